	.target	sm_90a

	.elftype	@"ET_EXEC"


//--------------------- .note.nv.tkinfo           --------------------------
	.section	.note.nv.tkinfo,"",@"SHT_NOTE"
	.sectionflags	@"SHF_NOTE_NV_TKINFO"
	.tkinfo
        /*0018*/ 	.word	0x00000002
        /*0030*/ 	.string	""
        /*0030*/ 	.string	"ptxas"
        /*0030*/ 	.string	"Cuda compilation tools, release 13.0, V13.0.88"
        /*0030*/ 	.string	"Build cuda_13.0.r13.0/compiler.36424714_0"
        /*0030*/ 	.string	"-v  -suppress-debug-info  -lineinfo  -arch sm_90a "



//--------------------- .note.nv.cuinfo           --------------------------
	.section	.note.nv.cuinfo,"",@"SHT_NOTE"
	.sectionflags	@"SHF_NOTE_NV_CUINFO"
        /*0018*/ 	.short	0x0002
        /*001a*/ 	.short	0x005a
        /*001c*/ 	.short	0x0082
	.zero		2


//--------------------- .nv.info                  --------------------------
	.section	.nv.info,"",@"SHT_CUDA_INFO"
	.align	4


	//----- nvinfo : EIATTR_REGCOUNT
	.align		4
        /*0000*/ 	.byte	0x04, 0x2f
        /*0002*/ 	.short	(.L_1 - .L_0)
	.align		4
.L_0:
        /*0004*/ 	.word	index@(matmul_kernel)
        /*0008*/ 	.word	0x000000ff


	//----- nvinfo : EIATTR_FRAME_SIZE
	.align		4
.L_1:
        /*000c*/ 	.byte	0x04, 0x11
        /*000e*/ 	.short	(.L_3 - .L_2)
	.align		4
.L_2:
        /*0010*/ 	.word	index@(matmul_kernel)
        /*0014*/ 	.word	0x00000230


	//----- nvinfo : EIATTR_MIN_STACK_SIZE
	.align		4
.L_3:
        /*0018*/ 	.byte	0x04, 0x12
        /*001a*/ 	.short	(.L_5 - .L_4)
	.align		4
.L_4:
        /*001c*/ 	.word	index@(matmul_kernel)
        /*0020*/ 	.word	0x00000230
.L_5:


//--------------------- .nv.compat                --------------------------
	.section	.nv.compat,"",@"SHT_CUDA_COMPAT_INFO"
	.align	4
        /*0000*/ 	.byte	0x02, 0x09, 0x01, 0x00, 0x02, 0x02, 0x04, 0x00, 0x02, 0x05, 0x05, 0x00, 0x03, 0x07, 0x01, 0x01
        /*0010*/ 	.byte	0x02, 0x03, 0x00, 0x00, 0x02, 0x06, 0x01, 0x00, 0x04, 0x0b, 0x08, 0x00, 0x00, 0x00, 0x00, 0x00
        /*0020*/ 	.byte	0x00, 0x00, 0x00, 0x00


//--------------------- .nv.info.matmul_kernel    --------------------------
	.section	.nv.info.matmul_kernel,"",@"SHT_CUDA_INFO"
	.sectionflags	@""
	.align	4


	//----- nvinfo : EIATTR_CUDA_API_VERSION
	.align		4
        /*0000*/ 	.byte	0x04, 0x37
        /*0002*/ 	.short	(.L_7 - .L_6)
.L_6:
        /*0004*/ 	.word	0x00000082


	//----- nvinfo : EIATTR_KPARAM_INFO
	.align		4
.L_7:
        /*0008*/ 	.byte	0x04, 0x17
        /*000a*/ 	.short	(.L_9 - .L_8)
.L_8:
        /*000c*/ 	.word	0x00000000
        /*0010*/ 	.short	0x000d
        /*0012*/ 	.short	0x0048
        /*0014*/ 	.byte	0x00, 0xf4, 0x21, 0x00


	//----- nvinfo : EIATTR_KPARAM_INFO
	.align		4
.L_9:
        /*0018*/ 	.byte	0x04, 0x17
        /*001a*/ 	.short	(.L_11 - .L_10)
.L_10:
        /*001c*/ 	.word	0x00000000
        /*0020*/ 	.short	0x000c
        /*0022*/ 	.short	0x0040
        /*0024*/ 	.byte	0x00, 0xf4, 0x21, 0x00


	//----- nvinfo : EIATTR_KPARAM_INFO
	.align		4
.L_11:
        /*0028*/ 	.byte	0x04, 0x17
        /*002a*/ 	.short	(.L_13 - .L_12)
.L_12:
        /*002c*/ 	.word	0x00000000
        /*0030*/ 	.short	0x000b
        /*0032*/ 	.short	0x0038
        /*0034*/ 	.byte	0x00, 0xf0, 0x11, 0x00


	//----- nvinfo : EIATTR_KPARAM_INFO
	.align		4
.L_13:
        /*0038*/ 	.byte	0x04, 0x17
        /*003a*/ 	.short	(.L_15 - .L_14)
.L_14:
        /*003c*/ 	.word	0x00000000
        /*0040*/ 	.short	0x000a
        /*0042*/ 	.short	0x0034
        /*0044*/ 	.byte	0x00, 0xf0, 0x11, 0x00


	//----- nvinfo : EIATTR_KPARAM_INFO
	.align		4
.L_15:
        /*0048*/ 	.byte	0x04, 0x17
        /*004a*/ 	.short	(.L_17 - .L_16)
.L_16:
        /*004c*/ 	.word	0x00000000
        /*0050*/ 	.short	0x0009
        /*0052*/ 	.short	0x0030
        /*0054*/ 	.byte	0x00, 0xf0, 0x11, 0x00


	//----- nvinfo : EIATTR_KPARAM_INFO
	.align		4
.L_17:
        /*0058*/ 	.byte	0x04, 0x17
        /*005a*/ 	.short	(.L_19 - .L_18)
.L_18:
        /*005c*/ 	.word	0x00000000
        /*0060*/ 	.short	0x0008
        /*0062*/ 	.short	0x002c
        /*0064*/ 	.byte	0x00, 0xf0, 0x11, 0x00


	//----- nvinfo : EIATTR_KPARAM_INFO
	.align		4
.L_19:
        /*0068*/ 	.byte	0x04, 0x17
        /*006a*/ 	.short	(.L_21 - .L_20)
.L_20:
        /*006c*/ 	.word	0x00000000
        /*0070*/ 	.short	0x0007
        /*0072*/ 	.short	0x0028
        /*0074*/ 	.byte	0x00, 0xf0, 0x11, 0x00


	//----- nvinfo : EIATTR_KPARAM_INFO
	.align		4
.L_21:
        /*0078*/ 	.byte	0x04, 0x17
        /*007a*/ 	.short	(.L_23 - .L_22)
.L_22:
        /*007c*/ 	.word	0x00000000
        /*0080*/ 	.short	0x0006
        /*0082*/ 	.short	0x0024
        /*0084*/ 	.byte	0x00, 0xf0, 0x11, 0x00


	//----- nvinfo : EIATTR_KPARAM_INFO
	.align		4
.L_23:
        /*0088*/ 	.byte	0x04, 0x17
        /*008a*/ 	.short	(.L_25 - .L_24)
.L_24:
        /*008c*/ 	.word	0x00000000
        /*0090*/ 	.short	0x0005
        /*0092*/ 	.short	0x0020
        /*0094*/ 	.byte	0x00, 0xf0, 0x11, 0x00


	//----- nvinfo : EIATTR_KPARAM_INFO
	.align		4
.L_25:
        /*0098*/ 	.byte	0x04, 0x17
        /*009a*/ 	.short	(.L_27 - .L_26)
.L_26:
        /*009c*/ 	.word	0x00000000
        /*00a0*/ 	.short	0x0004
        /*00a2*/ 	.short	0x001c
        /*00a4*/ 	.byte	0x00, 0xf0, 0x11, 0x00


	//----- nvinfo : EIATTR_KPARAM_INFO
	.align		4
.L_27:
        /*00a8*/ 	.byte	0x04, 0x17
        /*00aa*/ 	.short	(.L_29 - .L_28)
.L_28:
        /*00ac*/ 	.word	0x00000000
        /*00b0*/ 	.short	0x0003
        /*00b2*/ 	.short	0x0018
        /*00b4*/ 	.byte	0x00, 0xf0, 0x11, 0x00


	//----- nvinfo : EIATTR_KPARAM_INFO
	.align		4
.L_29:
        /*00b8*/ 	.byte	0x04, 0x17
        /*00ba*/ 	.short	(.L_31 - .L_30)
.L_30:
        /*00bc*/ 	.word	0x00000000
        /*00c0*/ 	.short	0x0002
        /*00c2*/ 	.short	0x0010
        /*00c4*/ 	.byte	0x00, 0xf4, 0x21, 0x00


	//----- nvinfo : EIATTR_KPARAM_INFO
	.align		4
.L_31:
        /*00c8*/ 	.byte	0x04, 0x17
        /*00ca*/ 	.short	(.L_33 - .L_32)
.L_32:
        /*00cc*/ 	.word	0x00000000
        /*00d0*/ 	.short	0x0001
        /*00d2*/ 	.short	0x0008
        /*00d4*/ 	.byte	0x00, 0xf4, 0x21, 0x00


	//----- nvinfo : EIATTR_KPARAM_INFO
	.align		4
.L_33:
        /*00d8*/ 	.byte	0x04, 0x17
        /*00da*/ 	.short	(.L_35 - .L_34)
.L_34:
        /*00dc*/ 	.word	0x00000000
        /*00e0*/ 	.short	0x0000
        /*00e2*/ 	.short	0x0000
        /*00e4*/ 	.byte	0x00, 0xf4, 0x21, 0x00


	//----- nvinfo : EIATTR_SPARSE_MMA_MASK
	.align		4
.L_35:
        /*00e8*/ 	.byte	0x03, 0x50
        /*00ea*/ 	.short	0x0000


	//----- nvinfo : EIATTR_MAXREG_COUNT
	.align		4
        /*00ec*/ 	.byte	0x03, 0x1b
        /*00ee*/ 	.short	0x00ff


	//----- nvinfo : EIATTR_NUM_BARRIERS
	.align		4
        /*00f0*/ 	.byte	0x02, 0x4c
        /*00f2*/ 	.byte	0x01
	.zero		1


	//----- nvinfo : EIATTR_ANNOTATIONS
	.align		4
        /*00f4*/ 	.byte	0x04, 0x55
        /*00f6*/ 	.short	(.L_37 - .L_36)


	//   ....[0]....
.L_36:
        /*00f8*/ 	.word	0x00000001
        /*00fc*/ 	.byte	0x90, 0x2e, 0x00, 0x00, 0x01, 0x00, 0x00, 0x00, 0x80, 0x2f, 0x00, 0x00, 0x01, 0x00, 0x00, 0x00
        /* <DEDUP_REMOVED lines=121> */
        /*089c*/ 	.byte	0x70, 0xff, 0x00, 0x00


	//----- nvinfo : EIATTR_MERCURY_ISA_VERSION
	.align		4
.L_37:
        /*08a0*/ 	.byte	0x03, 0x5f
        /*08a2*/ 	.short	0x0101


	//----- nvinfo : EIATTR_EXIT_INSTR_OFFSETS
	.align		4
        /*08a4*/ 	.byte	0x04, 0x1c
        /*08a6*/ 	.short	(.L_39 - .L_38)


	//   ....[0]....
.L_38:
        /*08a8*/ 	.word	0x00010df0


	//   ....[1]....
        /*08ac*/ 	.word	0x00010e10


	//----- nvinfo : EIATTR_REQNTID
	.align		4
.L_39:
        /*08b0*/ 	.byte	0x04, 0x10
        /*08b2*/ 	.short	(.L_41 - .L_40)
.L_40:
        /*08b4*/ 	.word	0x00000080
        /*08b8*/ 	.word	0x00000001
        /*08bc*/ 	.word	0x00000001


	//----- nvinfo : EIATTR_CBANK_PARAM_SIZE
	.align		4
.L_41:
        /*08c0*/ 	.byte	0x03, 0x19
        /*08c2*/ 	.short	0x0050


	//----- nvinfo : EIATTR_PARAM_CBANK
	.align		4
        /*08c4*/ 	.byte	0x04, 0x0a
        /*08c6*/ 	.short	(.L_43 - .L_42)
	.align		4
.L_42:
        /*08c8*/ 	.word	index@(.nv.constant0.matmul_kernel)
        /*08cc*/ 	.short	0x0210
        /*08ce*/ 	.short	0x0050


	//----- nvinfo : EIATTR_SW_WAR
	.align		4
.L_43:
        /*08d0*/ 	.byte	0x04, 0x36
        /*08d2*/ 	.short	(.L_45 - .L_44)
.L_44:
        /*08d4*/ 	.word	0x00000008
.L_45:


//--------------------- .nv.callgraph             --------------------------
	.section	.nv.callgraph,"",@"SHT_CUDA_CALLGRAPH"
	.align	4
	.sectionentsize	8
	.align		4
        /*0000*/ 	.word	0x00000000
	.align		4
        /*0004*/ 	.word	0xffffffff
	.align		4
        /*0008*/ 	.word	0x00000000
	.align		4
        /*000c*/ 	.word	0xfffffffe
	.align		4
        /*0010*/ 	.word	0x00000000
	.align		4
        /*0014*/ 	.word	0xfffffffd
	.align		4
        /*0018*/ 	.word	0x00000000
	.align		4
        /*001c*/ 	.word	0xfffffffc


//--------------------- .text.matmul_kernel       --------------------------
	.section	.text.matmul_kernel,"ax",@progbits
	.align	128
        .global         matmul_kernel
        .type           matmul_kernel,@function
        .size           matmul_kernel,(.L_x_3 - matmul_kernel)
        .other          matmul_kernel,@"STO_CUDA_ENTRY STV_DEFAULT"
matmul_kernel:
.text.matmul_kernel:
[----:B------:R-:W1:Y:S08]  /*0000*/  LDC R1, c[0x0][0x28] ;  /* 0x00000a00ff017b82 */ /* 0x000e700000000800 */
[----:B------:R-:W2:Y:S01]  /*0010*/  LDC.64 R138, c[0x0][0x228] ;  /* 0x00008a00ff8a7b82 */ /* 0x000ea20000000a00 */
[----:B------:R-:W3:Y:S01]  /*0020*/  S2R R5, SR_CTAID.X ;  /* 0x0000000000057919 */ /* 0x000ee20000002500 */
[----:B-1----:R-:W-:Y:S01]  /*0030*/  VIADD R1, R1, 0xfffffdd0 ;  /* 0xfffffdd001017836 */ /* 0x002fe20000000000 */
[----:B------:R-:W-:Y:S01]  /*0040*/  ULDC UR6, c[0x0][0x230] ;  /* 0x00008c0000067ab9 */ /* 0x000fe20000000800 */
[----:B------:R-:W-:Y:S01]  /*0050*/  ULDC.64 UR22, c[0x0][0x210] ;  /* 0x0000840000167ab9 */ /* 0x000fe20000000a00 */
[----:B------:R-:W-:Y:S01]  /*0060*/  ULDC UR5, c[0x0][0x230] ;  /* 0x00008c0000057ab9 */ /* 0x000fe20000000800 */
[----:B------:R-:W-:Y:S01]  /*0070*/  ULDC UR4, c[0x0][0x230] ;  /* 0x00008c0000047ab9 */ /* 0x000fe20000000800 */
[----:B------:R-:W-:Y:S01]  /*0080*/  ULDC.64 UR20, c[0x0][0x218] ;  /* 0x0000860000147ab9 */ /* 0x000fe20000000a00 */
[----:B------:R-:W1:Y:S01]  /*0090*/  LDC.64 R240, c[0x0][0x230] ;  /* 0x00008c00fff07b82 */ /* 0x000e620000000a00 */
[----:B------:R-:W-:Y:S01]  /*00a0*/  ULDC UR7, c[0x0][0x230] ;  /* 0x00008c0000077ab9 */ /* 0x000fe20000000800 */
[----:B------:R-:W-:Y:S01]  /*00b0*/  ULDC.64 UR16, c[0x0][0x208] ;  /* 0x0000820000107ab9 */ /* 0x000fe20000000a00 */
[----:B------:R-:W-:Y:S01]  /*00c0*/  ULDC UR8, c[0x0][0x230] ;  /* 0x00008c0000087ab9 */ /* 0x000fe20000000800 */
[----:B------:R-:W-:Y:S01]  /*00d0*/  ULDC UR11, c[0x0][0x230] ;  /* 0x00008c00000b7ab9 */ /* 0x000fe20000000800 */
[----:B--2---:R-:W-:-:S05]  /*00e0*/  VIADD R0, R139, 0x3f ;  /* 0x0000003f8b007836 */ /* 0x004fca0000000000 */
[----:B------:R-:W-:-:S04]  /*00f0*/  SHF.R.S32.HI R3, RZ, 0x1f, R0 ;  /* 0x0000001fff037819 */ /* 0x000fc80000011400 */
[----:B------:R-:W-:Y:S02]  /*0100*/  LEA.HI R3, R3, R0, RZ, 0x6 ;  /* 0x0000000003037211 */ /* 0x000fe400078f30ff */
[----:B---3--:R-:W-:Y:S02]  /*0110*/  IABS R8, R5 ;  /* 0x0000000500087213 */ /* 0x008fe40000000000 */
[----:B------:R-:W-:-:S04]  /*0120*/  SHF.R.S32.HI R4, RZ, 0x6, R3 ;  /* 0x00000006ff047819 */ /* 0x000fc80000011403 */
[-C--:B------:R-:W-:Y:S02]  /*0130*/  IABS R7, R4.reuse ;  /* 0x0000000400077213 */ /* 0x080fe40000000000 */
[----:B------:R-:W-:Y:S02]  /*0140*/  IABS R10, R4 ;  /* 0x00000004000a7213 */ /* 0x000fe40000000000 */
[----:B------:R-:W2:Y:S08]  /*0150*/  I2F.RP R0, R7 ;  /* 0x0000000700007306 */ /* 0x000eb00000209400 */
[----:B--2---:R-:W2:Y:S02]  /*0160*/  MUFU.RCP R0, R0 ;  /* 0x0000000000007308 */ /* 0x004ea40000001000 */
[----:B--2---:R-:W-:-:S02]  /*0170*/  VIADD R2, R0, 0xffffffe ;  /* 0x0ffffffe00027836 */ /* 0x004fc40000000000 */
[----:B------:R-:W-:Y:S01]  /*0180*/  IMAD.MOV R0, RZ, RZ, -R10 ;  /* 0x000000ffff007224 */ /* 0x000fe200078e0a0a */
[----:B------:R-:W-:-:S03]  /*0190*/  IABS R10, R138 ;  /* 0x0000008a000a7213 */ /* 0x000fc60000000000 */
[----:B------:R2:W3:Y:S02]  /*01a0*/  F2I.FTZ.U32.TRUNC.NTZ R3, R2 ;  /* 0x0000000200037305 */ /* 0x0004e4000021f000 */
[----:B--2---:R-:W-:Y:S02]  /*01b0*/  IMAD.MOV.U32 R2, RZ, RZ, RZ ;  /* 0x000000ffff027224 */ /* 0x004fe400078e00ff */
[----:B---3--:R-:W-:-:S04]  /*01c0*/  IMAD.MOV R6, RZ, RZ, -R3 ;  /* 0x000000ffff067224 */ /* 0x008fc800078e0a03 */
[----:B------:R-:W-:Y:S02]  /*01d0*/  IMAD R9, R6, R7, RZ ;  /* 0x0000000706097224 */ /* 0x000fe400078e02ff */
[----:B------:R-:W-:Y:S02]  /*01e0*/  IMAD.MOV.U32 R6, RZ, RZ, R8 ;  /* 0x000000ffff067224 */ /* 0x000fe400078e0008 */
[----:B------:R-:W-:Y:S01]  /*01f0*/  IMAD.HI.U32 R3, R3, R9, R2 ;  /* 0x0000000903037227 */ /* 0x000fe200078e0002 */
[----:B------:R-:W-:-:S05]  /*0200*/  IABS R9, R139 ;  /* 0x0000008b00097213 */ /* 0x000fca0000000000 */
[----:B------:R-:W-:-:S04]  /*0210*/  IMAD.HI.U32 R3, R3, R6, RZ ;  /* 0x0000000603037227 */ /* 0x000fc800078e00ff */
[----:B------:R-:W-:-:S05]  /*0220*/  IMAD R0, R3, R0, R6 ;  /* 0x0000000003007224 */ /* 0x000fca00078e0206 */
[----:B------:R-:W-:-:S13]  /*0230*/  ISETP.GT.U32.AND P1, PT, R7, R0, PT ;  /* 0x000000000700720c */ /* 0x000fda0003f24070 */
[----:B------:R-:W-:Y:S02]  /*0240*/  @!P1 IMAD.IADD R0, R0, 0x1, -R7 ;  /* 0x0000000100009824 */ /* 0x000fe400078e0a07 */
[----:B------:R-:W-:Y:S01]  /*0250*/  @!P1 VIADD R3, R3, 0x1 ;  /* 0x0000000103039836 */ /* 0x000fe20000000000 */
[----:B------:R-:W-:Y:S02]  /*0260*/  ISETP.NE.AND P1, PT, R4, RZ, PT ;  /* 0x000000ff0400720c */ /* 0x000fe40003f25270 */
[----:B------:R-:W-:Y:S02]  /*0270*/  ISETP.GE.U32.AND P0, PT, R0, R7, PT ;  /* 0x000000070000720c */ /* 0x000fe40003f06070 */
[----:B------:R-:W-:-:S04]  /*0280*/  LOP3.LUT R0, R5, R4, RZ, 0x3c, !PT ;  /* 0x0000000405007212 */ /* 0x000fc800078e3cff */
[----:B------:R-:W-:Y:S01]  /*0290*/  ISETP.GE.AND P2, PT, R0, RZ, PT ;  /* 0x000000ff0000720c */ /* 0x000fe20003f46270 */
[----:B------:R-:W-:-:S06]  /*02a0*/  VIADD R0, R138, 0x3f ;  /* 0x0000003f8a007836 */ /* 0x000fcc0000000000 */
[----:B------:R-:W-:-:S04]  /*02b0*/  @P0 VIADD R3, R3, 0x1 ;  /* 0x0000000103030836 */ /* 0x000fc80000000000 */
[----:B------:R-:W-:Y:S01]  /*02c0*/  IMAD.MOV.U32 R15, RZ, RZ, R3 ;  /* 0x000000ffff0f7224 */ /* 0x000fe200078e0003 */
[----:B------:R-:W-:-:S03]  /*02d0*/  SHF.R.S32.HI R3, RZ, 0x1f, R0 ;  /* 0x0000001fff037819 */ /* 0x000fc60000011400 */
[----:B------:R-:W-:Y:S01]  /*02e0*/  @!P2 IMAD.MOV R15, RZ, RZ, -R15 ;  /* 0x000000ffff0fa224 */ /* 0x000fe200078e0a0f */
[----:B------:R-:W-:Y:S02]  /*02f0*/  LEA.HI R3, R3, R0, RZ, 0x6 ;  /* 0x0000000003037211 */ /* 0x000fe400078f30ff */
[----:B------:R-:W-:-:S04]  /*0300*/  @!P1 LOP3.LUT R15, RZ, R4, RZ, 0x33, !PT ;  /* 0x00000004ff0f9212 */ /* 0x000fc800078e33ff */
[----:B------:R-:W-:Y:S01]  /*0310*/  LEA.HI.SX32 R3, R3, -R15, 0x1a ;  /* 0x8000000f03037211 */ /* 0x000fe200078fd2ff */
[----:B------:R-:W-:-:S03]  /*0320*/  IMAD.MOV R6, RZ, RZ, -R15 ;  /* 0x000000ffff067224 */ /* 0x000fc600078e0a0f */
[----:B------:R-:W-:Y:S01]  /*0330*/  VIMNMX R17, R3, 0x1, PT ;  /* 0x0000000103117848 */ /* 0x000fe20003fe0100 */
[----:B------:R-:W-:Y:S02]  /*0340*/  IMAD R20, R4, R6, R5 ;  /* 0x0000000604147224 */ /* 0x000fe400078e0205 */
[----:B------:R-:W2:Y:S01]  /*0350*/  I2F.RP R5, R9 ;  /* 0x0000000900057306 */ /* 0x000ea20000209400 */
[-C--:B------:R-:W-:Y:S02]  /*0360*/  IABS R7, R17.reuse ;  /* 0x0000001100077213 */ /* 0x080fe40000000000 */
[----:B------:R-:W-:-:S05]  /*0370*/  IABS R4, R17 ;  /* 0x0000001100047213 */ /* 0x000fca0000000000 */
[----:B------:R-:W3:Y:S08]  /*0380*/  I2F.RP R0, R7 ;  /* 0x0000000700007306 */ /* 0x000ef00000209400 */
[----:B--2---:R-:W-:Y:S08]  /*0390*/  MUFU.RCP R5, R5 ;  /* 0x0000000500057308 */ /* 0x004ff00000001000 */
[----:B---3--:R-:W2:Y:S02]  /*03a0*/  MUFU.RCP R0, R0 ;  /* 0x0000000000007308 */ /* 0x008ea40000001000 */
[----:B--2---:R-:W-:Y:S01]  /*03b0*/  VIADD R2, R0, 0xffffffe ;  /* 0x0ffffffe00027836 */ /* 0x004fe20000000000 */
[----:B------:R-:W-:-:S05]  /*03c0*/  IABS R0, R20 ;  /* 0x0000001400007213 */ /* 0x000fca0000000000 */
[----:B------:R2:W3:Y:S02]  /*03d0*/  F2I.FTZ.U32.TRUNC.NTZ R3, R2 ;  /* 0x0000000200037305 */ /* 0x0004e4000021f000 */
[----:B--2---:R-:W-:Y:S02]  /*03e0*/  IMAD.MOV.U32 R2, RZ, RZ, RZ ;  /* 0x000000ffff027224 */ /* 0x004fe400078e00ff */
[----:B---3--:R-:W-:-:S04]  /*03f0*/  IMAD.MOV R8, RZ, RZ, -R3 ;  /* 0x000000ffff087224 */ /* 0x008fc800078e0a03 */
[----:B------:R-:W-:Y:S02]  /*0400*/  IMAD R11, R8, R7, RZ ;  /* 0x00000007080b7224 */ /* 0x000fe400078e02ff */
[----:B------:R-:W2:Y:S02]  /*0410*/  S2R R8, SR_TID.X ;  /* 0x0000000000087919 */ /* 0x000ea40000002100 */
[----:B------:R-:W-:-:S04]  /*0420*/  IMAD.HI.U32 R2, R3, R11, R2 ;  /* 0x0000000b03027227 */ /* 0x000fc800078e0002 */
[----:B------:R-:W-:Y:S02]  /*0430*/  IMAD.MOV.U32 R3, RZ, RZ, R0 ;  /* 0x000000ffff037224 */ /* 0x000fe400078e0000 */
[----:B------:R-:W-:Y:S02]  /*0440*/  IMAD.MOV R0, RZ, RZ, -R4 ;  /* 0x000000ffff007224 */ /* 0x000fe400078e0a04 */
[----:B------:R-:W-:Y:S01]  /*0450*/  IMAD.HI.U32 R2, R2, R3, RZ ;  /* 0x0000000302027227 */ /* 0x000fe200078e00ff */
[----:B------:R-:W3:Y:S03]  /*0460*/  I2F.RP R4, R10 ;  /* 0x0000000a00047306 */ /* 0x000ee60000209400 */
[----:B------:R-:W-:Y:S02]  /*0470*/  IMAD R0, R2, R0, R3 ;  /* 0x0000000002007224 */ /* 0x000fe400078e0203 */
[----:B------:R-:W-:-:S03]  /*0480*/  VIADD R3, R5, 0xffffffe ;  /* 0x0ffffffe05037836 */ /* 0x000fc60000000000 */
[----:B------:R-:W-:-:S03]  /*0490*/  ISETP.GT.U32.AND P1, PT, R7, R0, PT ;  /* 0x000000000700720c */ /* 0x000fc60003f24070 */
[----:B------:R-:W4:Y:S08]  /*04a0*/  F2I.FTZ.U32.TRUNC.NTZ R3, R3 ;  /* 0x0000000300037305 */ /* 0x000f30000021f000 */
[----:B---3--:R-:W3:Y:S02]  /*04b0*/  MUFU.RCP R4, R4 ;  /* 0x0000000400047308 */ /* 0x008ee40000001000 */
[----:B------:R-:W-:Y:S01]  /*04c0*/  @!P1 IMAD.IADD R0, R0, 0x1, -R7 ;  /* 0x0000000100009824 */ /* 0x000fe200078e0a07 */
[----:B--2---:R-:W-:Y:S01]  /*04d0*/  LOP3.LUT R13, R8, 0x3f, RZ, 0xc0, !PT ;  /* 0x0000003f080d7812 */ /* 0x004fe200078ec0ff */
[----:B------:R-:W-:Y:S01]  /*04e0*/  @!P1 VIADD R2, R2, 0x1 ;  /* 0x0000000102029836 */ /* 0x000fe20000000000 */
[----:B------:R-:W-:Y:S01]  /*04f0*/  ISETP.NE.AND P1, PT, R17, RZ, PT ;  /* 0x000000ff1100720c */ /* 0x000fe20003f25270 */
[----:B------:R-:W-:Y:S01]  /*0500*/  IMAD.SHL.U32 R12, R8, 0x4, RZ ;  /* 0x00000004080c7824 */ /* 0x000fe200078e00ff */
[----:B------:R-:W-:Y:S01]  /*0510*/  ISETP.GE.U32.AND P0, PT, R0, R7, PT ;  /* 0x000000070000720c */ /* 0x000fe20003f06070 */
[----:B------:R-:W-:Y:S01]  /*0520*/  IMAD.SHL.U32 R7, R8, 0x100, RZ ;  /* 0x0000010008077824 */ /* 0x000fe200078e00ff */
[----:B------:R-:W-:-:S04]  /*0530*/  LOP3.LUT R0, R20, R17, RZ, 0x3c, !PT ;  /* 0x0000001114007212 */ /* 0x000fc800078e3cff */
[----:B------:R-:W-:Y:S01]  /*0540*/  ISETP.GE.AND P2, PT, R0, RZ, PT ;  /* 0x000000ff0000720c */ /* 0x000fe20003f46270 */
[----:B----4-:R-:W-:Y:S02]  /*0550*/  IMAD.MOV R0, RZ, RZ, -R3 ;  /* 0x000000ffff007224 */ /* 0x010fe400078e0a03 */
[----:B---3--:R-:W-:Y:S02]  /*0560*/  VIADD R5, R4, 0xffffffe ;  /* 0x0ffffffe04057836 */ /* 0x008fe40000000000 */
[----:B------:R-:W-:Y:S02]  /*0570*/  IMAD R11, R0, R9, RZ ;  /* 0x00000009000b7224 */ /* 0x000fe400078e02ff */
[----:B------:R-:W-:Y:S02]  /*0580*/  @P0 VIADD R2, R2, 0x1 ;  /* 0x0000000102020836 */ /* 0x000fe40000000000 */
[----:B------:R-:W-:Y:S01]  /*0590*/  IMAD.SHL.U32 R4, R8, 0x10, RZ ;  /* 0x0000001008047824 */ /* 0x000fe200078e00ff */
[----:B------:R-:W2:Y:S01]  /*05a0*/  F2I.FTZ.U32.TRUNC.NTZ R5, R5 ;  /* 0x0000000500057305 */ /* 0x000ea2000021f000 */
[----:B------:R-:W-:-:S02]  /*05b0*/  IMAD.MOV.U32 R14, RZ, RZ, R2 ;  /* 0x000000ffff0e7224 */ /* 0x000fc400078e0002 */
[----:B------:R-:W-:Y:S02]  /*05c0*/  IMAD.MOV.U32 R2, RZ, RZ, RZ ;  /* 0x000000ffff027224 */ /* 0x000fe400078e00ff */
[----:B------:R-:W-:Y:S01]  /*05d0*/  @!P2 IMAD.MOV R14, RZ, RZ, -R14 ;  /* 0x000000ffff0ea224 */ /* 0x000fe200078e0a0e */
[----:B------:R-:W-:Y:S01]  /*05e0*/  @!P1 LOP3.LUT R14, RZ, R17, RZ, 0x33, !PT ;  /* 0x00000011ff0e9212 */ /* 0x000fe200078e33ff */
[----:B------:R-:W-:Y:S01]  /*05f0*/  IMAD.HI.U32 R11, R3, R11, R2 ;  /* 0x0000000b030b7227 */ /* 0x000fe200078e0002 */
[----:B------:R-:W-:-:S03]  /*0600*/  LOP3.LUT R2, R8, 0x40, RZ, 0xc0, !PT ;  /* 0x0000004008027812 */ /* 0x000fc600078ec0ff */
[----:B------:R-:W-:Y:S02]  /*0610*/  IMAD.SHL.U32 R0, R14, 0x40, RZ ;  /* 0x000000400e007824 */ /* 0x000fe400078e00ff */
[----:B------:R-:W-:Y:S02]  /*0620*/  IMAD.SHL.U32 R3, R13, 0x80, RZ ;  /* 0x000000800d037824 */ /* 0x000fe400078e00ff */
[C---:B------:R-:W-:Y:S02]  /*0630*/  VIADD R22, R0.reuse, 0x3f ;  /* 0x0000003f00167836 */ /* 0x040fe40000000000 */
[----:B------:R-:W-:Y:S01]  /*0640*/  VIADD R21, R0, 0x2 ;  /* 0x0000000200157836 */ /* 0x000fe20000000000 */
[----:B------:R-:W-:Y:S01]  /*0650*/  LEA.HI R6, R2, R3, RZ, 0x1c ;  /* 0x0000000302067211 */ /* 0x000fe200078fe0ff */
[----:B------:R-:W-:Y:S01]  /*0660*/  VIADD R19, R0, 0x1 ;  /* 0x0000000100137836 */ /* 0x000fe20000000000 */
[----:B------:R-:W-:Y:S01]  /*0670*/  IABS R54, R22 ;  /* 0x0000001600367213 */ /* 0x000fe20000000000 */
[----:B------:R-:W-:Y:S01]  /*0680*/  IMAD.MOV R14, RZ, RZ, -R14 ;  /* 0x000000ffff0e7224 */ /* 0x000fe200078e0a0e */
[----:B------:R-:W-:Y:S01]  /*0690*/  LOP3.LUT R3, R4, 0x70, RZ, 0xc0, !PT ;  /* 0x0000007004037812 */ /* 0x000fe200078ec0ff */
[----:B------:R-:W-:Y:S01]  /*06a0*/  VIADD R23, R0, 0x36 ;  /* 0x0000003600177836 */ /* 0x000fe20000000000 */
[----:B------:R-:W-:Y:S01]  /*06b0*/  IABS R18, R21 ;  /* 0x0000001500127213 */ /* 0x000fe20000000000 */
[----:B------:R-:W-:Y:S01]  /*06c0*/  IMAD.HI.U32 R4, R11, R54, RZ ;  /* 0x000000360b047227 */ /* 0x000fe200078e00ff */
[----:B------:R-:W-:-:S02]  /*06d0*/  IABS R16, R19 ;  /* 0x0000001300107213 */ /* 0x000fc40000000000 */
[----:B------:R-:W-:Y:S01]  /*06e0*/  LOP3.LUT R2, R7, 0x607c, R12, 0xc8, !PT ;  /* 0x0000607c07027812 */ /* 0x000fe200078ec80c */
[----:B------:R-:W-:Y:S01]  /*06f0*/  IMAD.MOV R4, RZ, RZ, -R4 ;  /* 0x000000ffff047224 */ /* 0x000fe200078e0a04 */
[----:B------:R-:W-:Y:S01]  /*0700*/  ISETP.GE.AND P1, PT, R21, RZ, PT ;  /* 0x000000ff1500720c */ /* 0x000fe20003f26270 */
[----:B------:R-:W-:Y:S01]  /*0710*/  IMAD.IADD R3, R3, 0x1, R6 ;  /* 0x0000000103037824 */ /* 0x000fe200078e0206 */
[----:B------:R-:W-:Y:S01]  /*0720*/  ISETP.GE.AND P3, PT, R22, RZ, PT ;  /* 0x000000ff1600720c */ /* 0x000fe20003f66270 */
[----:B------:R-:W-:Y:S01]  /*0730*/  IMAD R54, R9, R4, R54 ;  /* 0x0000000409367224 */ /* 0x000fe200078e0236 */
[----:B------:R-:W-:Y:S01]  /*0740*/  ISETP.GE.AND P0, PT, R19, RZ, PT ;  /* 0x000000ff1300720c */ /* 0x000fe20003f06270 */
[----:B------:R-:W-:Y:S01]  /*0750*/  IMAD.HI.U32 R6, R11, R18, RZ ;  /* 0x000000120b067227 */ /* 0x000fe200078e00ff */
[----:B------:R-:W-:Y:S02]  /*0760*/  IABS R32, R23 ;  /* 0x0000001700207213 */ /* 0x000fe40000000000 */
[----:B------:R-:W-:Y:S01]  /*0770*/  ISETP.GT.U32.AND P2, PT, R9, R54, PT ;  /* 0x000000360900720c */ /* 0x000fe20003f44070 */
[----:B------:R-:W-:-:S04]  /*0780*/  IMAD.HI.U32 R4, R11, R16, RZ ;  /* 0x000000100b047227 */ /* 0x000fc800078e00ff */
[----:B------:R-:W-:Y:S02]  /*0790*/  IMAD.MOV R6, RZ, RZ, -R6 ;  /* 0x000000ffff067224 */ /* 0x000fe400078e0a06 */
[----:B------:R-:W-:Y:S02]  /*07a0*/  IMAD.MOV R79, RZ, RZ, -R4 ;  /* 0x000000ffff4f7224 */ /* 0x000fe400078e0a04 */
[C---:B------:R-:W-:Y:S02]  /*07b0*/  IMAD R75, R9.reuse, R6, R18 ;  /* 0x00000006094b7224 */ /* 0x040fe400078e0212 */
[C---:B------:R-:W-:Y:S02]  /*07c0*/  IMAD R79, R9.reuse, R79, R16 ;  /* 0x0000004f094f7224 */ /* 0x040fe400078e0210 */
[----:B--2---:R-:W-:Y:S01]  /*07d0*/  IMAD.MOV R7, RZ, RZ, -R5 ;  /* 0x000000ffff077224 */ /* 0x004fe200078e0a05 */
[C---:B------:R-:W-:Y:S01]  /*07e0*/  ISETP.GT.U32.AND P6, PT, R9.reuse, R75, PT ;  /* 0x0000004b0900720c */ /* 0x040fe20003fc4070 */
[----:B------:R-:W-:Y:S01]  /*07f0*/  @!P2 IMAD.IADD R54, R54, 0x1, -R9 ;  /* 0x000000013636a824 */ /* 0x000fe200078e0a09 */
[----:B------:R-:W-:Y:S01]  /*0800*/  ISETP.GT.U32.AND P4, PT, R9, R79, PT ;  /* 0x0000004f0900720c */ /* 0x000fe20003f84070 */
[----:B------:R-:W-:-:S02]  /*0810*/  IMAD R7, R7, R10, RZ ;  /* 0x0000000a07077224 */ /* 0x000fc400078e02ff */
[----:B------:R-:W-:Y:S01]  /*0820*/  IMAD.MOV.U32 R4, RZ, RZ, RZ ;  /* 0x000000ffff047224 */ /* 0x000fe200078e00ff */
[----:B------:R-:W-:Y:S01]  /*0830*/  ISETP.GT.U32.AND P5, PT, R9, R54, PT ;  /* 0x000000360900720c */ /* 0x000fe20003fa4070 */
[----:B------:R-:W-:Y:S02]  /*0840*/  IMAD R14, R17, R14, R20 ;  /* 0x0000000e110e7224 */ /* 0x000fe400078e0214 */
[----:B------:R-:W-:-:S04]  /*0850*/  IMAD.HI.U32 R12, R5, R7, R4 ;  /* 0x00000007050c7227 */ /* 0x000fc800078e0004 */
[C---:B------:R-:W-:Y:S02]  /*0860*/  VIADD R4, R0.reuse, 0x3 ;  /* 0x0000000300047836 */ /* 0x040fe40000000000 */
[C---:B------:R-:W-:Y:S02]  /*0870*/  VIADD R7, R0.reuse, 0x5 ;  /* 0x0000000500077836 */ /* 0x040fe40000000000 */
[--C-:B------:R-:W-:Y:S01]  /*0880*/  @!P6 IMAD.IADD R75, R75, 0x1, -R9.reuse ;  /* 0x000000014b4be824 */ /* 0x100fe200078e0a09 */
[----:B------:R-:W-:Y:S01]  /*0890*/  IABS R76, R4 ;  /* 0x00000004004c7213 */ /* 0x000fe20000000000 */
[--C-:B------:R-:W-:Y:S01]  /*08a0*/  @!P4 IMAD.IADD R79, R79, 0x1, -R9.reuse ;  /* 0x000000014f4fc824 */ /* 0x100fe200078e0a09 */
[----:B------:R-:W-:Y:S01]  /*08b0*/  IABS R72, R7 ;  /* 0x0000000700487213 */ /* 0x000fe20000000000 */
[----:B------:R-:W-:Y:S01]  /*08c0*/  VIADD R5, R0, 0x4 ;  /* 0x0000000400057836 */ /* 0x000fe20000000000 */
[----:B------:R-:W-:Y:S01]  /*08d0*/  ISETP.GT.U32.AND P6, PT, R9, R75, PT ;  /* 0x0000004b0900720c */ /* 0x000fe20003fc4070 */
[----:B------:R-:W-:Y:S01]  /*08e0*/  @!P5 IMAD.IADD R54, R54, 0x1, -R9 ;  /* 0x000000013636d824 */ /* 0x000fe200078e0a09 */
[----:B------:R-:W-:Y:S01]  /*08f0*/  ISETP.GE.AND P2, PT, R4, RZ, PT ;  /* 0x000000ff0400720c */ /* 0x000fe20003f46270 */
[----:B------:R-:W-:Y:S01]  /*0900*/  IMAD.HI.U32 R4, R11, R76, RZ ;  /* 0x0000004c0b047227 */ /* 0x000fe200078e00ff */
[----:B------:R-:W-:-:S02]  /*0910*/  ISETP.GT.U32.AND P4, PT, R9, R79, PT ;  /* 0x0000004f0900720c */ /* 0x000fc40003f84070 */
[----:B------:R-:W-:Y:S01]  /*0920*/  IABS R16, R5 ;  /* 0x0000000500107213 */ /* 0x000fe20000000000 */
[----:B------:R-:W-:Y:S01]  /*0930*/  IMAD.MOV R6, RZ, RZ, -R4 ;  /* 0x000000ffff067224 */ /* 0x000fe200078e0a04 */
[----:B------:R-:W-:Y:S01]  /*0940*/  ISETP.GE.AND P5, PT, R5, RZ, PT ;  /* 0x000000ff0500720c */ /* 0x000fe20003fa6270 */
[----:B------:R-:W-:-:S04]  /*0950*/  IMAD.HI.U32 R5, R11, R72, RZ ;  /* 0x000000480b057227 */ /* 0x000fc800078e00ff */
[----:B------:R-:W-:Y:S02]  /*0960*/  IMAD.MOV R5, RZ, RZ, -R5 ;  /* 0x000000ffff057224 */ /* 0x000fe400078e0a05 */
[----:B------:R-:W-:Y:S02]  /*0970*/  IMAD R76, R9, R6, R76 ;  /* 0x00000006094c7224 */ /* 0x000fe400078e024c */
[----:B------:R-:W-:-:S04]  /*0980*/  IMAD.HI.U32 R4, R11, R16, RZ ;  /* 0x000000100b047227 */ /* 0x000fc800078e00ff */
[----:B------:R-:W-:Y:S02]  /*0990*/  IMAD R72, R9, R5, R72 ;  /* 0x0000000509487224 */ /* 0x000fe400078e0248 */
[--C-:B------:R-:W-:Y:S02]  /*09a0*/  @!P6 IMAD.IADD R75, R75, 0x1, -R9.reuse ;  /* 0x000000014b4be824 */ /* 0x100fe400078e0a09 */
[----:B------:R-:W-:Y:S01]  /*09b0*/  @!P4 IMAD.IADD R79, R79, 0x1, -R9 ;  /* 0x000000014f4fc824 */ /* 0x000fe200078e0a09 */
[C---:B------:R-:W-:Y:S01]  /*09c0*/  ISETP.GT.U32.AND P4, PT, R9.reuse, R76, PT ;  /* 0x0000004c0900720c */ /* 0x040fe20003f84070 */
[----:B------:R-:W-:Y:S02]  /*09d0*/  IMAD.MOV R4, RZ, RZ, -R4 ;  /* 0x000000ffff047224 */ /* 0x000fe400078e0a04 */
[----:B------:R-:W-:Y:S01]  /*09e0*/  @!P1 IMAD.MOV R75, RZ, RZ, -R75 ;  /* 0x000000ffff4b9224 */ /* 0x000fe200078e0a4b */
[----:B------:R-:W-:Y:S01]  /*09f0*/  ISETP.GT.U32.AND P1, PT, R9, R72, PT ;  /* 0x000000480900720c */ /* 0x000fe20003f24070 */
[----:B------:R-:W-:Y:S01]  /*0a00*/  @!P3 IMAD.MOV R54, RZ, RZ, -R54 ;  /* 0x000000ffff36b224 */ /* 0x000fe200078e0a36 */
[----:B------:R-:W-:Y:S01]  /*0a10*/  ISETP.GE.AND P3, PT, R7, RZ, PT ;  /* 0x000000ff0700720c */ /* 0x000fe20003f66270 */
[----:B------:R-:W-:-:S02]  /*0a20*/  IMAD R77, R9, R4, R16 ;  /* 0x00000004094d7224 */ /* 0x000fc400078e0210 */
[----:B------:R-:W-:Y:S02]  /*0a30*/  VIADD R7, R0, 0x7 ;  /* 0x0000000700077836 */ /* 0x000fe40000000000 */
[----:B------:R-:W-:Y:S01]  /*0a40*/  @!P0 IMAD.MOV R79, RZ, RZ, -R79 ;  /* 0x000000ffff4f8224 */ /* 0x000fe200078e0a4f */
[C---:B------:R-:W-:Y:S01]  /*0a50*/  ISETP.GT.U32.AND P0, PT, R9.reuse, R77, PT ;  /* 0x0000004d0900720c */ /* 0x040fe20003f04070 */
[--C-:B------:R-:W-:Y:S01]  /*0a60*/  @!P4 IMAD.IADD R76, R76, 0x1, -R9.reuse ;  /* 0x000000014c4cc824 */ /* 0x100fe200078e0a09 */
[----:B------:R-:W-:Y:S01]  /*0a70*/  IABS R74, R7 ;  /* 0x00000007004a7213 */ /* 0x000fe20000000000 */
[----:B------:R-:W-:Y:S02]  /*0a80*/  VIADD R17, R0, 0x9 ;  /* 0x0000000900117836 */ /* 0x000fe40000000000 */
[----:B------:R-:W-:Y:S01]  /*0a90*/  @!P1 IMAD.IADD R72, R72, 0x1, -R9 ;  /* 0x0000000148489824 */ /* 0x000fe200078e0a09 */
[----:B------:R-:W-:Y:S01]  /*0aa0*/  ISETP.GT.U32.AND P4, PT, R9, R76, PT ;  /* 0x0000004c0900720c */ /* 0x000fe20003f84070 */
[----:B------:R-:W-:Y:S01]  /*0ab0*/  IMAD.HI.U32 R5, R11, R74, RZ ;  /* 0x0000004a0b057227 */ /* 0x000fe200078e00ff */
[----:B------:R-:W-:-:S02]  /*0ac0*/  IABS R70, R17 ;  /* 0x0000001100467213 */ /* 0x000fc40000000000 */
[----:B------:R-:W-:Y:S01]  /*0ad0*/  ISETP.GT.U32.AND P1, PT, R9, R72, PT ;  /* 0x000000480900720c */ /* 0x000fe20003f24070 */
[----:B------:R-:W-:Y:S02]  /*0ae0*/  IMAD.MOV R5, RZ, RZ, -R5 ;  /* 0x000000ffff057224 */ /* 0x000fe400078e0a05 */
[----:B------:R-:W-:Y:S02]  /*0af0*/  @!P0 IMAD.IADD R77, R77, 0x1, -R9 ;  /* 0x000000014d4d8824 */ /* 0x000fe400078e0a09 */
[----:B------:R-:W-:Y:S02]  /*0b00*/  VIADD R4, R0, 0x6 ;  /* 0x0000000600047836 */ /* 0x000fe40000000000 */
[C---:B------:R-:W-:Y:S01]  /*0b10*/  IMAD R74, R9.reuse, R5, R74 ;  /* 0x00000005094a7224 */ /* 0x040fe200078e024a */
[----:B------:R-:W-:Y:S01]  /*0b20*/  ISETP.GT.U32.AND P0, PT, R9, R77, PT ;  /* 0x0000004d0900720c */ /* 0x000fe20003f04070 */
[----:B------:R-:W-:Y:S01]  /*0b30*/  IMAD.HI.U32 R5, R11, R70, RZ ;  /* 0x000000460b057227 */ /* 0x000fe200078e00ff */
[----:B------:R-:W-:-:S02]  /*0b40*/  IABS R6, R4 ;  /* 0x0000000400067213 */ /* 0x000fc40000000000 */
[----:B------:R-:W-:Y:S01]  /*0b50*/  ISETP.GE.AND P6, PT, R4, RZ, PT ;  /* 0x000000ff0400720c */ /* 0x000fe20003fc6270 */
[----:B------:R-:W-:Y:S02]  /*0b60*/  IMAD.IADD R14, R15, 0x1, R14 ;  /* 0x000000010f0e7824 */ /* 0x000fe400078e020e */
[----:B------:R-:W-:Y:S02]  /*0b70*/  VIADD R15, R0, 0x8 ;  /* 0x00000008000f7836 */ /* 0x000fe40000000000 */
[----:B------:R-:W-:Y:S02]  /*0b80*/  IMAD.MOV R5, RZ, RZ, -R5 ;  /* 0x000000ffff057224 */ /* 0x000fe400078e0a05 */
[--C-:B------:R-:W-:Y:S01]  /*0b90*/  @!P4 IMAD.IADD R76, R76, 0x1, -R9.reuse ;  /* 0x000000014c4cc824 */ /* 0x100fe200078e0a09 */
[----:B------:R-:W-:Y:S01]  /*0ba0*/  IABS R16, R15 ;  /* 0x0000000f00107213 */ /* 0x000fe20000000000 */
[----:B------:R-:W-:Y:S01]  /*0bb0*/  IMAD R70, R9, R5, R70 ;  /* 0x0000000509467224 */ /* 0x000fe200078e0246 */
[----:B------:R-:W-:Y:S01]  /*0bc0*/  ISETP.GE.AND P4, PT, R7, RZ, PT ;  /* 0x000000ff0700720c */ /* 0x000fe20003f86270 */
[----:B------:R-:W-:-:S02]  /*0bd0*/  @!P1 IMAD.IADD R72, R72, 0x1, -R9 ;  /* 0x0000000148489824 */ /* 0x000fc400078e0a09 */
[----:B------:R-:W-:-:S04]  /*0be0*/  IMAD.HI.U32 R4, R11, R6, RZ ;  /* 0x000000060b047227 */ /* 0x000fc800078e00ff */
[----:B------:R-:W-:Y:S01]  /*0bf0*/  @!P2 IMAD.MOV R76, RZ, RZ, -R76 ;  /* 0x000000ffff4ca224 */ /* 0x000fe200078e0a4c */
[C---:B------:R-:W-:Y:S01]  /*0c00*/  ISETP.GT.U32.AND P2, PT, R9.reuse, R74, PT ;  /* 0x0000004a0900720c */ /* 0x040fe20003f44070 */
[----:B------:R-:W-:Y:S01]  /*0c10*/  @!P3 IMAD.MOV R72, RZ, RZ, -R72 ;  /* 0x000000ffff48b224 */ /* 0x000fe200078e0a48 */
[----:B------:R-:W-:Y:S01]  /*0c20*/  ISETP.GT.U32.AND P3, PT, R9, R70, PT ;  /* 0x000000460900720c */ /* 0x000fe20003f64070 */
[----:B------:R-:W-:Y:S02]  /*0c30*/  IMAD.MOV R73, RZ, RZ, -R4 ;  /* 0x000000ffff497224 */ /* 0x000fe400078e0a04 */
[----:B------:R-:W-:Y:S02]  /*0c40*/  VIADD R7, R0, 0xa ;  /* 0x0000000a00077836 */ /* 0x000fe40000000000 */
[----:B------:R-:W-:-:S04]  /*0c50*/  IMAD.HI.U32 R4, R11, R16, RZ ;  /* 0x000000100b047227 */ /* 0x000fc800078e00ff */
[----:B------:R-:W-:Y:S02]  /*0c60*/  @!P0 IMAD.IADD R77, R77, 0x1, -R9 ;  /* 0x000000014d4d8824 */ /* 0x000fe400078e0a09 */
[----:B------:R-:W-:Y:S01]  /*0c70*/  IMAD R73, R9, R73, R6 ;  /* 0x0000004909497224 */ /* 0x000fe200078e0206 */
[----:B------:R-:W-:Y:S01]  /*0c80*/  IABS R6, R7 ;  /* 0x0000000700067213 */ /* 0x000fe20000000000 */
[----:B------:R-:W-:Y:S02]  /*0c90*/  IMAD.MOV R4, RZ, RZ, -R4 ;  /* 0x000000ffff047224 */ /* 0x000fe400078e0a04 */
[----:B------:R-:W-:Y:S01]  /*0ca0*/  @!P5 IMAD.MOV R77, RZ, RZ, -R77 ;  /* 0x000000ffff4dd224 */ /* 0x000fe200078e0a4d */
[----:B------:R-:W-:Y:S01]  /*0cb0*/  ISETP.GE.AND P5, PT, R15, RZ, PT ;  /* 0x000000ff0f00720c */ /* 0x000fe20003fa6270 */
[C---:B------:R-:W-:Y:S01]  /*0cc0*/  IMAD R69, R9.reuse, R4, R16 ;  /* 0x0000000409457224 */ /* 0x040fe200078e0210 */
[----:B------:R-:W-:Y:S01]  /*0cd0*/  ISETP.GT.U32.AND P0, PT, R9, R73, PT ;  /* 0x000000490900720c */ /* 0x000fe20003f04070 */
[----:B------:R-:W-:-:S02]  /*0ce0*/  VIADD R15, R0, 0xb ;  /* 0x0000000b000f7836 */ /* 0x000fc40000000000 */
[----:B------:R-:W-:Y:S01]  /*0cf0*/  IMAD.HI.U32 R4, R11, R6, RZ ;  /* 0x000000060b047227 */ /* 0x000fe200078e00ff */
[C---:B------:R-:W-:Y:S02]  /*0d00*/  ISETP.GT.U32.AND P1, PT, R9.reuse, R69, PT ;  /* 0x000000450900720c */ /* 0x040fe40003f24070 */
[----:B------:R-:W-:Y:S01]  /*0d10*/  IABS R66, R15 ;  /* 0x0000000f00427213 */ /* 0x000fe20000000000 */
[--C-:B------:R-:W-:Y:S02]  /*0d20*/  @!P2 IMAD.IADD R74, R74, 0x1, -R9.reuse ;  /* 0x000000014a4aa824 */ /* 0x100fe400078e0a09 */
[--C-:B------:R-:W-:Y:S02]  /*0d30*/  @!P3 IMAD.IADD R70, R70, 0x1, -R9.reuse ;  /* 0x000000014646b824 */ /* 0x100fe400078e0a09 */
[----:B------:R-:W-:Y:S01]  /*0d40*/  IMAD.MOV R4, RZ, RZ, -R4 ;  /* 0x000000ffff047224 */ /* 0x000fe200078e0a04 */
[----:B------:R-:W-:Y:S01]  /*0d50*/  ISETP.GT.U32.AND P2, PT, R9, R74, PT ;  /* 0x0000004a0900720c */ /* 0x000fe20003f44070 */
[----:B------:R-:W-:Y:S01]  /*0d60*/  @!P0 IMAD.IADD R73, R73, 0x1, -R9 ;  /* 0x0000000149498824 */ /* 0x000fe200078e0a09 */
[C---:B------:R-:W-:Y:S01]  /*0d70*/  ISETP.GT.U32.AND P3, PT, R9.reuse, R70, PT ;  /* 0x000000460900720c */ /* 0x040fe20003f64070 */
[----:B------:R-:W-:-:S02]  /*0d80*/  IMAD R71, R9, R4, R6 ;  /* 0x0000000409477224 */ /* 0x000fc400078e0206 */
[----:B------:R-:W-:Y:S01]  /*0d90*/  IMAD.HI.U32 R4, R11, R66, RZ ;  /* 0x000000420b047227 */ /* 0x000fe200078e00ff */
[----:B------:R-:W-:-:S03]  /*0da0*/  ISETP.GT.U32.AND P0, PT, R9, R73, PT ;  /* 0x000000490900720c */ /* 0x000fc60003f04070 */
[----:B------:R-:W-:Y:S02]  /*0db0*/  IMAD.MOV R4, RZ, RZ, -R4 ;  /* 0x000000ffff047224 */ /* 0x000fe400078e0a04 */
[----:B------:R-:W-:Y:S02]  /*0dc0*/  VIADD R16, R0, 0xc ;  /* 0x0000000c00107836 */ /* 0x000fe40000000000 */
[--C-:B------:R-:W-:Y:S02]  /*0dd0*/  @!P1 IMAD.IADD R69, R69, 0x1, -R9.reuse ;  /* 0x0000000145459824 */ /* 0x100fe400078e0a09 */
[C---:B------:R-:W-:Y:S01]  /*0de0*/  IMAD R66, R9.reuse, R4, R66 ;  /* 0x0000000409427224 */ /* 0x040fe200078e0242 */
[----:B------:R-:W-:Y:S01]  /*0df0*/  IABS R5, R16 ;  /* 0x0000001000057213 */ /* 0x000fe20000000000 */
[--C-:B------:R-:W-:Y:S01]  /*0e00*/  @!P2 IMAD.IADD R74, R74, 0x1, -R9.reuse ;  /* 0x000000014a4aa824 */ /* 0x100fe200078e0a09 */
[C---:B------:R-:W-:Y:S01]  /*0e10*/  ISETP.GT.U32.AND P2, PT, R9.reuse, R71, PT ;  /* 0x000000470900720c */ /* 0x040fe20003f44070 */
[----:B------:R-:W-:Y:S01]  /*0e20*/  @!P3 IMAD.IADD R70, R70, 0x1, -R9 ;  /* 0x000000014646b824 */ /* 0x000fe200078e0a09 */
[C---:B------:R-:W-:Y:S01]  /*0e30*/  ISETP.GT.U32.AND P1, PT, R9.reuse, R69, PT ;  /* 0x000000450900720c */ /* 0x040fe20003f24070 */
[----:B------:R-:W-:Y:S01]  /*0e40*/  IMAD.MOV.U32 R6, RZ, RZ, R5 ;  /* 0x000000ffff067224 */ /* 0x000fe200078e0005 */
[----:B------:R-:W-:Y:S01]  /*0e50*/  ISETP.GT.U32.AND P3, PT, R9, R66, PT ;  /* 0x000000420900720c */ /* 0x000fe20003f64070 */
[----:B------:R-:W-:-:S02]  /*0e60*/  VIADD R4, R0, 0xd ;  /* 0x0000000d00047836 */ /* 0x000fc40000000000 */
[----:B------:R-:W-:-:S03]  /*0e70*/  IMAD.HI.U32 R5, R11, R6, RZ ;  /* 0x000000060b057227 */ /* 0x000fc600078e00ff */
[----:B------:R-:W-:Y:S01]  /*0e80*/  IABS R68, R4 ;  /* 0x0000000400447213 */ /* 0x000fe20000000000 */
[--C-:B------:R-:W-:Y:S01]  /*0e90*/  @!P0 IMAD.IADD R73, R73, 0x1, -R9.reuse ;  /* 0x0000000149498824 */ /* 0x100fe200078e0a09 */
[----:B------:R-:W-:Y:S01]  /*0ea0*/  ISETP.GE.AND P0, PT, R17, RZ, PT ;  /* 0x000000ff1100720c */ /* 0x000fe20003f06270 */
[----:B------:R-:W-:Y:S02]  /*0eb0*/  @!P2 IMAD.IADD R71, R71, 0x1, -R9 ;  /* 0x000000014747a824 */ /* 0x000fe400078e0a09 */
[----:B------:R-:W-:Y:S02]  /*0ec0*/  IMAD.MOV R5, RZ, RZ, -R5 ;  /* 0x000000ffff057224 */ /* 0x000fe400078e0a05 */
[--C-:B------:R-:W-:Y:S01]  /*0ed0*/  @!P1 IMAD.IADD R69, R69, 0x1, -R9.reuse ;  /* 0x0000000145459824 */ /* 0x100fe200078e0a09 */
[C---:B------:R-:W-:Y:S01]  /*0ee0*/  ISETP.GT.U32.AND P2, PT, R9.reuse, R71, PT ;  /* 0x000000470900720c */ /* 0x040fe20003f44070 */
[----:B------:R-:W-:Y:S01]  /*0ef0*/  @!P3 IMAD.IADD R66, R66, 0x1, -R9 ;  /* 0x000000014242b824 */ /* 0x000fe200078e0a09 */
[----:B------:R-:W-:Y:S01]  /*0f00*/  ISETP.GE.AND P1, PT, R16, RZ, PT ;  /* 0x000000ff1000720c */ /* 0x000fe20003f26270 */
[----:B------:R-:W-:-:S02]  /*0f10*/  IMAD R67, R9, R5, R6 ;  /* 0x0000000509437224 */ /* 0x000fc400078e0206 */
[----:B------:R-:W-:Y:S01]  /*0f20*/  VIADD R5, R0, 0xe ;  /* 0x0000000e00057836 */ /* 0x000fe20000000000 */
[----:B------:R-:W-:Y:S01]  /*0f30*/  ISETP.GT.U32.AND P3, PT, R9, R66, PT ;  /* 0x000000420900720c */ /* 0x000fe20003f64070 */
[----:B------:R-:W-:Y:S01]  /*0f40*/  @!P5 IMAD.MOV R69, RZ, RZ, -R69 ;  /* 0x000000ffff45d224 */ /* 0x000fe200078e0a45 */
[----:B------:R-:W-:Y:S01]  /*0f50*/  ISETP.GE.AND P5, PT, R4, RZ, PT ;  /* 0x000000ff0400720c */ /* 0x000fe20003fa6270 */
[----:B------:R-:W-:Y:S01]  /*0f60*/  IMAD.HI.U32 R4, R11, R68, RZ ;  /* 0x000000440b047227 */ /* 0x000fe200078e00ff */
[----:B------:R-:W-:-:S03]  /*0f70*/  IABS R6, R5 ;  /* 0x0000000500067213 */ /* 0x000fc60000000000 */
[----:B------:R-:W-:Y:S02]  /*0f80*/  IMAD.MOV R4, RZ, RZ, -R4 ;  /* 0x000000ffff047224 */ /* 0x000fe400078e0a04 */
[----:B------:R-:W-:Y:S01]  /*0f90*/  @!P6 IMAD.MOV R73, RZ, RZ, -R73 ;  /* 0x000000ffff49e224 */ /* 0x000fe200078e0a49 */
[----:B------:R-:W-:Y:S01]  /*0fa0*/  ISETP.GE.AND P6, PT, R7, RZ, PT ;  /* 0x000000ff0700720c */ /* 0x000fe20003fc6270 */
[----:B------:R-:W-:Y:S01]  /*0fb0*/  @!P0 IMAD.MOV R70, RZ, RZ, -R70 ;  /* 0x000000ffff468224 */ /* 0x000fe200078e0a46 */
[----:B------:R-:W-:Y:S01]  /*0fc0*/  ISETP.GE.AND P0, PT, R5, RZ, PT ;  /* 0x000000ff0500720c */ /* 0x000fe20003f06270 */
[----:B------:R-:W-:-:S04]  /*0fd0*/  IMAD.HI.U32 R5, R11, R6, RZ ;  /* 0x000000060b057227 */ /* 0x000fc800078e00ff */
[----:B------:R-:W-:Y:S02]  /*0fe0*/  IMAD R68, R9, R4, R68 ;  /* 0x0000000409447224 */ /* 0x000fe400078e0244 */
[----:B------:R-:W-:Y:S01]  /*0ff0*/  @!P2 IMAD.IADD R71, R71, 0x1, -R9 ;  /* 0x000000014747a824 */ /* 0x000fe200078e0a09 */
[C---:B------:R-:W-:Y:S01]  /*1000*/  ISETP.GT.U32.AND P2, PT, R9.reuse, R67, PT ;  /* 0x000000430900720c */ /* 0x040fe20003f44070 */
[----:B------:R-:W-:Y:S02]  /*1010*/  IMAD.MOV R5, RZ, RZ, -R5 ;  /* 0x000000ffff057224 */ /* 0x000fe400078e0a05 */
[----:B------:R-:W-:Y:S01]  /*1020*/  @!P3 IMAD.IADD R66, R66, 0x1, -R9 ;  /* 0x000000014242b824 */ /* 0x000fe200078e0a09 */
[C---:B------:R-:W-:Y:S01]  /*1030*/  ISETP.GT.U32.AND P3, PT, R9.reuse, R68, PT ;  /* 0x000000440900720c */ /* 0x040fe20003f64070 */
[----:B------:R-:W-:Y:S02]  /*1040*/  IMAD R63, R9, R5, R6 ;  /* 0x00000005093f7224 */ /* 0x000fe400078e0206 */
[----:B------:R-:W-:Y:S01]  /*1050*/  @!P4 IMAD.MOV R74, RZ, RZ, -R74 ;  /* 0x000000ffff4ac224 */ /* 0x000fe200078e0a4a */
[----:B------:R-:W-:Y:S01]  /*1060*/  ISETP.GE.AND P4, PT, R15, RZ, PT ;  /* 0x000000ff0f00720c */ /* 0x000fe20003f86270 */
[----:B------:R-:W-:Y:S01]  /*1070*/  @!P6 IMAD.MOV R71, RZ, RZ, -R71 ;  /* 0x000000ffff47e224 */ /* 0x000fe200078e0a47 */
[----:B------:R-:W-:Y:S01]  /*1080*/  ISETP.GT.U32.AND P6, PT, R9, R63, PT ;  /* 0x0000003f0900720c */ /* 0x000fe20003fc4070 */
[----:B------:R-:W-:-:S02]  /*1090*/  VIADD R7, R0, 0xf ;  /* 0x0000000f00077836 */ /* 0x000fc40000000000 */
[--C-:B------:R-:W-:Y:S02]  /*10a0*/  @!P2 IMAD.IADD R67, R67, 0x1, -R9.reuse ;  /* 0x000000014343a824 */ /* 0x100fe400078e0a09 */
[----:B------:R-:W-:Y:S01]  /*10b0*/  VIADD R15, R0, 0x10 ;  /* 0x00000010000f7836 */ /* 0x000fe20000000000 */
[----:B------:R-:W-:Y:S01]  /*10c0*/  IABS R64, R7 ;  /* 0x0000000700407213 */ /* 0x000fe20000000000 */
[--C-:B------:R-:W-:Y:S01]  /*10d0*/  @!P3 IMAD.IADD R68, R68, 0x1, -R9.reuse ;  /* 0x000000014444b824 */ /* 0x100fe200078e0a09 */
[----:B------:R-:W-:Y:S01]  /*10e0*/  ISETP.GT.U32.AND P2, PT, R9, R67, PT ;  /* 0x000000430900720c */ /* 0x000fe20003f44070 */
[----:B------:R-:W-:Y:S01]  /*10f0*/  VIADD R17, R0, 0x13 ;  /* 0x0000001300117836 */ /* 0x000fe20000000000 */
[----:B------:R-:W-:Y:S01]  /*1100*/  IABS R16, R15 ;  /* 0x0000000f00107213 */ /* 0x000fe20000000000 */
[----:B------:R-:W-:Y:S01]  /*1110*/  IMAD.HI.U32 R4, R11, R64, RZ ;  /* 0x000000400b047227 */ /* 0x000fe200078e00ff */
[----:B------:R-:W-:Y:S02]  /*1120*/  ISETP.GT.U32.AND P3, PT, R9, R68, PT ;  /* 0x000000440900720c */ /* 0x000fe40003f64070 */
[----:B------:R-:W-:Y:S01]  /*1130*/  IABS R62, R17 ;  /* 0x00000011003e7213 */ /* 0x000fe20000000000 */
[----:B------:R-:W-:Y:S01]  /*1140*/  @!P4 IMAD.MOV R66, RZ, RZ, -R66 ;  /* 0x000000ffff42c224 */ /* 0x000fe200078e0a42 */
[----:B------:R-:W-:Y:S01]  /*1150*/  ISETP.GE.AND P4, PT, R7, RZ, PT ;  /* 0x000000ff0700720c */ /* 0x000fe20003f86270 */
[----:B------:R-:W-:-:S02]  /*1160*/  @!P6 IMAD.IADD R63, R63, 0x1, -R9 ;  /* 0x000000013f3fe824 */ /* 0x000fc400078e0a09 */
[----:B------:R-:W-:Y:S02]  /*1170*/  IMAD.MOV R4, RZ, RZ, -R4 ;  /* 0x000000ffff047224 */ /* 0x000fe400078e0a04 */
[----:B------:R-:W-:Y:S01]  /*1180*/  VIADD R7, R0, 0x11 ;  /* 0x0000001100077836 */ /* 0x000fe20000000000 */
[----:B------:R-:W-:Y:S01]  /*1190*/  ISETP.GT.U32.AND P6, PT, R9, R63, PT ;  /* 0x0000003f0900720c */ /* 0x000fe20003fc4070 */
[----:B------:R-:W-:-:S03]  /*11a0*/  IMAD.HI.U32 R5, R11, R16, RZ ;  /* 0x000000100b057227 */ /* 0x000fc600078e00ff */
[----:B------:R-:W-:Y:S01]  /*11b0*/  IABS R60, R7 ;  /* 0x00000007003c7213 */ /* 0x000fe20000000000 */
[----:B------:R-:W-:Y:S02]  /*11c0*/  IMAD R64, R9, R4, R64 ;  /* 0x0000000409407224 */ /* 0x000fe400078e0240 */
[----:B------:R-:W-:Y:S01]  /*11d0*/  @!P2 IMAD.IADD R67, R67, 0x1, -R9 ;  /* 0x000000014343a824 */ /* 0x000fe200078e0a09 */
[----:B------:R-:W-:Y:S01]  /*11e0*/  ISETP.GE.AND P2, PT, R15, RZ, PT ;  /* 0x000000ff0f00720c */ /* 0x000fe20003f46270 */
[----:B------:R-:W-:Y:S02]  /*11f0*/  IMAD.MOV R5, RZ, RZ, -R5 ;  /* 0x000000ffff057224 */ /* 0x000fe400078e0a05 */
[----:B------:R-:W-:Y:S02]  /*1200*/  VIADD R15, R0, 0x12 ;  /* 0x00000012000f7836 */ /* 0x000fe40000000000 */
[----:B------:R-:W-:Y:S01]  /*1210*/  @!P3 IMAD.IADD R68, R68, 0x1, -R9 ;  /* 0x000000014444b824 */ /* 0x000fe200078e0a09 */
[----:B------:R-:W-:Y:S01]  /*1220*/  ISETP.GT.U32.AND P3, PT, R9, R64, PT ;  /* 0x000000400900720c */ /* 0x000fe20003f64070 */
[----:B------:R-:W-:-:S04]  /*1230*/  IMAD.HI.U32 R4, R11, R60, RZ ;  /* 0x0000003c0b047227 */ /* 0x000fc800078e00ff */
[----:B------:R-:W-:Y:S01]  /*1240*/  IMAD R65, R9, R5, R16 ;  /* 0x0000000509417224 */ /* 0x000fe200078e0210 */
[----:B------:R-:W-:Y:S01]  /*1250*/  IABS R16, R15 ;  /* 0x0000000f00107213 */ /* 0x000fe20000000000 */
[----:B------:R-:W-:Y:S02]  /*1260*/  IMAD.MOV R6, RZ, RZ, -R4 ;  /* 0x000000ffff067224 */ /* 0x000fe400078e0a04 */
[----:B------:R-:W-:Y:S01]  /*1270*/  @!P6 IMAD.IADD R63, R63, 0x1, -R9 ;  /* 0x000000013f3fe824 */ /* 0x000fe200078e0a09 */
[----:B------:R-:W-:Y:S01]  /*1280*/  ISETP.GT.U32.AND P6, PT, R9, R65, PT ;  /* 0x000000410900720c */ /* 0x000fe20003fc4070 */
[----:B------:R-:W-:-:S04]  /*1290*/  IMAD.HI.U32 R4, R11, R16, RZ ;  /* 0x000000100b047227 */ /* 0x000fc800078e00ff */
[C---:B------:R-:W-:Y:S02]  /*12a0*/  IMAD R60, R9.reuse, R6, R60 ;  /* 0x00000006093c7224 */ /* 0x040fe400078e023c */
[----:B------:R-:W-:Y:S02]  /*12b0*/  IMAD.MOV R61, RZ, RZ, -R4 ;  /* 0x000000ffff3d7224 */ /* 0x000fe400078e0a04 */
[--C-:B------:R-:W-:Y:S01]  /*12c0*/  @!P3 IMAD.IADD R64, R64, 0x1, -R9.reuse ;  /* 0x000000014040b824 */ /* 0x100fe200078e0a09 */
[C---:B------:R-:W-:Y:S01]  /*12d0*/  ISETP.GT.U32.AND P3, PT, R9.reuse, R60, PT ;  /* 0x0000003c0900720c */ /* 0x040fe20003f64070 */
[----:B------:R-:W-:Y:S02]  /*12e0*/  IMAD R61, R9, R61, R16 ;  /* 0x0000003d093d7224 */ /* 0x000fe400078e0210 */
[C---:B------:R-:W-:Y:S02]  /*12f0*/  VIADD R20, R0.reuse, 0x15 ;  /* 0x0000001500147836 */ /* 0x040fe40000000000 */
[----:B------:R-:W-:Y:S01]  /*1300*/  @!P6 IMAD.IADD R65, R65, 0x1, -R9 ;  /* 0x000000014141e824 */ /* 0x000fe200078e0a09 */
[----:B------:R-:W-:Y:S01]  /*1310*/  ISETP.GT.U32.AND P6, PT, R9, R61, PT ;  /* 0x0000003d0900720c */ /* 0x000fe20003fc4070 */
[----:B------:R-:W-:Y:S01]  /*1320*/  VIADD R19, R0, 0x14 ;  /* 0x0000001400137836 */ /* 0x000fe20000000000 */
[----:B------:R-:W-:Y:S01]  /*1330*/  IABS R18, R20 ;  /* 0x0000001400127213 */ /* 0x000fe20000000000 */
[----:B------:R-:W-:-:S03]  /*1340*/  IMAD.HI.U32 R5, R11, R62, RZ ;  /* 0x0000003e0b057227 */ /* 0x000fc600078e00ff */
[----:B------:R-:W-:Y:S01]  /*1350*/  IABS R58, R19 ;  /* 0x00000013003a7213 */ /* 0x000fe20000000000 */
[----:B------:R-:W-:Y:S01]  /*1360*/  @!P3 IMAD.IADD R60, R60, 0x1, -R9 ;  /* 0x000000013c3cb824 */ /* 0x000fe200078e0a09 */
[----:B------:R-:W-:Y:S01]  /*1370*/  ISETP.GT.U32.AND P3, PT, R9, R65, PT ;  /* 0x000000410900720c */ /* 0x000fe20003f64070 */
[----:B------:R-:W-:-:S04]  /*1380*/  IMAD.HI.U32 R4, R11, R18, RZ ;  /* 0x000000120b047227 */ /* 0x000fc800078e00ff */
[----:B------:R-:W-:Y:S01]  /*1390*/  @!P5 IMAD.MOV R68, RZ, RZ, -R68 ;  /* 0x000000ffff44d224 */ /* 0x000fe200078e0a44 */
[----:B------:R-:W-:Y:S01]  /*13a0*/  ISETP.GT.U32.AND P5, PT, R9, R60, PT ;  /* 0x0000003c0900720c */ /* 0x000fe20003fa4070 */
[----:B------:R-:W-:Y:S02]  /*13b0*/  IMAD.MOV R5, RZ, RZ, -R5 ;  /* 0x000000ffff057224 */ /* 0x000fe400078e0a05 */
[----:B------:R-:W-:Y:S02]  /*13c0*/  IMAD.MOV R4, RZ, RZ, -R4 ;  /* 0x000000ffff047224 */ /* 0x000fe400078e0a04 */
[----:B------:R-:W-:Y:S02]  /*13d0*/  @!P6 IMAD.IADD R61, R61, 0x1, -R9 ;  /* 0x000000013d3de824 */ /* 0x000fe400078e0a09 */
[C---:B------:R-:W-:Y:S02]  /*13e0*/  IMAD R62, R9.reuse, R5, R62 ;  /* 0x00000005093e7224 */ /* 0x040fe400078e023e */
[C---:B------:R-:W-:Y:S01]  /*13f0*/  IMAD R59, R9.reuse, R4, R18 ;  /* 0x00000004093b7224 */ /* 0x040fe200078e0212 */
[----:B------:R-:W-:Y:S01]  /*1400*/  ISETP.GT.U32.AND P6, PT, R9, R61, PT ;  /* 0x0000003d0900720c */ /* 0x000fe20003fc4070 */
[----:B------:R-:W-:-:S02]  /*1410*/  VIADD R18, R0, 0x17 ;  /* 0x0000001700127836 */ /* 0x000fc40000000000 */
[----:B------:R-:W-:-:S03]  /*1420*/  IMAD.HI.U32 R6, R11, R58, RZ ;  /* 0x0000003a0b067227 */ /* 0x000fc600078e00ff */
[----:B------:R-:W-:Y:S01]  /*1430*/  IABS R56, R18 ;  /* 0x0000001200387213 */ /* 0x000fe20000000000 */
[----:B------:R-:W-:Y:S01]  /*1440*/  @!P1 IMAD.MOV R67, RZ, RZ, -R67 ;  /* 0x000000ffff439224 */ /* 0x000fe200078e0a43 */
[C---:B------:R-:W-:Y:S01]  /*1450*/  ISETP.GT.U32.AND P1, PT, R9.reuse, R64, PT ;  /* 0x000000400900720c */ /* 0x040fe20003f24070 */
[----:B------:R-:W-:Y:S01]  /*1460*/  @!P0 IMAD.MOV R63, RZ, RZ, -R63 ;  /* 0x000000ffff3f8224 */ /* 0x000fe200078e0a3f */
[C---:B------:R-:W-:Y:S01]  /*1470*/  ISETP.GT.U32.AND P0, PT, R9.reuse, R62, PT ;  /* 0x0000003e0900720c */ /* 0x040fe20003f04070 */
[----:B------:R-:W-:Y:S02]  /*1480*/  IMAD.MOV R6, RZ, RZ, -R6 ;  /* 0x000000ffff067224 */ /* 0x000fe400078e0a06 */
[----:B------:R-:W-:Y:S02]  /*1490*/  VIADD R21, R0, 0x16 ;  /* 0x0000001600157836 */ /* 0x000fe40000000000 */
[----:B------:R-:W-:Y:S01]  /*14a0*/  @!P5 IMAD.IADD R60, R60, 0x1, -R9 ;  /* 0x000000013c3cd824 */ /* 0x000fe200078e0a09 */
[C---:B------:R-:W-:Y:S01]  /*14b0*/  ISETP.GT.U32.AND P5, PT, R9.reuse, R59, PT ;  /* 0x0000003b0900720c */ /* 0x040fe20003fa4070 */
[----:B------:R-:W-:Y:S01]  /*14c0*/  IMAD R58, R9, R6, R58 ;  /* 0x00000006093a7224 */ /* 0x000fe200078e023a */
[----:B------:R-:W-:Y:S01]  /*14d0*/  IABS R6, R21 ;  /* 0x0000001500067213 */ /* 0x000fe20000000000 */
[----:B------:R-:W-:-:S04]  /*14e0*/  IMAD.HI.U32 R5, R11, R56, RZ ;  /* 0x000000380b057227 */ /* 0x000fc800078e00ff */
[--C-:B------:R-:W-:Y:S01]  /*14f0*/  @!P3 IMAD.IADD R65, R65, 0x1, -R9.reuse ;  /* 0x000000014141b824 */ /* 0x100fe200078e0a09 */
[----:B------:R-:W-:Y:S01]  /*1500*/  ISETP.GE.AND P3, PT, R7, RZ, PT ;  /* 0x000000ff0700720c */ /* 0x000fe20003f66270 */
[----:B------:R-:W-:Y:S01]  /*1510*/  @!P6 IMAD.IADD R61, R61, 0x1, -R9 ;  /* 0x000000013d3de824 */ /* 0x000fe200078e0a09 */
[----:B------:R-:W-:Y:S01]  /*1520*/  ISETP.GE.AND P6, PT, R15, RZ, PT ;  /* 0x000000ff0f00720c */ /* 0x000fe20003fc6270 */
[----:B------:R-:W-:Y:S02]  /*1530*/  IMAD.MOV R5, RZ, RZ, -R5 ;  /* 0x000000ffff057224 */ /* 0x000fe400078e0a05 */
[----:B------:R-:W-:-:S04]  /*1540*/  IMAD.HI.U32 R4, R11, R6, RZ ;  /* 0x000000060b047227 */ /* 0x000fc800078e00ff */
[--C-:B------:R-:W-:Y:S01]  /*1550*/  @!P1 IMAD.IADD R64, R64, 0x1, -R9.reuse ;  /* 0x0000000140409824 */ /* 0x100fe200078e0a09 */
[----:B------:R-:W-:Y:S01]  /*1560*/  ISETP.GT.U32.AND P1, PT, R9, R58, PT ;  /* 0x0000003a0900720c */ /* 0x000fe20003f24070 */
[--C-:B------:R-:W-:Y:S01]  /*1570*/  @!P0 IMAD.IADD R62, R62, 0x1, -R9.reuse ;  /* 0x000000013e3e8824 */ /* 0x100fe200078e0a09 */
[----:B------:R-:W-:Y:S01]  /*1580*/  ISETP.GE.AND P0, PT, R17, RZ, PT ;  /* 0x000000ff1100720c */ /* 0x000fe20003f06270 */
[----:B------:R-:W-:Y:S02]  /*1590*/  IMAD R56, R9, R5, R56 ;  /* 0x0000000509387224 */ /* 0x000fe400078e0238 */
[----:B------:R-:W-:Y:S02]  /*15a0*/  IMAD.MOV R4, RZ, RZ, -R4 ;  /* 0x000000ffff047224 */ /* 0x000fe400078e0a04 */
[----:B------:R-:W-:Y:S02]  /*15b0*/  VIADD R5, R0, 0x18 ;  /* 0x0000001800057836 */ /* 0x000fe40000000000 */
[----:B------:R-:W-:-:S02]  /*15c0*/  @!P5 IMAD.IADD R59, R59, 0x1, -R9 ;  /* 0x000000013b3bd824 */ /* 0x000fc400078e0a09 */
[----:B------:R-:W-:Y:S01]  /*15d0*/  @!P4 IMAD.MOV R64, RZ, RZ, -R64 ;  /* 0x000000ffff40c224 */ /* 0x000fe200078e0a40 */
[C---:B------:R-:W-:Y:S01]  /*15e0*/  ISETP.GT.U32.AND P4, PT, R9.reuse, R62, PT ;  /* 0x0000003e0900720c */ /* 0x040fe20003f84070 */
[C---:B------:R-:W-:Y:S01]  /*15f0*/  IMAD R57, R9.reuse, R4, R6 ;  /* 0x0000000409397224 */ /* 0x040fe200078e0206 */
[C---:B------:R-:W-:Y:S01]  /*1600*/  ISETP.GT.U32.AND P5, PT, R9.reuse, R59, PT ;  /* 0x0000003b0900720c */ /* 0x040fe20003fa4070 */
[----:B------:R-:W-:Y:S01]  /*1610*/  @!P3 IMAD.MOV R60, RZ, RZ, -R60 ;  /* 0x000000ffff3cb224 */ /* 0x000fe200078e0a3c */
[----:B------:R-:W-:Y:S01]  /*1620*/  IABS R6, R5 ;  /* 0x0000000500067213 */ /* 0x000fe20000000000 */
[----:B------:R-:W-:Y:S01]  /*1630*/  @!P6 IMAD.MOV R61, RZ, RZ, -R61 ;  /* 0x000000ffff3de224 */ /* 0x000fe200078e0a3d */
[----:B------:R-:W-:Y:S01]  /*1640*/  ISETP.GT.U32.AND P3, PT, R9, R57, PT ;  /* 0x000000390900720c */ /* 0x000fe20003f64070 */
[----:B------:R-:W-:Y:S01]  /*1650*/  @!P1 IMAD.IADD R58, R58, 0x1, -R9 ;  /* 0x000000013a3a9824 */ /* 0x000fe200078e0a09 */
[----:B------:R-:W-:Y:S01]  /*1660*/  ISETP.GE.AND P6, PT, R20, RZ, PT ;  /* 0x000000ff1400720c */ /* 0x000fe20003fc6270 */
[----:B------:R-:W-:Y:S01]  /*1670*/  IMAD.HI.U32 R4, R11, R6, RZ ;  /* 0x000000060b047227 */ /* 0x000fe200078e00ff */
[----:B------:R-:W-:-:S03]  /*1680*/  ISETP.GE.AND P1, PT, R19, RZ, PT ;  /* 0x000000ff1300720c */ /* 0x000fc60003f26270 */
[----:B------:R-:W-:Y:S02]  /*1690*/  IMAD.MOV R4, RZ, RZ, -R4 ;  /* 0x000000ffff047224 */ /* 0x000fe400078e0a04 */
[----:B------:R-:W-:Y:S01]  /*16a0*/  @!P2 IMAD.MOV R65, RZ, RZ, -R65 ;  /* 0x000000ffff41a224 */ /* 0x000fe200078e0a41 */
[C---:B------:R-:W-:Y:S01]  /*16b0*/  ISETP.GT.U32.AND P2, PT, R9.reuse, R58, PT ;  /* 0x0000003a0900720c */ /* 0x040fe20003f44070 */
[--C-:B------:R-:W-:Y:S01]  /*16c0*/  @!P4 IMAD.IADD R62, R62, 0x1, -R9.reuse ;  /* 0x000000013e3ec824 */ /* 0x100fe200078e0a09 */
[----:B------:R-:W-:Y:S01]  /*16d0*/  ISETP.GT.U32.AND P4, PT, R9, R56, PT ;  /* 0x000000380900720c */ /* 0x000fe20003f84070 */
[--C-:B------:R-:W-:Y:S01]  /*16e0*/  @!P5 IMAD.IADD R59, R59, 0x1, -R9.reuse ;  /* 0x000000013b3bd824 */ /* 0x100fe200078e0a09 */
[----:B------:R-:W-:Y:S01]  /*16f0*/  ISETP.GE.AND P5, PT, R18, RZ, PT ;  /* 0x000000ff1200720c */ /* 0x000fe20003fa6270 */
[----:B------:R-:W-:Y:S02]  /*1700*/  IMAD R55, R9, R4, R6 ;  /* 0x0000000409377224 */ /* 0x000fe400078e0206 */
[----:B------:R-:W-:Y:S01]  /*1710*/  @!P3 IMAD.IADD R57, R57, 0x1, -R9 ;  /* 0x000000013939b824 */ /* 0x000fe200078e0a09 */
[----:B------:R-:W-:Y:S01]  /*1720*/  ISETP.GE.AND P3, PT, R5, RZ, PT ;  /* 0x000000ff0500720c */ /* 0x000fe20003f66270 */
[----:B------:R-:W-:Y:S01]  /*1730*/  @!P6 IMAD.MOV R59, RZ, RZ, -R59 ;  /* 0x000000ffff3be224 */ /* 0x000fe200078e0a3b */
[----:B------:R-:W-:Y:S01]  /*1740*/  ISETP.GT.U32.AND P6, PT, R9, R55, PT ;  /* 0x000000370900720c */ /* 0x000fe20003fc4070 */
[----:B------:R-:W-:-:S02]  /*1750*/  VIADD R7, R0, 0x19 ;  /* 0x0000001900077836 */ /* 0x000fc40000000000 */
[----:B------:R-:W-:Y:S01]  /*1760*/  @!P0 IMAD.MOV R62, RZ, RZ, -R62 ;  /* 0x000000ffff3e8224 */ /* 0x000fe200078e0a3e */
[----:B------:R-:W-:Y:S01]  /*1770*/  ISETP.GT.U32.AND P0, PT, R9, R57, PT ;  /* 0x000000390900720c */ /* 0x000fe20003f04070 */
[--C-:B------:R-:W-:Y:S01]  /*1780*/  @!P2 IMAD.IADD R58, R58, 0x1, -R9.reuse ;  /* 0x000000013a3aa824 */ /* 0x100fe200078e0a09 */
[----:B------:R-:W-:Y:S01]  /*1790*/  IABS R16, R7 ;  /* 0x0000000700107213 */ /* 0x000fe20000000000 */
[----:B------:R-:W-:Y:S01]  /*17a0*/  @!P4 IMAD.IADD R56, R56, 0x1, -R9 ;  /* 0x000000013838c824 */ /* 0x000fe200078e0a09 */
[----:B------:R-:W-:Y:S01]  /*17b0*/  ISETP.GE.AND P2, PT, R21, RZ, PT ;  /* 0x000000ff1500720c */ /* 0x000fe20003f46270 */
[----:B------:R-:W-:Y:S01]  /*17c0*/  VIADD R4, R0, 0x1a ;  /* 0x0000001a00047836 */ /* 0x000fe20000000000 */
[----:B------:R-:W-:Y:S01]  /*17d0*/  ISETP.GE.AND P4, PT, R7, RZ, PT ;  /* 0x000000ff0700720c */ /* 0x000fe20003f86270 */
[----:B------:R-:W-:Y:S01]  /*17e0*/  @!P1 IMAD.MOV R58, RZ, RZ, -R58 ;  /* 0x000000ffff3a9224 */ /* 0x000fe200078e0a3a */
[----:B------:R-:W-:Y:S01]  /*17f0*/  ISETP.GT.U32.AND P1, PT, R9, R56, PT ;  /* 0x000000380900720c */ /* 0x000fe20003f24070 */
[----:B------:R-:W-:Y:S01]  /*1800*/  IMAD.HI.U32 R5, R11, R16, RZ ;  /* 0x000000100b057227 */ /* 0x000fe200078e00ff */
[----:B------:R-:W-:-:S03]  /*1810*/  IABS R52, R4 ;  /* 0x0000000400347213 */ /* 0x000fc60000000000 */
[----:B------:R-:W-:Y:S02]  /*1820*/  @!P6 IMAD.IADD R55, R55, 0x1, -R9 ;  /* 0x000000013737e824 */ /* 0x000fe400078e0a09 */
[----:B------:R-:W-:Y:S02]  /*1830*/  IMAD.MOV R5, RZ, RZ, -R5 ;  /* 0x000000ffff057224 */ /* 0x000fe400078e0a05 */
[----:B------:R-:W-:Y:S01]  /*1840*/  @!P0 IMAD.IADD R57, R57, 0x1, -R9 ;  /* 0x0000000139398824 */ /* 0x000fe200078e0a09 */
[----:B------:R-:W-:Y:S01]  /*1850*/  ISETP.GE.AND P0, PT, R4, RZ, PT ;  /* 0x000000ff0400720c */ /* 0x000fe20003f06270 */
[----:B------:R-:W-:Y:S01]  /*1860*/  IMAD.HI.U32 R4, R11, R52, RZ ;  /* 0x000000340b047227 */ /* 0x000fe200078e00ff */
[----:B------:R-:W-:-:S03]  /*1870*/  ISETP.GT.U32.AND P6, PT, R9, R55, PT ;  /* 0x000000370900720c */ /* 0x000fc60003fc4070 */
[C---:B------:R-:W-:Y:S02]  /*1880*/  IMAD R53, R9.reuse, R5, R16 ;  /* 0x0000000509357224 */ /* 0x040fe400078e0210 */
[----:B------:R-:W-:Y:S02]  /*1890*/  VIADD R5, R0, 0x1b ;  /* 0x0000001b00057836 */ /* 0x000fe40000000000 */
[----:B------:R-:W-:Y:S02]  /*18a0*/  IMAD.MOV R4, RZ, RZ, -R4 ;  /* 0x000000ffff047224 */ /* 0x000fe400078e0a04 */
[----:B------:R-:W-:Y:S01]  /*18b0*/  @!P1 IMAD.IADD R56, R56, 0x1, -R9 ;  /* 0x0000000138389824 */ /* 0x000fe200078e0a09 */
[C---:B------:R-:W-:Y:S01]  /*18c0*/  ISETP.GT.U32.AND P1, PT, R9.reuse, R53, PT ;  /* 0x000000350900720c */ /* 0x040fe20003f24070 */
[----:B------:R-:W-:Y:S01]  /*18d0*/  VIADD R7, R0, 0x1c ;  /* 0x0000001c00077836 */ /* 0x000fe20000000000 */
[----:B------:R-:W-:Y:S01]  /*18e0*/  IABS R16, R5 ;  /* 0x0000000500107213 */ /* 0x000fe20000000000 */
[----:B------:R-:W-:-:S02]  /*18f0*/  IMAD R52, R9, R4, R52 ;  /* 0x0000000409347224 */ /* 0x000fc400078e0234 */
[----:B------:R-:W-:Y:S01]  /*1900*/  @!P2 IMAD.MOV R57, RZ, RZ, -R57 ;  /* 0x000000ffff39a224 */ /* 0x000fe200078e0a39 */
[----:B------:R-:W-:Y:S01]  /*1910*/  ISETP.GE.AND P2, PT, R5, RZ, PT ;  /* 0x000000ff0500720c */ /* 0x000fe20003f46270 */
[----:B------:R-:W-:Y:S01]  /*1920*/  @!P6 IMAD.IADD R55, R55, 0x1, -R9 ;  /* 0x000000013737e824 */ /* 0x000fe200078e0a09 */
[----:B------:R-:W-:Y:S01]  /*1930*/  IABS R50, R7 ;  /* 0x0000000700327213 */ /* 0x000fe20000000000 */
[----:B------:R-:W-:Y:S01]  /*1940*/  IMAD.HI.U32 R5, R11, R16, RZ ;  /* 0x000000100b057227 */ /* 0x000fe200078e00ff */
[----:B------:R-:W-:-:S03]  /*1950*/  ISETP.GT.U32.AND P6, PT, R9, R52, PT ;  /* 0x000000340900720c */ /* 0x000fc60003fc4070 */
[----:B------:R-:W-:Y:S02]  /*1960*/  IMAD.MOV R5, RZ, RZ, -R5 ;  /* 0x000000ffff057224 */ /* 0x000fe400078e0a05 */
[----:B------:R-:W-:-:S04]  /*1970*/  IMAD.HI.U32 R6, R11, R50, RZ ;  /* 0x000000320b067227 */ /* 0x000fc800078e00ff */
[--C-:B------:R-:W-:Y:S02]  /*1980*/  @!P1 IMAD.IADD R53, R53, 0x1, -R9.reuse ;  /* 0x0000000135359824 */ /* 0x100fe400078e0a09 */
[C---:B------:R-:W-:Y:S02]  /*1990*/  IMAD R51, R9.reuse, R5, R16 ;  /* 0x0000000509337224 */ /* 0x040fe400078e0210 */
[----:B------:R-:W-:Y:S01]  /*19a0*/  IMAD.MOV R6, RZ, RZ, -R6 ;  /* 0x000000ffff067224 */ /* 0x000fe200078e0a06 */
[C---:B------:R-:W-:Y:S01]  /*19b0*/  ISETP.GT.U32.AND P1, PT, R9.reuse, R53, PT ;  /* 0x000000350900720c */ /* 0x040fe20003f24070 */
[----:B------:R-:W-:Y:S02]  /*19c0*/  VIADD R5, R0, 0x1d ;  /* 0x0000001d00057836 */ /* 0x000fe40000000000 */
[C---:B------:R-:W-:Y:S02]  /*19d0*/  IMAD R50, R9.reuse, R6, R50 ;  /* 0x0000000609327224 */ /* 0x040fe400078e0232 */
[----:B------:R-:W-:Y:S01]  /*19e0*/  @!P6 IMAD.IADD R52, R52, 0x1, -R9 ;  /* 0x000000013434e824 */ /* 0x000fe200078e0a09 */
[----:B------:R-:W-:Y:S01]  /*19f0*/  IABS R6, R5 ;  /* 0x0000000500067213 */ /* 0x000fe20000000000 */
[----:B------:R-:W-:Y:S01]  /*1a00*/  @!P3 IMAD.MOV R55, RZ, RZ, -R55 ;  /* 0x000000ffff37b224 */ /* 0x000fe200078e0a37 */
[C---:B------:R-:W-:Y:S01]  /*1a10*/  ISETP.GT.U32.AND P6, PT, R9.reuse, R50, PT ;  /* 0x000000320900720c */ /* 0x040fe20003fc4070 */
[----:B------:R-:W-:Y:S01]  /*1a20*/  @!P5 IMAD.MOV R56, RZ, RZ, -R56 ;  /* 0x000000ffff38d224 */ /* 0x000fe200078e0a38 */
[----:B------:R-:W-:Y:S01]  /*1a30*/  ISETP.GT.U32.AND P3, PT, R9, R52, PT ;  /* 0x000000340900720c */ /* 0x000fe20003f64070 */
[----:B------:R-:W-:Y:S01]  /*1a40*/  IMAD.HI.U32 R4, R11, R6, RZ ;  /* 0x000000060b047227 */ /* 0x000fe200078e00ff */
[----:B------:R-:W-:-:S03]  /*1a50*/  ISETP.GE.AND P5, PT, R7, RZ, PT ;  /* 0x000000ff0700720c */ /* 0x000fc60003fa6270 */
[C---:B------:R-:W-:Y:S02]  /*1a60*/  VIADD R7, R0.reuse, 0x1e ;  /* 0x0000001e00077836 */ /* 0x040fe40000000000 */
[----:B------:R-:W-:Y:S02]  /*1a70*/  IMAD.MOV R4, RZ, RZ, -R4 ;  /* 0x000000ffff047224 */ /* 0x000fe400078e0a04 */
[--C-:B------:R-:W-:Y:S01]  /*1a80*/  @!P1 IMAD.IADD R53, R53, 0x1, -R9.reuse ;  /* 0x0000000135359824 */ /* 0x100fe200078e0a09 */
[C---:B------:R-:W-:Y:S01]  /*1a90*/  ISETP.GT.U32.AND P1, PT, R9.reuse, R51, PT ;  /* 0x000000330900720c */ /* 0x040fe20003f24070 */
[----:B------:R-:W-:Y:S01]  /*1aa0*/  VIADD R15, R0, 0x1f ;  /* 0x0000001f000f7836 */ /* 0x000fe20000000000 */
[----:B------:R-:W-:Y:S01]  /*1ab0*/  IABS R48, R7 ;  /* 0x0000000700307213 */ /* 0x000fe20000000000 */
[C---:B------:R-:W-:Y:S02]  /*1ac0*/  IMAD R49, R9.reuse, R4, R6 ;  /* 0x0000000409317224 */ /* 0x040fe400078e0206 */
[--C-:B------:R-:W-:Y:S01]  /*1ad0*/  @!P3 IMAD.IADD R52, R52, 0x1, -R9.reuse ;  /* 0x000000013434b824 */ /* 0x100fe200078e0a09 */
[----:B------:R-:W-:Y:S01]  /*1ae0*/  IABS R16, R15 ;  /* 0x0000000f00107213 */ /* 0x000fe20000000000 */
[----:B------:R-:W-:Y:S01]  /*1af0*/  @!P6 IMAD.IADD R50, R50, 0x1, -R9 ;  /* 0x000000013232e824 */ /* 0x000fe200078e0a09 */
[----:B------:R-:W-:Y:S01]  /*1b00*/  ISETP.GT.U32.AND P3, PT, R9, R49, PT ;  /* 0x000000310900720c */ /* 0x000fe20003f64070 */
[----:B------:R-:W-:-:S03]  /*1b10*/  IMAD.HI.U32 R4, R11, R48, RZ ;  /* 0x000000300b047227 */ /* 0x000fc600078e00ff */
[----:B------:R-:W-:Y:S01]  /*1b20*/  ISETP.GT.U32.AND P6, PT, R9, R50, PT ;  /* 0x000000320900720c */ /* 0x000fe20003fc4070 */
[----:B------:R-:W-:Y:S01]  /*1b30*/  @!P4 IMAD.MOV R53, RZ, RZ, -R53 ;  /* 0x000000ffff35c224 */ /* 0x000fe200078e0a35 */
[----:B------:R-:W-:Y:S01]  /*1b40*/  ISETP.GE.AND P4, PT, R5, RZ, PT ;  /* 0x000000ff0500720c */ /* 0x000fe20003f86270 */
[----:B------:R-:W-:Y:S02]  /*1b50*/  VIADD R17, R0, 0x20 ;  /* 0x0000002000117836 */ /* 0x000fe40000000000 */
[----:B------:R-:W-:-:S03]  /*1b60*/  IMAD.HI.U32 R5, R11, R16, RZ ;  /* 0x000000100b057227 */ /* 0x000fc600078e00ff */
[----:B------:R-:W-:Y:S01]  /*1b70*/  IABS R46, R17 ;  /* 0x00000011002e7213 */ /* 0x000fe20000000000 */
[----:B------:R-:W-:Y:S02]  /*1b80*/  IMAD.MOV R4, RZ, RZ, -R4 ;  /* 0x000000ffff047224 */ /* 0x000fe400078e0a04 */
[----:B------:R-:W-:Y:S02]  /*1b90*/  @!P1 IMAD.IADD R51, R51, 0x1, -R9 ;  /* 0x0000000133339824 */ /* 0x000fe400078e0a09 */
[----:B------:R-:W-:Y:S02]  /*1ba0*/  IMAD.MOV R5, RZ, RZ, -R5 ;  /* 0x000000ffff057224 */ /* 0x000fe400078e0a05 */
[C---:B------:R-:W-:Y:S01]  /*1bb0*/  IMAD R48, R9.reuse, R4, R48 ;  /* 0x0000000409307224 */ /* 0x040fe200078e0230 */
[C---:B------:R-:W-:Y:S01]  /*1bc0*/  ISETP.GT.U32.AND P1, PT, R9.reuse, R51, PT ;  /* 0x000000330900720c */ /* 0x040fe20003f24070 */
[----:B------:R-:W-:Y:S02]  /*1bd0*/  IMAD R47, R9, R5, R16 ;  /* 0x00000005092f7224 */ /* 0x000fe400078e0210 */
[----:B------:R-:W-:Y:S01]  /*1be0*/  @!P3 IMAD.IADD R49, R49, 0x1, -R9 ;  /* 0x000000013131b824 */ /* 0x000fe200078e0a09 */
[----:B------:R-:W-:Y:S01]  /*1bf0*/  ISETP.GT.U32.AND P3, PT, R9, R48, PT ;  /* 0x000000300900720c */ /* 0x000fe20003f64070 */
[----:B------:R-:W-:-:S04]  /*1c00*/  IMAD.HI.U32 R6, R11, R46, RZ ;  /* 0x0000002e0b067227 */ /* 0x000fc800078e00ff */
[----:B------:R-:W-:Y:S01]  /*1c10*/  @!P0 IMAD.MOV R52, RZ, RZ, -R52 ;  /* 0x000000ffff348224 */ /* 0x000fe200078e0a34 */
[C---:B------:R-:W-:Y:S01]  /*1c20*/  ISETP.GT.U32.AND P0, PT, R9.reuse, R49, PT ;  /* 0x000000310900720c */ /* 0x040fe20003f04070 */
[--C-:B------:R-:W-:Y:S01]  /*1c30*/  @!P6 IMAD.IADD R50, R50, 0x1, -R9.reuse ;  /* 0x000000013232e824 */ /* 0x100fe200078e0a09 */
[C---:B------:R-:W-:Y:S01]  /*1c40*/  ISETP.GT.U32.AND P6, PT, R9.reuse, R47, PT ;  /* 0x0000002f0900720c */ /* 0x040fe20003fc4070 */
[----:B------:R-:W-:Y:S02]  /*1c50*/  IMAD.MOV R6, RZ, RZ, -R6 ;  /* 0x000000ffff067224 */ /* 0x000fe400078e0a06 */
[----:B------:R-:W-:Y:S02]  /*1c60*/  VIADD R5, R0, 0x21 ;  /* 0x0000002100057836 */ /* 0x000fe40000000000 */
[----:B------:R-:W-:Y:S02]  /*1c70*/  IMAD R46, R9, R6, R46 ;  /* 0x00000006092e7224 */ /* 0x000fe400078e022e */
[--C-:B------:R-:W-:Y:S01]  /*1c80*/  @!P1 IMAD.IADD R51, R51, 0x1, -R9.reuse ;  /* 0x0000000133339824 */ /* 0x100fe200078e0a09 */
[----:B------:R-:W-:Y:S01]  /*1c90*/  IABS R6, R5 ;  /* 0x0000000500067213 */ /* 0x000fe20000000000 */
[----:B------:R-:W-:Y:S01]  /*1ca0*/  @!P3 IMAD.IADD R48, R48, 0x1, -R9 ;  /* 0x000000013030b824 */ /* 0x000fe200078e0a09 */
[----:B------:R-:W-:Y:S01]  /*1cb0*/  ISETP.GE.AND P1, PT, R7, RZ, PT ;  /* 0x000000ff0700720c */ /* 0x000fe20003f26270 */
[----:B------:R-:W-:Y:S01]  /*1cc0*/  VIADD R7, R0, 0x22 ;  /* 0x0000002200077836 */ /* 0x000fe20000000000 */
[----:B------:R-:W-:Y:S01]  /*1cd0*/  ISETP.GE.AND P3, PT, R5, RZ, PT ;  /* 0x000000ff0500720c */ /* 0x000fe20003f66270 */
[----:B------:R-:W-:-:S03]  /*1ce0*/  IMAD.HI.U32 R4, R11, R6, RZ ;  /* 0x000000060b047227 */ /* 0x000fc600078e00ff */
[----:B------:R-:W-:Y:S01]  /*1cf0*/  IABS R44, R7 ;  /* 0x00000007002c7213 */ /* 0x000fe20000000000 */
[--C-:B------:R-:W-:Y:S01]  /*1d00*/  @!P0 IMAD.IADD R49, R49, 0x1, -R9.reuse ;  /* 0x0000000131318824 */ /* 0x100fe200078e0a09 */
[----:B------:R-:W-:Y:S01]  /*1d10*/  ISETP.GE.AND P0, PT, R17, RZ, PT ;  /* 0x000000ff1100720c */ /* 0x000fe20003f06270 */
[----:B------:R-:W-:Y:S01]  /*1d20*/  @!P6 IMAD.IADD R47, R47, 0x1, -R9 ;  /* 0x000000012f2fe824 */ /* 0x000fe200078e0a09 */
[C---:B------:R-:W-:Y:S01]  /*1d30*/  ISETP.GT.U32.AND P6, PT, R9.reuse, R48, PT ;  /* 0x000000300900720c */ /* 0x040fe20003fc4070 */
[----:B------:R-:W-:Y:S02]  /*1d40*/  IMAD.MOV R4, RZ, RZ, -R4 ;  /* 0x000000ffff047224 */ /* 0x000fe400078e0a04 */
[----:B------:R-:W-:Y:S01]  /*1d50*/  @!P5 IMAD.MOV R50, RZ, RZ, -R50 ;  /* 0x000000ffff32d224 */ /* 0x000fe200078e0a32 */
[C---:B------:R-:W-:Y:S01]  /*1d60*/  ISETP.GT.U32.AND P5, PT, R9.reuse, R46, PT ;  /* 0x0000002e0900720c */ /* 0x040fe20003fa4070 */
[----:B------:R-:W-:Y:S01]  /*1d70*/  @!P4 IMAD.MOV R49, RZ, RZ, -R49 ;  /* 0x000000ffff31c224 */ /* 0x000fe200078e0a31 */
[C---:B------:R-:W-:Y:S01]  /*1d80*/  ISETP.GT.U32.AND P4, PT, R9.reuse, R47, PT ;  /* 0x0000002f0900720c */ /* 0x040fe20003f84070 */
[----:B------:R-:W-:-:S02]  /*1d90*/  IMAD R45, R9, R4, R6 ;  /* 0x00000004092d7224 */ /* 0x000fc400078e0206 */
[----:B------:R-:W-:-:S04]  /*1da0*/  IMAD.HI.U32 R4, R11, R44, RZ ;  /* 0x0000002c0b047227 */ /* 0x000fc800078e00ff */
[----:B------:R-:W-:Y:S02]  /*1db0*/  IMAD.MOV R4, RZ, RZ, -R4 ;  /* 0x000000ffff047224 */ /* 0x000fe400078e0a04 */
[----:B------:R-:W-:Y:S01]  /*1dc0*/  @!P2 IMAD.MOV R51, RZ, RZ, -R51 ;  /* 0x000000ffff33a224 */ /* 0x000fe200078e0a33 */
[----:B------:R-:W-:Y:S01]  /*1dd0*/  ISETP.GE.AND P2, PT, R15, RZ, PT ;  /* 0x000000ff0f00720c */ /* 0x000fe20003f46270 */
[--C-:B------:R-:W-:Y:S01]  /*1de0*/  @!P6 IMAD.IADD R48, R48, 0x1, -R9.reuse ;  /* 0x000000013030e824 */ /* 0x100fe200078e0a09 */
[C---:B------:R-:W-:Y:S01]  /*1df0*/  ISETP.GT.U32.AND P6, PT, R9.reuse, R45, PT ;  /* 0x0000002d0900720c */ /* 0x040fe20003fc4070 */
[----:B------:R-:W-:Y:S02]  /*1e00*/  IMAD R44, R9, R4, R44 ;  /* 0x00000004092c7224 */ /* 0x000fe400078e022c */
[----:B------:R-:W-:Y:S02]  /*1e10*/  @!P5 IMAD.IADD R46, R46, 0x1, -R9 ;  /* 0x000000012e2ed824 */ /* 0x000fe400078e0a09 */
[----:B------:R-:W-:-:S02]  /*1e20*/  VIADD R15, R0, 0x24 ;  /* 0x00000024000f7836 */ /* 0x000fc40000000000 */
[--C-:B------:R-:W-:Y:S01]  /*1e30*/  @!P4 IMAD.IADD R47, R47, 0x1, -R9.reuse ;  /* 0x000000012f2fc824 */ /* 0x100fe200078e0a09 */
[C---:B------:R-:W-:Y:S01]  /*1e40*/  ISETP.GT.U32.AND P4, PT, R9.reuse, R44, PT ;  /* 0x0000002c0900720c */ /* 0x040fe20003f84070 */
[C---:B------:R-:W-:Y:S01]  /*1e50*/  VIADD R6, R0.reuse, 0x23 ;  /* 0x0000002300067836 */ /* 0x040fe20000000000 */
[----:B------:R-:W-:Y:S01]  /*1e60*/  ISETP.GT.U32.AND P5, PT, R9, R46, PT ;  /* 0x0000002e0900720c */ /* 0x000fe20003fa4070 */
[----:B------:R-:W-:Y:S01]  /*1e70*/  VIADD R17, R0, 0x25 ;  /* 0x0000002500117836 */ /* 0x000fe20000000000 */
[----:B------:R-:W-:Y:S01]  /*1e80*/  IABS R40, R15 ;  /* 0x0000000f00287213 */ /* 0x000fe20000000000 */
[----:B------:R-:W-:Y:S01]  /*1e90*/  @!P6 IMAD.IADD R45, R45, 0x1, -R9 ;  /* 0x000000012d2de824 */ /* 0x000fe200078e0a09 */
[----:B------:R-:W-:Y:S01]  /*1ea0*/  IABS R16, R6 ;  /* 0x0000000600107213 */ /* 0x000fe20000000000 */
[----:B------:R-:W-:Y:S01]  /*1eb0*/  @!P2 IMAD.MOV R47, RZ, RZ, -R47 ;  /* 0x000000ffff2fa224 */ /* 0x000fe200078e0a2f */
[----:B------:R-:W-:Y:S01]  /*1ec0*/  IABS R18, R17 ;  /* 0x0000001100127213 */ /* 0x000fe20000000000 */
[----:B------:R-:W-:Y:S01]  /*1ed0*/  IMAD.HI.U32 R5, R11, R40, RZ ;  /* 0x000000280b057227 */ /* 0x000fe200078e00ff */
[----:B------:R-:W-:-:S03]  /*1ee0*/  ISETP.GE.AND P6, PT, R6, RZ, PT ;  /* 0x000000ff0600720c */ /* 0x000fc60003fc6270 */
[----:B------:R-:W-:Y:S02]  /*1ef0*/  IMAD.MOV R5, RZ, RZ, -R5 ;  /* 0x000000ffff057224 */ /* 0x000fe400078e0a05 */
[----:B------:R-:W-:Y:S01]  /*1f00*/  @!P4 IMAD.IADD R44, R44, 0x1, -R9 ;  /* 0x000000012c2cc824 */ /* 0x000fe200078e0a09 */
[----:B------:R-:W-:Y:S01]  /*1f10*/  ISETP.GT.U32.AND P4, PT, R9, R45, PT ;  /* 0x0000002d0900720c */ /* 0x000fe20003f84070 */
[----:B------:R-:W-:-:S04]  /*1f20*/  IMAD.HI.U32 R4, R11, R16, RZ ;  /* 0x000000100b047227 */ /* 0x000fc800078e00ff */
[----:B------:R-:W-:Y:S01]  /*1f30*/  @!P5 IMAD.IADD R46, R46, 0x1, -R9 ;  /* 0x000000012e2ed824 */ /* 0x000fe200078e0a09 */
[----:B------:R-:W-:Y:S01]  /*1f40*/  ISETP.GE.AND P5, PT, R7, RZ, PT ;  /* 0x000000ff0700720c */ /* 0x000fe20003fa6270 */
[C---:B------:R-:W-:Y:S02]  /*1f50*/  IMAD R40, R9.reuse, R5, R40 ;  /* 0x0000000509287224 */ /* 0x040fe400078e0228 */
[----:B------:R-:W-:Y:S02]  /*1f60*/  IMAD.MOV R4, RZ, RZ, -R4 ;  /* 0x000000ffff047224 */ /* 0x000fe400078e0a04 */
[----:B------:R-:W-:Y:S01]  /*1f70*/  @!P0 IMAD.MOV R46, RZ, RZ, -R46 ;  /* 0x000000ffff2e8224 */ /* 0x000fe200078e0a2e */
[C---:B------:R-:W-:Y:S01]  /*1f80*/  ISETP.GT.U32.AND P0, PT, R9.reuse, R40, PT ;  /* 0x000000280900720c */ /* 0x040fe20003f04070 */
[----:B------:R-:W-:Y:S02]  /*1f90*/  IMAD R41, R9, R4, R16 ;  /* 0x0000000409297224 */ /* 0x000fe400078e0210 */
[----:B------:R-:W-:-:S02]  /*1fa0*/  VIADD R7, R0, 0x26 ;  /* 0x0000002600077836 */ /* 0x000fc40000000000 */
[----:B------:R-:W-:Y:S01]  /*1fb0*/  IMAD.HI.U32 R6, R11, R18, RZ ;  /* 0x000000120b067227 */ /* 0x000fe200078e00ff */
[----:B------:R-:W-:Y:S02]  /*1fc0*/  ISETP.GT.U32.AND P2, PT, R9, R41, PT ;  /* 0x000000290900720c */ /* 0x000fe40003f44070 */
[----:B------:R-:W-:Y:S01]  /*1fd0*/  IABS R38, R7 ;  /* 0x0000000700267213 */ /* 0x000fe20000000000 */
[----:B------:R-:W-:Y:S01]  /*1fe0*/  @!P4 IMAD.IADD R45, R45, 0x1, -R9 ;  /* 0x000000012d2dc824 */ /* 0x000fe200078e0a09 */
[----:B------:R-:W-:Y:S01]  /*1ff0*/  ISETP.GE.AND P4, PT, R15, RZ, PT ;  /* 0x000000ff0f00720c */ /* 0x000fe20003f86270 */
[----:B------:R-:W-:Y:S02]  /*2000*/  IMAD.MOV R6, RZ, RZ, -R6 ;  /* 0x000000ffff067224 */ /* 0x000fe400078e0a06 */
[----:B------:R-:W-:Y:S02]  /*2010*/  VIADD R15, R0, 0x27 ;  /* 0x00000027000f7836 */ /* 0x000fe40000000000 */
[----:B------:R-:W-:-:S02]  /*2020*/  IMAD R39, R9, R6, R18 ;  /* 0x0000000609277224 */ /* 0x000fc400078e0212 */
[----:B------:R-:W-:Y:S01]  /*2030*/  @!P0 IMAD.IADD R40, R40, 0x1, -R9 ;  /* 0x0000000128288824 */ /* 0x000fe200078e0a09 */
[----:B------:R-:W-:Y:S01]  /*2040*/  IABS R6, R15 ;  /* 0x0000000f00067213 */ /* 0x000fe20000000000 */
[----:B------:R-:W-:Y:S01]  /*2050*/  @!P1 IMAD.MOV R48, RZ, RZ, -R48 ;  /* 0x000000ffff309224 */ /* 0x000fe200078e0a30 */
[----:B------:R-:W-:Y:S01]  /*2060*/  ISETP.GT.U32.AND P1, PT, R9, R44, PT ;  /* 0x0000002c0900720c */ /* 0x000fe20003f24070 */
[----:B------:R-:W-:-:S04]  /*2070*/  IMAD.HI.U32 R4, R11, R38, RZ ;  /* 0x000000260b047227 */ /* 0x000fc800078e00ff */
[----:B------:R-:W-:Y:S01]  /*2080*/  @!P3 IMAD.MOV R45, RZ, RZ, -R45 ;  /* 0x000000ffff2db224 */ /* 0x000fe200078e0a2d */
[----:B------:R-:W-:Y:S01]  /*2090*/  ISETP.GT.U32.AND P3, PT, R9, R40, PT ;  /* 0x000000280900720c */ /* 0x000fe20003f64070 */
[----:B------:R-:W-:Y:S02]  /*20a0*/  IMAD.MOV R5, RZ, RZ, -R4 ;  /* 0x000000ffff057224 */ /* 0x000fe400078e0a04 */
[----:B------:R-:W-:-:S04]  /*20b0*/  IMAD.HI.U32 R4, R11, R6, RZ ;  /* 0x000000060b047227 */ /* 0x000fc800078e00ff */
[--C-:B------:R-:W-:Y:S01]  /*20c0*/  @!P2 IMAD.IADD R41, R41, 0x1, -R9.reuse ;  /* 0x000000012929a824 */ /* 0x100fe200078e0a09 */
[----:B------:R-:W-:Y:S01]  /*20d0*/  ISETP.GE.AND P2, PT, R17, RZ, PT ;  /* 0x000000ff1100720c */ /* 0x000fe20003f46270 */
[----:B------:R-:W-:Y:S02]  /*20e0*/  IMAD.MOV R4, RZ, RZ, -R4 ;  /* 0x000000ffff047224 */ /* 0x000fe400078e0a04 */
[----:B------:R-:W-:Y:S01]  /*20f0*/  VIADD R17, R0, 0x28 ;  /* 0x0000002800117836 */ /* 0x000fe20000000000 */
[C---:B------:R-:W-:Y:S01]  /*2100*/  ISETP.GT.U32.AND P0, PT, R9.reuse, R41, PT ;  /* 0x000000290900720c */ /* 0x040fe20003f04070 */
[C---:B------:R-:W-:Y:S02]  /*2110*/  IMAD R37, R9.reuse, R4, R6 ;  /* 0x0000000409257224 */ /* 0x040fe400078e0206 */
[--C-:B------:R-:W-:Y:S01]  /*2120*/  @!P1 IMAD.IADD R44, R44, 0x1, -R9.reuse ;  /* 0x000000012c2c9824 */ /* 0x100fe200078e0a09 */
[C---:B------:R-:W-:Y:S01]  /*2130*/  ISETP.GT.U32.AND P1, PT, R9.reuse, R39, PT ;  /* 0x000000270900720c */ /* 0x040fe20003f24070 */
[----:B------:R-:W-:Y:S01]  /*2140*/  @!P3 IMAD.IADD R40, R40, 0x1, -R9 ;  /* 0x000000012828b824 */ /* 0x000fe200078e0a09 */
[----:B------:R-:W-:Y:S01]  /*2150*/  IABS R36, R17 ;  /* 0x0000001100247213 */ /* 0x000fe20000000000 */
[C---:B------:R-:W-:Y:S01]  /*2160*/  IMAD R38, R9.reuse, R5, R38 ;  /* 0x0000000509267224 */ /* 0x040fe200078e0226 */
[----:B------:R-:W-:Y:S01]  /*2170*/  ISETP.GT.U32.AND P3, PT, R9, R37, PT ;  /* 0x000000250900720c */ /* 0x000fe20003f64070 */
[----:B------:R-:W-:-:S02]  /*2180*/  VIADD R18, R0, 0x29 ;  /* 0x0000002900127836 */ /* 0x000fc40000000000 */
[----:B------:R-:W-:-:S03]  /*2190*/  IMAD.HI.U32 R4, R11, R36, RZ ;  /* 0x000000240b047227 */ /* 0x000fc600078e00ff */
[----:B------:R-:W-:Y:S01]  /*21a0*/  IABS R6, R18 ;  /* 0x0000001200067213 */ /* 0x000fe20000000000 */
[--C-:B------:R-:W-:Y:S01]  /*21b0*/  @!P0 IMAD.IADD R41, R41, 0x1, -R9.reuse ;  /* 0x0000000129298824 */ /* 0x100fe200078e0a09 */
[----:B------:R-:W-:Y:S01]  /*21c0*/  ISETP.GT.U32.AND P0, PT, R9, R38, PT ;  /* 0x000000260900720c */ /* 0x000fe20003f04070 */
[----:B------:R-:W-:Y:S02]  /*21d0*/  IMAD.MOV R5, RZ, RZ, -R4 ;  /* 0x000000ffff057224 */ /* 0x000fe400078e0a04 */
[--C-:B------:R-:W-:Y:S02]  /*21e0*/  @!P1 IMAD.IADD R39, R39, 0x1, -R9.reuse ;  /* 0x0000000127279824 */ /* 0x100fe400078e0a09 */
[C---:B------:R-:W-:Y:S02]  /*21f0*/  IMAD R36, R9.reuse, R5, R36 ;  /* 0x0000000509247224 */ /* 0x040fe400078e0224 */
[----:B------:R-:W-:Y:S01]  /*2200*/  VIADD R19, R0, 0x2a ;  /* 0x0000002a00137836 */ /* 0x000fe20000000000 */
[----:B------:R-:W-:Y:S01]  /*2210*/  ISETP.GT.U32.AND P1, PT, R9, R39, PT ;  /* 0x000000270900720c */ /* 0x000fe20003f24070 */
[----:B------:R-:W-:-:S02]  /*2220*/  @!P3 IMAD.IADD R37, R37, 0x1, -R9 ;  /* 0x000000012525b824 */ /* 0x000fc400078e0a09 */
[----:B------:R-:W-:Y:S01]  /*2230*/  @!P6 IMAD.MOV R41, RZ, RZ, -R41 ;  /* 0x000000ffff29e224 */ /* 0x000fe200078e0a29 */
[----:B------:R-:W-:Y:S01]  /*2240*/  ISETP.GT.U32.AND P6, PT, R9, R36, PT ;  /* 0x000000240900720c */ /* 0x000fe20003fc4070 */
[----:B------:R-:W-:Y:S01]  /*2250*/  @!P5 IMAD.MOV R44, RZ, RZ, -R44 ;  /* 0x000000ffff2cd224 */ /* 0x000fe200078e0a2c */
[----:B------:R-:W-:Y:S01]  /*2260*/  IABS R16, R19 ;  /* 0x0000001300107213 */ /* 0x000fe20000000000 */
[----:B------:R-:W-:Y:S01]  /*2270*/  IMAD.HI.U32 R4, R11, R6, RZ ;  /* 0x000000060b047227 */ /* 0x000fe200078e00ff */
[----:B------:R-:W-:-:S03]  /*2280*/  ISETP.GT.U32.AND P5, PT, R9, R37, PT ;  /* 0x000000250900720c */ /* 0x000fc60003fa4070 */
[----:B------:R-:W-:Y:S01]  /*2290*/  @!P0 IMAD.IADD R38, R38, 0x1, -R9 ;  /* 0x0000000126268824 */ /* 0x000fe200078e0a09 */
[----:B------:R-:W-:Y:S01]  /*22a0*/  ISETP.GE.AND P0, PT, R15, RZ, PT ;  /* 0x000000ff0f00720c */ /* 0x000fe20003f06270 */
[----:B------:R-:W-:Y:S02]  /*22b0*/  IMAD.MOV R15, RZ, RZ, -R4 ;  /* 0x000000ffff0f7224 */ /* 0x000fe400078e0a04 */
[----:B------:R-:W-:Y:S01]  /*22c0*/  IMAD.HI.U32 R4, R11, R16, RZ ;  /* 0x000000100b047227 */ /* 0x000fe200078e00ff */
[----:B------:R-:W-:-:S03]  /*22d0*/  ISETP.GT.U32.AND P3, PT, R9, R38, PT ;  /* 0x000000260900720c */ /* 0x000fc60003f64070 */
[----:B------:R-:W-:Y:S02]  /*22e0*/  IMAD R15, R9, R15, R6 ;  /* 0x0000000f090f7224 */ /* 0x000fe400078e0206 */
[----:B------:R-:W-:Y:S02]  /*22f0*/  IMAD.MOV R4, RZ, RZ, -R4 ;  /* 0x000000ffff047224 */ /* 0x000fe400078e0a04 */
[--C-:B------:R-:W-:Y:S01]  /*2300*/  @!P1 IMAD.IADD R39, R39, 0x1, -R9.reuse ;  /* 0x0000000127279824 */ /* 0x100fe200078e0a09 */
[----:B------:R-:W-:Y:S01]  /*2310*/  ISETP.GE.AND P1, PT, R7, RZ, PT ;  /* 0x000000ff0700720c */ /* 0x000fe20003f26270 */
[----:B------:R-:W-:Y:S02]  /*2320*/  VIADD R5, R0, 0x2b ;  /* 0x0000002b00057836 */ /* 0x000fe40000000000 */
[--C-:B------:R-:W-:Y:S02]  /*2330*/  @!P6 IMAD.IADD R36, R36, 0x1, -R9.reuse ;  /* 0x000000012424e824 */ /* 0x100fe400078e0a09 */
[----:B------:R-:W-:Y:S01]  /*2340*/  @!P5 IMAD.IADD R37, R37, 0x1, -R9 ;  /* 0x000000012525d824 */ /* 0x000fe200078e0a09 */
[C---:B------:R-:W-:Y:S01]  /*2350*/  ISETP.GT.U32.AND P5, PT, R9.reuse, R15, PT ;  /* 0x0000000f0900720c */ /* 0x040fe20003fa4070 */
[C---:B------:R-:W-:Y:S01]  /*2360*/  IMAD R16, R9.reuse, R4, R16 ;  /* 0x0000000409107224 */ /* 0x040fe200078e0210 */
[----:B------:R-:W-:Y:S01]  /*2370*/  IABS R6, R5 ;  /* 0x0000000500067213 */ /* 0x000fe20000000000 */
[----:B------:R-:W-:Y:S01]  /*2380*/  @!P0 IMAD.MOV R37, RZ, RZ, -R37 ;  /* 0x000000ffff258224 */ /* 0x000fe200078e0a25 */
[C---:B------:R-:W-:Y:S01]  /*2390*/  ISETP.GT.U32.AND P6, PT, R9.reuse, R36, PT ;  /* 0x000000240900720c */ /* 0x040fe20003fc4070 */
[----:B------:R-:W-:Y:S01]  /*23a0*/  @!P4 IMAD.MOV R40, RZ, RZ, -R40 ;  /* 0x000000ffff28c224 */ /* 0x000fe200078e0a28 */
[----:B------:R-:W-:Y:S01]  /*23b0*/  ISETP.GT.U32.AND P0, PT, R9, R16, PT ;  /* 0x000000100900720c */ /* 0x000fe20003f04070 */
[----:B------:R-:W-:Y:S01]  /*23c0*/  @!P3 IMAD.IADD R38, R38, 0x1, -R9 ;  /* 0x000000012626b824 */ /* 0x000fe200078e0a09 */
[----:B------:R-:W-:Y:S01]  /*23d0*/  ISETP.GE.AND P4, PT, R17, RZ, PT ;  /* 0x000000ff1100720c */ /* 0x000fe20003f86270 */
[----:B------:R-:W-:Y:S01]  /*23e0*/  IMAD.HI.U32 R4, R11, R6, RZ ;  /* 0x000000060b047227 */ /* 0x000fe200078e00ff */
[----:B------:R-:W-:-:S03]  /*23f0*/  ISETP.GE.AND P3, PT, R19, RZ, PT ;  /* 0x000000ff1300720c */ /* 0x000fc60003f66270 */
[----:B------:R-:W-:Y:S01]  /*2400*/  @!P1 IMAD.MOV R38, RZ, RZ, -R38 ;  /* 0x000000ffff269224 */ /* 0x000fe200078e0a26 */
[----:B------:R-:W-:Y:S01]  /*2410*/  ISETP.GE.AND P1, PT, R5, RZ, PT ;  /* 0x000000ff0500720c */ /* 0x000fe20003f26270 */
[----:B------:R-:W-:Y:S02]  /*2420*/  IMAD.MOV R4, RZ, RZ, -R4 ;  /* 0x000000ffff047224 */ /* 0x000fe400078e0a04 */
[----:B------:R-:W-:Y:S02]  /*2430*/  VIADD R5, R0, 0x2c ;  /* 0x0000002c00057836 */ /* 0x000fe40000000000 */
[--C-:B------:R-:W-:Y:S02]  /*2440*/  @!P5 IMAD.IADD R15, R15, 0x1, -R9.reuse ;  /* 0x000000010f0fd824 */ /* 0x100fe400078e0a09 */
[--C-:B------:R-:W-:Y:S01]  /*2450*/  @!P6 IMAD.IADD R36, R36, 0x1, -R9.reuse ;  /* 0x000000012424e824 */ /* 0x100fe200078e0a09 */
[----:B------:R-:W-:Y:S01]  /*2460*/  IABS R26, R5 ;  /* 0x00000005001a7213 */ /* 0x000fe20000000000 */
[C---:B------:R-:W-:Y:S01]  /*2470*/  IMAD R35, R9.reuse, R4, R6 ;  /* 0x0000000409237224 */ /* 0x040fe200078e0206 */
[----:B------:R-:W-:Y:S01]  /*2480*/  ISETP.GT.U32.AND P5, PT, R9, R15, PT ;  /* 0x0000000f0900720c */ /* 0x000fe20003fa4070 */
[----:B------:R-:W-:Y:S01]  /*2490*/  VIADD R7, R0, 0x2d ;  /* 0x0000002d00077836 */ /* 0x000fe20000000000 */
[----:B------:R-:W-:Y:S01]  /*24a0*/  ISETP.GE.AND P6, PT, R5, RZ, PT ;  /* 0x000000ff0500720c */ /* 0x000fe20003fc6270 */
[----:B------:R-:W-:-:S02]  /*24b0*/  @!P0 IMAD.IADD R16, R16, 0x1, -R9 ;  /* 0x0000000110108824 */ /* 0x000fc400078e0a09 */
[----:B------:R-:W-:Y:S01]  /*24c0*/  @!P4 IMAD.MOV R36, RZ, RZ, -R36 ;  /* 0x000000ffff24c224 */ /* 0x000fe200078e0a24 */
[----:B------:R-:W-:Y:S01]  /*24d0*/  ISETP.GT.U32.AND P4, PT, R9, R35, PT ;  /* 0x000000230900720c */ /* 0x000fe20003f84070 */
[----:B------:R-:W-:Y:S01]  /*24e0*/  @!P2 IMAD.MOV R39, RZ, RZ, -R39 ;  /* 0x000000ffff27a224 */ /* 0x000fe200078e0a27 */
[----:B------:R-:W-:Y:S01]  /*24f0*/  IABS R6, R7 ;  /* 0x0000000700067213 */ /* 0x000fe20000000000 */
[----:B------:R-:W-:Y:S01]  /*2500*/  IMAD.HI.U32 R4, R11, R26, RZ ;  /* 0x0000001a0b047227 */ /* 0x000fe200078e00ff */
[----:B------:R-:W-:Y:S02]  /*2510*/  ISETP.GT.U32.AND P0, PT, R9, R16, PT ;  /* 0x000000100900720c */ /* 0x000fe40003f04070 */
[----:B------:R-:W-:Y:S01]  /*2520*/  ISETP.GE.AND P2, PT, R18, RZ, PT ;  /* 0x000000ff1200720c */ /* 0x000fe20003f46270 */
[----:B------:R-:W-:Y:S02]  /*2530*/  IMAD.MOV R5, RZ, RZ, -R4 ;  /* 0x000000ffff057224 */ /* 0x000fe400078e0a04 */
[----:B------:R-:W-:-:S04]  /*2540*/  IMAD.HI.U32 R4, R11, R6, RZ ;  /* 0x000000060b047227 */ /* 0x000fc800078e00ff */
[C---:B------:R-:W-:Y:S02]  /*2550*/  VIADD R17, R0.reuse, 0x2e ;  /* 0x0000002e00117836 */ /* 0x040fe40000000000 */
[--C-:B------:R-:W-:Y:S01]  /*2560*/  @!P5 IMAD.IADD R15, R15, 0x1, -R9.reuse ;  /* 0x000000010f0fd824 */ /* 0x100fe200078e0a09 */
[----:B------:R-:W-:Y:S01]  /*2570*/  ISETP.GE.AND P5, PT, R7, RZ, PT ;  /* 0x000000ff0700720c */ /* 0x000fe20003fa6270 */
[----:B------:R-:W-:Y:S01]  /*2580*/  IMAD.MOV R4, RZ, RZ, -R4 ;  /* 0x000000ffff047224 */ /* 0x000fe200078e0a04 */
[----:B------:R-:W-:Y:S01]  /*2590*/  IABS R34, R17 ;  /* 0x0000001100227213 */ /* 0x000fe20000000000 */
[----:B------:R-:W-:Y:S02]  /*25a0*/  IMAD R26, R9, R5, R26 ;  /* 0x00000005091a7224 */ /* 0x000fe400078e021a */
[----:B------:R-:W-:Y:S02]  /*25b0*/  VIADD R7, R0, 0x2f ;  /* 0x0000002f00077836 */ /* 0x000fe40000000000 */
[----:B------:R-:W-:-:S02]  /*25c0*/  @!P4 IMAD.IADD R35, R35, 0x1, -R9 ;  /* 0x000000012323c824 */ /* 0x000fc400078e0a09 */
[----:B------:R-:W-:Y:S01]  /*25d0*/  @!P0 IMAD.IADD R16, R16, 0x1, -R9 ;  /* 0x0000000110108824 */ /* 0x000fe200078e0a09 */
[----:B------:R-:W-:Y:S01]  /*25e0*/  ISETP.GE.AND P0, PT, R17, RZ, PT ;  /* 0x000000ff1100720c */ /* 0x000fe20003f06270 */
[C---:B------:R-:W-:Y:S01]  /*25f0*/  IMAD R27, R9.reuse, R4, R6 ;  /* 0x00000004091b7224 */ /* 0x040fe200078e0206 */
[----:B------:R-:W-:Y:S01]  /*2600*/  IABS R6, R7 ;  /* 0x0000000700067213 */ /* 0x000fe20000000000 */
[----:B------:R-:W-:Y:S01]  /*2610*/  @!P2 IMAD.MOV R15, RZ, RZ, -R15 ;  /* 0x000000ffff0fa224 */ /* 0x000fe200078e0a0f */
[----:B------:R-:W-:Y:S01]  /*2620*/  ISETP.GT.U32.AND P2, PT, R9, R26, PT ;  /* 0x0000001a0900720c */ /* 0x000fe20003f44070 */
[----:B------:R-:W-:Y:S01]  /*2630*/  IMAD.HI.U32 R4, R11, R34, RZ ;  /* 0x000000220b047227 */ /* 0x000fe200078e00ff */
[----:B------:R-:W-:-:S03]  /*2640*/  ISETP.GT.U32.AND P4, PT, R9, R35, PT ;  /* 0x000000230900720c */ /* 0x000fc60003f84070 */
[----:B------:R-:W-:Y:S01]  /*2650*/  @!P3 IMAD.MOV R16, RZ, RZ, -R16 ;  /* 0x000000ffff10b224 */ /* 0x000fe200078e0a10 */
[----:B------:R-:W-:Y:S01]  /*2660*/  ISETP.GT.U32.AND P3, PT, R9, R27, PT ;  /* 0x0000001b0900720c */ /* 0x000fe20003f64070 */
[----:B------:R-:W-:Y:S02]  /*2670*/  IMAD.MOV R5, RZ, RZ, -R4 ;  /* 0x000000ffff057224 */ /* 0x000fe400078e0a04 */
[----:B------:R-:W-:-:S04]  /*2680*/  IMAD.HI.U32 R4, R11, R6, RZ ;  /* 0x000000060b047227 */ /* 0x000fc800078e00ff */
[----:B------:R-:W-:Y:S02]  /*2690*/  IMAD.MOV R4, RZ, RZ, -R4 ;  /* 0x000000ffff047224 */ /* 0x000fe400078e0a04 */
[--C-:B------:R-:W-:Y:S02]  /*26a0*/  @!P2 IMAD.IADD R26, R26, 0x1, -R9.reuse ;  /* 0x000000011a1aa824 */ /* 0x100fe400078e0a09 */
[--C-:B------:R-:W-:Y:S02]  /*26b0*/  @!P4 IMAD.IADD R35, R35, 0x1, -R9.reuse ;  /* 0x000000012323c824 */ /* 0x100fe400078e0a09 */
[C---:B------:R-:W-:Y:S01]  /*26c0*/  IMAD R4, R9.reuse, R4, R6 ;  /* 0x0000000409047224 */ /* 0x040fe200078e0206 */
[----:B------:R-:W-:Y:S01]  /*26d0*/  ISETP.GT.U32.AND P2, PT, R9, R26, PT ;  /* 0x0000001a0900720c */ /* 0x000fe20003f44070 */
[----:B------:R-:W-:Y:S02]  /*26e0*/  VIADD R17, R0, 0x30 ;  /* 0x0000003000117836 */ /* 0x000fe40000000000 */
[----:B------:R-:W-:-:S02]  /*26f0*/  @!P3 IMAD.IADD R27, R27, 0x1, -R9 ;  /* 0x000000011b1bb824 */ /* 0x000fc400078e0a09 */
[----:B------:R-:W-:Y:S01]  /*2700*/  @!P1 IMAD.MOV R35, RZ, RZ, -R35 ;  /* 0x000000ffff239224 */ /* 0x000fe200078e0a23 */
[C---:B------:R-:W-:Y:S01]  /*2710*/  ISETP.GT.U32.AND P1, PT, R9.reuse, R4, PT ;  /* 0x000000040900720c */ /* 0x040fe20003f24070 */
[C---:B------:R-:W-:Y:S01]  /*2720*/  VIADD R19, R0.reuse, 0x31 ;  /* 0x0000003100137836 */ /* 0x040fe20000000000 */
[----:B------:R-:W-:Y:S01]  /*2730*/  IABS R18, R17 ;  /* 0x0000001100127213 */ /* 0x000fe20000000000 */
[C---:B------:R-:W-:Y:S01]  /*2740*/  IMAD R34, R9.reuse, R5, R34 ;  /* 0x0000000509227224 */ /* 0x040fe200078e0222 */
[----:B------:R-:W-:Y:S01]  /*2750*/  ISETP.GT.U32.AND P3, PT, R9, R27, PT ;  /* 0x0000001b0900720c */ /* 0x000fe20003f64070 */
[----:B------:R-:W-:Y:S01]  /*2760*/  VIADD R21, R0, 0x35 ;  /* 0x0000003500157836 */ /* 0x000fe20000000000 */
[----:B------:R-:W-:Y:S01]  /*2770*/  IABS R20, R19 ;  /* 0x0000001300147213 */ /* 0x000fe20000000000 */
[----:B------:R-:W-:Y:S01]  /*2780*/  IMAD.HI.U32 R5, R11, R18, RZ ;  /* 0x000000120b057227 */ /* 0x000fe200078e00ff */
[----:B------:R-:W-:Y:S02]  /*2790*/  ISETP.GT.U32.AND P4, PT, R9, R34, PT ;  /* 0x000000220900720c */ /* 0x000fe40003f84070 */
[----:B------:R-:W-:Y:S01]  /*27a0*/  IABS R30, R21 ;  /* 0x00000015001e7213 */ /* 0x000fe20000000000 */
[----:B------:R-:W-:-:S04]  /*27b0*/  IMAD.HI.U32 R6, R11, R20, RZ ;  /* 0x000000140b067227 */ /* 0x000fc800078e00ff */
[----:B------:R-:W-:Y:S02]  /*27c0*/  IMAD.MOV R5, RZ, RZ, -R5 ;  /* 0x000000ffff057224 */ /* 0x000fe400078e0a05 */
[--C-:B------:R-:W-:Y:S01]  /*27d0*/  @!P2 IMAD.IADD R26, R26, 0x1, -R9.reuse ;  /* 0x000000011a1aa824 */ /* 0x100fe200078e0a09 */
[----:B------:R-:W-:Y:S01]  /*27e0*/  ISETP.GE.AND P2, PT, R7, RZ, PT ;  /* 0x000000ff0700720c */ /* 0x000fe20003f46270 */
[--C-:B------:R-:W-:Y:S02]  /*27f0*/  @!P1 IMAD.IADD R4, R4, 0x1, -R9.reuse ;  /* 0x0000000104049824 */ /* 0x100fe400078e0a09 */
[----:B------:R-:W-:Y:S02]  /*2800*/  IMAD.MOV R7, RZ, RZ, -R6 ;  /* 0x000000ffff077224 */ /* 0x000fe400078e0a06 */
[----:B------:R-:W-:Y:S01]  /*2810*/  @!P3 IMAD.IADD R27, R27, 0x1, -R9 ;  /* 0x000000011b1bb824 */ /* 0x000fe200078e0a09 */
[C---:B------:R-:W-:Y:S01]  /*2820*/  ISETP.GT.U32.AND P1, PT, R9.reuse, R4, PT ;  /* 0x000000040900720c */ /* 0x040fe20003f24070 */
[----:B------:R-:W-:Y:S01]  /*2830*/  IMAD R6, R9, R5, R18 ;  /* 0x0000000509067224 */ /* 0x000fe200078e0212 */
[----:B------:R-:W-:Y:S01]  /*2840*/  ISETP.GE.AND P3, PT, R19, RZ, PT ;  /* 0x000000ff1300720c */ /* 0x000fe20003f66270 */
[----:B------:R-:W-:Y:S01]  /*2850*/  @!P5 IMAD.MOV R27, RZ, RZ, -R27 ;  /* 0x000000ffff1bd224 */ /* 0x000fe200078e0a1b */
[----:B------:R-:W2:Y:S01]  /*2860*/  LDC.64 R18, c[0x0][0x238] ;  /* 0x00008e00ff127b82 */ /* 0x000ea20000000a00 */
[----:B------:R-:W-:Y:S01]  /*2870*/  VIADD R5, R0, 0x32 ;  /* 0x0000003200057836 */ /* 0x000fe20000000000 */
[C---:B------:R-:W-:Y:S01]  /*2880*/  ISETP.GT.U32.AND P5, PT, R9.reuse, R6, PT ;  /* 0x000000060900720c */ /* 0x040fe20003fa4070 */
[----:B------:R-:W-:-:S02]  /*2890*/  IMAD R20, R9, R7, R20 ;  /* 0x0000000709147224 */ /* 0x000fc400078e0214 */
[--C-:B------:R-:W-:Y:S01]  /*28a0*/  @!P4 IMAD.IADD R34, R34, 0x1, -R9.reuse ;  /* 0x000000012222c824 */ /* 0x100fe200078e0a09 */
[----:B------:R-:W-:Y:S01]  /*28b0*/  IABS R22, R5 ;  /* 0x0000000500167213 */ /* 0x000fe20000000000 */
[----:B------:R-:W-:Y:S02]  /*28c0*/  VIADD R7, R0, 0x33 ;  /* 0x0000003300077836 */ /* 0x000fe40000000000 */
[--C-:B------:R-:W-:Y:S01]  /*28d0*/  @!P1 IMAD.IADD R4, R4, 0x1, -R9.reuse ;  /* 0x0000000104049824 */ /* 0x100fe200078e0a09 */
[----:B------:R-:W-:Y:S01]  /*28e0*/  ISETP.GT.U32.AND P4, PT, R9, R34, PT ;  /* 0x000000220900720c */ /* 0x000fe20003f84070 */
[----:B------:R-:W-:Y:S01]  /*28f0*/  @!P6 IMAD.MOV R26, RZ, RZ, -R26 ;  /* 0x000000ffff1ae224 */ /* 0x000fe200078e0a1a */
[----:B------:R-:W-:Y:S01]  /*2900*/  ISETP.GE.AND P6, PT, R17, RZ, PT ;  /* 0x000000ff1100720c */ /* 0x000fe20003fc6270 */
[----:B------:R-:W-:Y:S01]  /*2910*/  IMAD.MOV.U32 R29, RZ, RZ, R4 ;  /* 0x000000ffff1d7224 */ /* 0x000fe200078e0004 */
[----:B------:R-:W-:Y:S01]  /*2920*/  IABS R24, R7 ;  /* 0x0000000700187213 */ /* 0x000fe20000000000 */
[----:B------:R-:W-:-:S02]  /*2930*/  @!P5 IMAD.IADD R6, R6, 0x1, -R9 ;  /* 0x000000010606d824 */ /* 0x000fc400078e0a09 */
[----:B------:R-:W-:-:S03]  /*2940*/  IMAD.HI.U32 R4, R11, R22, RZ ;  /* 0x000000160b047227 */ /* 0x000fc600078e00ff */
[C---:B------:R-:W-:Y:S01]  /*2950*/  ISETP.GT.U32.AND P5, PT, R9.reuse, R6, PT ;  /* 0x000000060900720c */ /* 0x040fe20003fa4070 */
[----:B------:R-:W-:Y:S01]  /*2960*/  @!P2 IMAD.MOV R29, RZ, RZ, -R29 ;  /* 0x000000ffff1da224 */ /* 0x000fe200078e0a1d */
[----:B------:R-:W-:Y:S01]  /*2970*/  ISETP.GT.U32.AND P2, PT, R9, R20, PT ;  /* 0x000000140900720c */ /* 0x000fe20003f44070 */
[----:B------:R-:W-:Y:S02]  /*2980*/  IMAD.MOV R4, RZ, RZ, -R4 ;  /* 0x000000ffff047224 */ /* 0x000fe400078e0a04 */
[--C-:B------:R-:W-:Y:S01]  /*2990*/  @!P4 IMAD.IADD R34, R34, 0x1, -R9.reuse ;  /* 0x000000012222c824 */ /* 0x100fe200078e0a09 */
[----:B------:R-:W-:Y:S01]  /*29a0*/  ISETP.GE.AND P4, PT, R5, RZ, PT ;  /* 0x000000ff0500720c */ /* 0x000fe20003f86270 */
[----:B------:R-:W-:Y:S02]  /*29b0*/  IMAD R22, R9, R4, R22 ;  /* 0x0000000409167224 */ /* 0x000fe400078e0216 */
[----:B------:R-:W-:Y:S02]  /*29c0*/  VIADD R17, R0, 0x34 ;  /* 0x0000003400117836 */ /* 0x000fe40000000000 */
[----:B------:R-:W-:Y:S01]  /*29d0*/  @!P0 IMAD.MOV R34, RZ, RZ, -R34 ;  /* 0x000000ffff228224 */ /* 0x000fe200078e0a22 */
[----:B------:R-:W-:Y:S01]  /*29e0*/  ISETP.GE.AND P0, PT, R7, RZ, PT ;  /* 0x000000ff0700720c */ /* 0x000fe20003f06270 */
[--C-:B------:R-:W-:Y:S01]  /*29f0*/  @!P5 IMAD.IADD R6, R6, 0x1, -R9.reuse ;  /* 0x000000010606d824 */ /* 0x100fe200078e0a09 */
[----:B------:R-:W-:Y:S01]  /*2a00*/  ISETP.GT.U32.AND P5, PT, R9, R22, PT ;  /* 0x000000160900720c */ /* 0x000fe20003fa4070 */
[----:B------:R-:W-:Y:S01]  /*2a10*/  @!P2 IMAD.IADD R20, R20, 0x1, -R9 ;  /* 0x000000011414a824 */ /* 0x000fe200078e0a09 */
[----:B------:R-:W-:Y:S01]  /*2a20*/  ISETP.GE.AND P1, PT, R17, RZ, PT ;  /* 0x000000ff1100720c */ /* 0x000fe20003f26270 */
[----:B------:R-:W-:Y:S01]  /*2a30*/  IMAD.HI.U32 R7, R11, R30, RZ ;  /* 0x0000001e0b077227 */ /* 0x000fe200078e00ff */
[----:B------:R-:W-:-:S02]  /*2a40*/  IABS R28, R17 ;  /* 0x00000011001c7213 */ /* 0x000fc40000000000 */
[----:B------:R-:W-:Y:S01]  /*2a50*/  ISETP.GT.U32.AND P2, PT, R9, R20, PT ;  /* 0x000000140900720c */ /* 0x000fe20003f44070 */
[----:B------:R-:W-:-:S04]  /*2a60*/  IMAD.HI.U32 R17, R11, R32, RZ ;  /* 0x000000200b117227 */ /* 0x000fc800078e00ff */
[----:B------:R-:W-:Y:S02]  /*2a70*/  IMAD.MOV R7, RZ, RZ, -R7 ;  /* 0x000000ffff077224 */ /* 0x000fe400078e0a07 */
[----:B------:R-:W-:Y:S02]  /*2a80*/  @!P5 IMAD.IADD R22, R22, 0x1, -R9 ;  /* 0x000000011616d824 */ /* 0x000fe400078e0a09 */
[----:B------:R-:W-:Y:S02]  /*2a90*/  IMAD.MOV R17, RZ, RZ, -R17 ;  /* 0x000000ffff117224 */ /* 0x000fe400078e0a11 */
[C---:B------:R-:W-:Y:S01]  /*2aa0*/  IMAD R30, R9.reuse, R7, R30 ;  /* 0x00000007091e7224 */ /* 0x040fe200078e021e */
[C---:B------:R-:W-:Y:S01]  /*2ab0*/  ISETP.GT.U32.AND P5, PT, R9.reuse, R22, PT ;  /* 0x000000160900720c */ /* 0x040fe20003fa4070 */
[----:B------:R-:W-:Y:S02]  /*2ac0*/  @!P2 IMAD.IADD R20, R20, 0x1, -R9 ;  /* 0x000000011414a824 */ /* 0x000fe400078e0a09 */
[----:B------:R-:W-:-:S02]  /*2ad0*/  IMAD R32, R9, R17, R32 ;  /* 0x0000001109207224 */ /* 0x000fc400078e0220 */
[----:B------:R-:W-:Y:S02]  /*2ae0*/  IMAD.MOV.U32 R25, RZ, RZ, R20 ;  /* 0x000000ffff197224 */ /* 0x000fe400078e0014 */
[----:B------:R-:W-:Y:S02]  /*2af0*/  VIADD R31, R0, 0x37 ;  /* 0x00000037001f7836 */ /* 0x000fe40000000000 */
[----:B------:R-:W-:Y:S01]  /*2b00*/  @!P3 IMAD.MOV R25, RZ, RZ, -R25 ;  /* 0x000000ffff19b224 */ /* 0x000fe200078e0a19 */
[----:B------:R-:W-:Y:S01]  /*2b10*/  ISETP.GT.U32.AND P3, PT, R9, R30, PT ;  /* 0x0000001e0900720c */ /* 0x000fe20003f64070 */
[----:B------:R-:W-:Y:S01]  /*2b20*/  IMAD.HI.U32 R5, R11, R28, RZ ;  /* 0x0000001c0b057227 */ /* 0x000fe200078e00ff */
[----:B------:R-:W-:-:S03]  /*2b30*/  IABS R42, R31 ;  /* 0x0000001f002a7213 */ /* 0x000fc60000000000 */
[----:B------:R-:W-:Y:S01]  /*2b40*/  @!P5 IMAD.IADD R22, R22, 0x1, -R9 ;  /* 0x000000011616d824 */ /* 0x000fe200078e0a09 */
[C---:B------:R-:W-:Y:S01]  /*2b50*/  ISETP.GT.U32.AND P5, PT, R9.reuse, R32, PT ;  /* 0x000000200900720c */ /* 0x040fe20003fa4070 */
[----:B------:R-:W-:Y:S02]  /*2b60*/  VIADD R33, R0, 0x38 ;  /* 0x0000003800217836 */ /* 0x000fe40000000000 */
[----:B------:R-:W-:Y:S02]  /*2b70*/  IMAD.MOV R5, RZ, RZ, -R5 ;  /* 0x000000ffff057224 */ /* 0x000fe400078e0a05 */
[----:B------:R-:W-:Y:S01]  /*2b80*/  IMAD.MOV.U32 R17, RZ, RZ, R6 ;  /* 0x000000ffff117224 */ /* 0x000fe200078e0006 */
[----:B------:R-:W-:Y:S01]  /*2b90*/  IABS R78, R33 ;  /* 0x00000021004e7213 */ /* 0x000fe20000000000 */
[----:B------:R-:W-:Y:S02]  /*2ba0*/  @!P3 IMAD.IADD R30, R30, 0x1, -R9 ;  /* 0x000000011e1eb824 */ /* 0x000fe400078e0a09 */
[----:B------:R-:W-:-:S02]  /*2bb0*/  IMAD R28, R9, R5, R28 ;  /* 0x00000005091c7224 */ /* 0x000fc400078e021c */
[----:B------:R-:W-:Y:S01]  /*2bc0*/  IMAD.HI.U32 R5, R11, R42, RZ ;  /* 0x0000002a0b057227 */ /* 0x000fe200078e00ff */
[----:B------:R-:W-:-:S03]  /*2bd0*/  ISETP.GT.U32.AND P3, PT, R9, R30, PT ;  /* 0x0000001e0900720c */ /* 0x000fc60003f64070 */
[----:B------:R-:W-:Y:S02]  /*2be0*/  @!P5 IMAD.IADD R32, R32, 0x1, -R9 ;  /* 0x000000012020d824 */ /* 0x000fe400078e0a09 */
[----:B------:R-:W-:-:S03]  /*2bf0*/  IMAD.HI.U32 R6, R11, R78, RZ ;  /* 0x0000004e0b067227 */ /* 0x000fc600078e00ff */
[C---:B------:R-:W-:Y:S01]  /*2c00*/  ISETP.GT.U32.AND P5, PT, R9.reuse, R32, PT ;  /* 0x000000200900720c */ /* 0x040fe20003fa4070 */
[----:B------:R-:W-:Y:S02]  /*2c10*/  IMAD.MOV R5, RZ, RZ, -R5 ;  /* 0x000000ffff057224 */ /* 0x000fe400078e0a05 */
[----:B------:R-:W-:Y:S02]  /*2c20*/  IMAD.MOV R6, RZ, RZ, -R6 ;  /* 0x000000ffff067224 */ /* 0x000fe400078e0a06 */
[C---:B------:R-:W-:Y:S02]  /*2c30*/  VIADD R43, R0.reuse, 0x39 ;  /* 0x00000039002b7836 */ /* 0x040fe40000000000 */
[C---:B------:R-:W-:Y:S02]  /*2c40*/  VIADD R92, R0.reuse, 0x3b ;  /* 0x0000003b005c7836 */ /* 0x040fe40000000000 */
[C---:B------:R-:W-:Y:S02]  /*2c50*/  IMAD R20, R9.reuse, R5, R42 ;  /* 0x0000000509147224 */ /* 0x040fe400078e022a */
[----:B------:R-:W-:Y:S01]  /*2c60*/  IMAD R42, R9, R6, R78 ;  /* 0x00000006092a7224 */ /* 0x000fe200078e024e */
[----:B------:R-:W-:Y:S01]  /*2c70*/  IABS R78, R43 ;  /* 0x0000002b004e7213 */ /* 0x000fe20000000000 */
[----:B------:R-:W-:Y:S01]  /*2c80*/  VIADD R90, R0, 0x3a ;  /* 0x0000003a005a7836 */ /* 0x000fe20000000000 */
[----:B------:R-:W-:Y:S01]  /*2c90*/  IABS R82, R92 ;  /* 0x0000005c00527213 */ /* 0x000fe20000000000 */
[----:B------:R-:W-:-:S03]  /*2ca0*/  IMAD.HI.U32 R4, R11, R24, RZ ;  /* 0x000000180b047227 */ /* 0x000fc600078e00ff */
[----:B------:R-:W-:Y:S01]  /*2cb0*/  IABS R80, R90 ;  /* 0x0000005a00507213 */ /* 0x000fe20000000000 */
[----:B------:R-:W-:Y:S01]  /*2cc0*/  @!P3 IMAD.IADD R30, R30, 0x1, -R9 ;  /* 0x000000011e1eb824 */ /* 0x000fe200078e0a09 */
[----:B------:R-:W-:Y:S01]  /*2cd0*/  ISETP.GE.AND P3, PT, R21, RZ, PT ;  /* 0x000000ff1500720c */ /* 0x000fe20003f66270 */
[----:B------:R-:W-:Y:S02]  /*2ce0*/  IMAD.MOV R4, RZ, RZ, -R4 ;  /* 0x000000ffff047224 */ /* 0x000fe400078e0a04 */
[----:B------:R-:W-:-:S04]  /*2cf0*/  IMAD.HI.U32 R21, R11, R78, RZ ;  /* 0x0000004e0b157227 */ /* 0x000fc800078e00ff */
[----:B------:R-:W-:Y:S02]  /*2d00*/  IMAD R81, R14, 0x40, R13 ;  /* 0x000000400e517824 */ /* 0x000fe400078e020d */
[C---:B------:R-:W-:Y:S02]  /*2d10*/  VIADD R94, R0.reuse, 0x3c ;  /* 0x0000003c005e7836 */ /* 0x040fe40000000000 */
[----:B------:R-:W-:Y:S02]  /*2d20*/  VIADD R96, R0, 0x3d ;  /* 0x0000003d00607836 */ /* 0x000fe40000000000 */
[----:B------:R-:W-:Y:S01]  /*2d30*/  IMAD.HI.U32 R13, R11, R82, RZ ;  /* 0x000000520b0d7227 */ /* 0x000fe200078e00ff */
[----:B------:R-:W-:Y:S02]  /*2d40*/  IABS R84, R94 ;  /* 0x0000005e00547213 */ /* 0x000fe40000000000 */
[----:B------:R-:W-:Y:S01]  /*2d50*/  IABS R86, R96 ;  /* 0x0000006000567213 */ /* 0x000fe20000000000 */
[----:B------:R-:W-:Y:S01]  /*2d60*/  @!P5 IMAD.IADD R32, R32, 0x1, -R9 ;  /* 0x000000012020d824 */ /* 0x000fe200078e0a09 */
[----:B------:R-:W-:Y:S01]  /*2d70*/  ISETP.GE.AND P5, PT, R23, RZ, PT ;  /* 0x000000ff1700720c */ /* 0x000fe20003fa6270 */
[----:B------:R-:W-:Y:S01]  /*2d80*/  IMAD R24, R9, R4, R24 ;  /* 0x0000000409187224 */ /* 0x000fe200078e0218 */
[----:B------:R-:W-:Y:S01]  /*2d90*/  SHF.R.U32.HI R4, RZ, 0x6, R8 ;  /* 0x00000006ff047819 */ /* 0x000fe20000011608 */
[----:B------:R-:W-:-:S02]  /*2da0*/  IMAD.MOV R23, RZ, RZ, -R21 ;  /* 0x000000ffff177224 */ /* 0x000fc400078e0a15 */
[----:B------:R-:W-:Y:S01]  /*2db0*/  IMAD.HI.U32 R21, R11, R80, RZ ;  /* 0x000000500b157227 */ /* 0x000fe200078e00ff */
[----:B------:R-:W-:Y:S02]  /*2dc0*/  SGXT.U32 R4, R4, 0x1 ;  /* 0x000000010404781a */ /* 0x000fe40000000000 */
[C---:B------:R-:W-:Y:S01]  /*2dd0*/  ISETP.GT.U32.AND P2, PT, R9.reuse, R24, PT ;  /* 0x000000180900720c */ /* 0x040fe20003f44070 */
[----:B------:R-:W-:Y:S02]  /*2de0*/  IMAD.MOV R13, RZ, RZ, -R13 ;  /* 0x000000ffff0d7224 */ /* 0x000fe400078e0a0d */
[C---:B------:R-:W-:Y:S01]  /*2df0*/  IMAD R78, R9.reuse, R23, R78 ;  /* 0x00000017094e7224 */ /* 0x040fe200078e024e */
[----:B------:R-:W-:Y:S01]  /*2e00*/  IABS R23, R0 ;  /* 0x0000000000177213 */ /* 0x000fe20000000000 */
[----:B------:R-:W-:Y:S02]  /*2e10*/  IMAD.MOV R21, RZ, RZ, -R21 ;  /* 0x000000ffff157224 */ /* 0x000fe400078e0a15 */
[----:B------:R-:W-:-:S02]  /*2e20*/  IMAD R82, R9, R13, R82 ;  /* 0x0000000d09527224 */ /* 0x000fc400078e0252 */
[----:B------:R-:W-:-:S04]  /*2e30*/  IMAD.HI.U32 R13, R11, R84, RZ ;  /* 0x000000540b0d7227 */ /* 0x000fc800078e00ff */
[----:B------:R-:W-:-:S04]  /*2e40*/  IMAD.HI.U32 R14, R11, R86, RZ ;  /* 0x000000560b0e7227 */ /* 0x000fc800078e00ff */
[----:B------:R-:W-:Y:S02]  /*2e50*/  IMAD R80, R9, R21, R80 ;  /* 0x0000001509507224 */ /* 0x000fe400078e0250 */
[----:B--2---:R-:W-:Y:S02]  /*2e60*/  IMAD R212, R4, R18, RZ ;  /* 0x0000001204d47224 */ /* 0x004fe400078e02ff */
[----:B------:R-:W-:Y:S02]  /*2e70*/  IMAD.MOV R13, RZ, RZ, -R13 ;  /* 0x000000ffff0d7224 */ /* 0x000fe400078e0a0d */
[----:B------:R-:W-:Y:S01]  /*2e80*/  IMAD.MOV R21, RZ, RZ, -R14 ;  /* 0x000000ffff157224 */ /* 0x000fe200078e0a0e */
[----:B------:R-:W-:Y:S01]  /*2e90*/  STL [R1+0xc], R212 ;  /* 0x00000cd401007387 */ /* 0x000fe20000100800 */
[----:B------:R-:W-:Y:S01]  /*2ea0*/  IMAD.MOV.U32 R14, RZ, RZ, R23 ;  /* 0x000000ffff0e7224 */ /* 0x000fe200078e0017 */
[----:B------:R-:W-:Y:S01]  /*2eb0*/  IABS R23, R81 ;  /* 0x0000005100177213 */ /* 0x000fe20000000000 */
[----:B------:R-:W-:-:S02]  /*2ec0*/  IMAD R5, R18, 0x2, R212 ;  /* 0x0000000212057824 */ /* 0x000fc400078e02d4 */
[----:B------:R-:W-:Y:S02]  /*2ed0*/  IMAD R84, R9, R13, R84 ;  /* 0x0000000d09547224 */ /* 0x000fe400078e0254 */
[----:B------:R-:W-:-:S04]  /*2ee0*/  IMAD.HI.U32 R13, R11, R14, RZ ;  /* 0x0000000e0b0d7227 */ /* 0x000fc800078e00ff */
[C---:B------:R-:W-:Y:S02]  /*2ef0*/  IMAD R6, R18.reuse, 0x2, R5 ;  /* 0x0000000212067824 */ /* 0x040fe400078e0205 */
[C---:B------:R-:W-:Y:S02]  /*2f00*/  IMAD R86, R9.reuse, R21, R86 ;  /* 0x0000001509567224 */ /* 0x040fe400078e0256 */
[----:B------:R-:W-:Y:S02]  /*2f10*/  IMAD.MOV R21, RZ, RZ, -R13 ;  /* 0x000000ffff157224 */ /* 0x000fe400078e0a0d */
[C---:B------:R-:W-:Y:S02]  /*2f20*/  IMAD R7, R18.reuse, 0x2, R6 ;  /* 0x0000000212077824 */ /* 0x040fe400078e0206 */
[----:B------:R-:W-:Y:S02]  /*2f30*/  IMAD R14, R9, R21, R14 ;  /* 0x00000015090e7224 */ /* 0x000fe400078e020e */
[----:B------:R-:W-:-:S02]  /*2f40*/  IMAD R220, R18, 0x2, R7 ;  /* 0x0000000212dc7824 */ /* 0x000fc400078e0207 */
[----:B------:R-:W-:Y:S01]  /*2f50*/  @!P4 IMAD.MOV R22, RZ, RZ, -R22 ;  /* 0x000000ffff16c224 */ /* 0x000fe200078e0a16 */
[C---:B------:R-:W-:Y:S01]  /*2f60*/  ISETP.GT.U32.AND P4, PT, R9.reuse, R14, PT ;  /* 0x0000000e0900720c */ /* 0x040fe20003f84070 */
[----:B------:R-:W-:Y:S01]  /*2f70*/  IMAD R222, R18, 0x2, R220 ;  /* 0x0000000212de7824 */ /* 0x000fe200078e02dc */
[----:B------:R-:W-:Y:S01]  /*2f80*/  STL [R1+0x8], R220 ;  /* 0x000008dc01007387 */ /* 0x000fe20000100800 */
[----:B------:R-:W-:Y:S02]  /*2f90*/  VIADD R98, R0, 0x3e ;  /* 0x0000003e00627836 */ /* 0x000fe40000000000 */
[C---:B------:R-:W-:Y:S01]  /*2fa0*/  IMAD R108, R18.reuse, 0x2, R222 ;  /* 0x00000002126c7824 */ /* 0x040fe200078e02de */
[----:B------:R-:W-:Y:S01]  /*2fb0*/  STL [R1+0x164], R81 ;  /* 0x0001645101007387 */ /* 0x000fe20000100800 */
[----:B------:R-:W-:Y:S01]  /*2fc0*/  @!P6 IMAD.MOV R17, RZ, RZ, -R17 ;  /* 0x000000ffff11e224 */ /* 0x000fe200078e0a11 */
[----:B------:R-:W-:Y:S01]  /*2fd0*/  ISETP.GT.U32.AND P6, PT, R9, R28, PT ;  /* 0x0000001c0900720c */ /* 0x000fe20003fc4070 */
[----:B------:R-:W-:Y:S01]  /*2fe0*/  IMAD R106, R18, 0x2, R108 ;  /* 0x00000002126a7824 */ /* 0x000fe200078e026c */
[----:B------:R-:W-:Y:S01]  /*2ff0*/  IABS R88, R98 ;  /* 0x0000006200587213 */ /* 0x000fe20000000000 */
[----:B------:R-:W-:-:S02]  /*3000*/  @!P2 IMAD.IADD R24, R24, 0x1, -R9 ;  /* 0x000000011818a824 */ /* 0x000fc400078e0a09 */
[----:B------:R-:W-:Y:S02]  /*3010*/  @!P4 IMAD.IADD R14, R14, 0x1, -R9 ;  /* 0x000000010e0ec824 */ /* 0x000fe400078e0a09 */
[C---:B------:R-:W-:Y:S01]  /*3020*/  IMAD R104, R18.reuse, 0x2, R106 ;  /* 0x0000000212687824 */ /* 0x040fe200078e026a */
[C---:B------:R-:W-:Y:S01]  /*3030*/  ISETP.GT.U32.AND P2, PT, R9.reuse, R24, PT ;  /* 0x000000180900720c */ /* 0x040fe20003f44070 */
[----:B------:R-:W-:Y:S01]  /*3040*/  IMAD.MOV.U32 R13, RZ, RZ, R23 ;  /* 0x000000ffff0d7224 */ /* 0x000fe200078e0017 */
[----:B------:R-:W-:Y:S01]  /*3050*/  ISETP.GT.U32.AND P4, PT, R9, R14, PT ;  /* 0x0000000e0900720c */ /* 0x000fe20003f84070 */
[----:B------:R-:W-:Y:S01]  /*3060*/  IMAD R102, R18, 0x2, R104 ;  /* 0x0000000212667824 */ /* 0x000fe200078e0268 */
[----:B------:R-:W-:Y:S01]  /*3070*/  STL [R1+0xa8], R104 ;  /* 0x0000a86801007387 */ /* 0x000fe20000100800 */
[----:B------:R-:W-:Y:S02]  /*3080*/  @!P6 IMAD.IADD R28, R28, 0x1, -R9 ;  /* 0x000000011c1ce824 */ /* 0x000fe400078e0a09 */
[----:B------:R-:W-:Y:S01]  /*3090*/  IMAD R100, R18, 0x2, R102 ;  /* 0x0000000212647824 */ /* 0x000fe200078e0266 */
[----:B------:R-:W-:Y:S01]  /*30a0*/  STL [R1+0xac], R102 ;  /* 0x0000ac6601007387 */ /* 0x000fe20000100800 */
[----:B------:R-:W-:Y:S01]  /*30b0*/  IMAD.HI.U32 R11, R11, R88, RZ ;  /* 0x000000580b0b7227 */ /* 0x000fe200078e00ff */
[----:B------:R-:W-:-:S02]  /*30c0*/  ISETP.GT.U32.AND P6, PT, R9, R28, PT ;  /* 0x0000001c0900720c */ /* 0x000fc40003fc4070 */
[----:B------:R-:W-:Y:S01]  /*30d0*/  STL [R1+0xb0], R100 ;  /* 0x0000b06401007387 */ /* 0x000fe20000100800 */
[----:B------:R-:W-:Y:S02]  /*30e0*/  IMAD R242, R18, 0x2, R100 ;  /* 0x0000000212f27824 */ /* 0x000fe400078e0264 */
[--C-:B------:R-:W-:Y:S01]  /*30f0*/  @!P4 IMAD.IADD R14, R14, 0x1, -R9.reuse ;  /* 0x000000010e0ec824 */ /* 0x100fe200078e0a09 */
[----:B------:R-:W-:Y:S01]  /*3100*/  ISETP.GE.AND P4, PT, R0, RZ, PT ;  /* 0x000000ff0000720c */ /* 0x000fe20003f86270 */
[--C-:B------:R-:W-:Y:S01]  /*3110*/  @!P2 IMAD.IADD R24, R24, 0x1, -R9.reuse ;  /* 0x000000011818a824 */ /* 0x100fe200078e0a09 */
[----:B------:R-:W-:Y:S01]  /*3120*/  STL [R1+0xb4], R242 ;  /* 0x0000b4f201007387 */ /* 0x000fe20000100800 */
[C---:B------:R-:W-:Y:S01]  /*3130*/  ISETP.GT.U32.AND P2, PT, R9.reuse, R20, PT ;  /* 0x000000140900720c */ /* 0x040fe20003f44070 */
[----:B------:R-:W-:Y:S02]  /*3140*/  IMAD.HI.U32 R12, R12, R13, RZ ;  /* 0x0000000d0c0c7227 */ /* 0x000fe400078e00ff */
[----:B------:R2:W-:Y:S02]  /*3150*/  STL [R1+0x1d0], R0 ;  /* 0x0001d00001007387 */ /* 0x0005e40000100800 */
[----:B------:R-:W-:Y:S01]  /*3160*/  @!P6 IMAD.IADD R28, R28, 0x1, -R9 ;  /* 0x000000011c1ce824 */ /* 0x000fe200078e0a09 */
[----:B------:R-:W-:Y:S01]  /*3170*/  ISETP.GT.U32.AND P6, PT, R9, R42, PT ;  /* 0x0000002a0900720c */ /* 0x000fe20003fc4070 */
[----:B------:R-:W-:-:S02]  /*3180*/  IMAD.MOV R21, RZ, RZ, -R11 ;  /* 0x000000ffff157224 */ /* 0x000fc400078e0a0b */
[----:B------:R-:W-:Y:S02]  /*3190*/  IMAD.MOV R11, RZ, RZ, -R12 ;  /* 0x000000ffff0b7224 */ /* 0x000fe400078e0a0c */
[C---:B------:R-:W-:Y:S01]  /*31a0*/  IMAD R12, R9.reuse, R21, R88 ;  /* 0x00000015090c7224 */ /* 0x040fe200078e0258 */
[----:B--2---:R-:W2:Y:S01]  /*31b0*/  LDL R0, [R1+0x164] ;  /* 0x0001640001007983 */ /* 0x004ea20000100800 */
[----:B------:R-:W-:Y:S02]  /*31c0*/  @!P2 IMAD.IADD R20, R20, 0x1, -R9 ;  /* 0x000000011414a824 */ /* 0x000fe400078e0a09 */
[----:B------:R-:W-:Y:S02]  /*31d0*/  IMAD R11, R10, R11, R13 ;  /* 0x0000000b0a0b7224 */ /* 0x000fe400078e020d */
[----:B------:R-:W-:Y:S01]  /*31e0*/  IMAD.MOV.U32 R23, RZ, RZ, R24 ;  /* 0x000000ffff177224 */ /* 0x000fe200078e0018 */
[----:B------:R-:W-:Y:S01]  /*31f0*/  ISETP.GT.U32.AND P2, PT, R9, R20, PT ;  /* 0x000000140900720c */ /* 0x000fe20003f44070 */
[----:B------:R-:W-:-:S02]  /*3200*/  @!P6 IMAD.IADD R42, R42, 0x1, -R9 ;  /* 0x000000012a2ae824 */ /* 0x000fc400078e0a09 */
[C---:B------:R-:W-:Y:S02]  /*3210*/  IMAD R81, R18.reuse, 0x2, R242 ;  /* 0x0000000212517824 */ /* 0x040fe400078e02f2 */
[----:B------:R-:W-:Y:S01]  /*3220*/  @!P0 IMAD.MOV R23, RZ, RZ, -R23 ;  /* 0x000000ffff178224 */ /* 0x000fe200078e0a17 */
[C---:B------:R-:W-:Y:S01]  /*3230*/  ISETP.GT.U32.AND P6, PT, R9.reuse, R42, PT ;  /* 0x0000002a0900720c */ /* 0x040fe20003fc4070 */
[C---:B------:R-:W-:Y:S02]  /*3240*/  IMAD R83, R18.reuse, 0x2, R81 ;  /* 0x0000000212537824 */ /* 0x040fe400078e0251 */
[----:B------:R-:W-:Y:S02]  /*3250*/  IMAD.MOV.U32 R13, RZ, RZ, R28 ;  /* 0x000000ffff0d7224 */ /* 0x000fe400078e001c */
[----:B------:R-:W-:Y:S02]  /*3260*/  IMAD R85, R18, 0x2, R83 ;  /* 0x0000000212557824 */ /* 0x000fe400078e0253 */
[----:B------:R-:W-:Y:S01]  /*3270*/  @!P2 IMAD.IADD R20, R20, 0x1, -R9 ;  /* 0x000000011414a824 */ /* 0x000fe200078e0a09 */
[----:B------:R-:W-:Y:S01]  /*3280*/  ISETP.GT.U32.AND P2, PT, R9, R78, PT ;  /* 0x0000004e0900720c */ /* 0x000fe20003f44070 */
[----:B------:R-:W-:Y:S01]  /*3290*/  @!P1 IMAD.MOV R13, RZ, RZ, -R13 ;  /* 0x000000ffff0d9224 */ /* 0x000fe200078e0a0d */
[----:B------:R-:W-:Y:S01]  /*32a0*/  ISETP.GE.AND P1, PT, R31, RZ, PT ;  /* 0x000000ff1f00720c */ /* 0x000fe20003f26270 */
[----:B------:R-:W-:-:S02]  /*32b0*/  IMAD R87, R18, 0x2, R85 ;  /* 0x0000000212577824 */ /* 0x000fc400078e0255 */
[----:B------:R-:W-:Y:S01]  /*32c0*/  @!P6 IMAD.IADD R42, R42, 0x1, -R9 ;  /* 0x000000012a2ae824 */ /* 0x000fe200078e0a09 */
[----:B------:R-:W-:Y:S01]  /*32d0*/  ISETP.GT.U32.AND P6, PT, R9, R80, PT ;  /* 0x000000500900720c */ /* 0x000fe20003fc4070 */
[----:B------:R-:W-:Y:S02]  /*32e0*/  IMAD R89, R18, 0x2, R87 ;  /* 0x0000000212597824 */ /* 0x000fe400078e0257 */
[----:B------:R-:W-:Y:S02]  /*32f0*/  IMAD.MOV.U32 R21, RZ, RZ, R20 ;  /* 0x000000ffff157224 */ /* 0x000fe400078e0014 */
[----:B------:R-:W-:Y:S01]  /*3300*/  @!P3 IMAD.MOV R30, RZ, RZ, -R30 ;  /* 0x000000ffff1eb224 */ /* 0x000fe200078e0a1e */
[----:B------:R-:W-:Y:S01]  /*3310*/  ISETP.GE.AND P3, PT, R43, RZ, PT ;  /* 0x000000ff2b00720c */ /* 0x000fe20003f66270 */
[----:B------:R-:W-:Y:S02]  /*3320*/  @!P2 IMAD.IADD R78, R78, 0x1, -R9 ;  /* 0x000000014e4ea824 */ /* 0x000fe400078e0a09 */
[----:B------:R-:W-:-:S03]  /*3330*/  IMAD R91, R18, 0x2, R89 ;  /* 0x00000002125b7824 */ /* 0x000fc600078e0259 */
[----:B------:R-:W-:Y:S01]  /*3340*/  ISETP.GT.U32.AND P2, PT, R9, R78, PT ;  /* 0x0000004e0900720c */ /* 0x000fe20003f44070 */
[----:B------:R-:W-:-:S05]  /*3350*/  @!P6 IMAD.IADD R80, R80, 0x1, -R9 ;  /* 0x000000015050e824 */ /* 0x000fca00078e0a09 */
[----:B------:R-:W-:-:S07]  /*3360*/  ISETP.GT.U32.AND P6, PT, R9, R80, PT ;  /* 0x000000500900720c */ /* 0x000fce0003fc4070 */
[----:B------:R-:W-:Y:S01]  /*3370*/  @!P2 IMAD.IADD R78, R78, 0x1, -R9 ;  /* 0x000000014e4ea824 */ /* 0x000fe200078e0a09 */
[----:B------:R-:W-:-:S05]  /*3380*/  ISETP.GT.U32.AND P2, PT, R9, R82, PT ;  /* 0x000000520900720c */ /* 0x000fca0003f44070 */
[----:B------:R-:W-:Y:S01]  /*3390*/  @!P6 IMAD.IADD R80, R80, 0x1, -R9 ;  /* 0x000000015050e824 */ /* 0x000fe200078e0a09 */
[----:B------:R-:W-:-:S07]  /*33a0*/  ISETP.GT.U32.AND P6, PT, R9, R84, PT ;  /* 0x000000540900720c */ /* 0x000fce0003fc4070 */
[----:B------:R-:W-:Y:S01]  /*33b0*/  @!P2 IMAD.IADD R82, R82, 0x1, -R9 ;  /* 0x000000015252a824 */ /* 0x000fe200078e0a09 */
[----:B------:R-:W-:-:S05]  /*33c0*/  ISETP.GT.U32.AND P2, PT, R9, R86, PT ;  /* 0x000000560900720c */ /* 0x000fca0003f44070 */
[----:B------:R-:W-:Y:S01]  /*33d0*/  @!P6 IMAD.IADD R84, R84, 0x1, -R9 ;  /* 0x000000015454e824 */ /* 0x000fe200078e0a09 */
[----:B------:R-:W-:-:S07]  /*33e0*/  ISETP.GT.U32.AND P6, PT, R9, R82, PT ;  /* 0x000000520900720c */ /* 0x000fce0003fc4070 */
[----:B------:R-:W-:Y:S01]  /*33f0*/  @!P2 IMAD.IADD R86, R86, 0x1, -R9 ;  /* 0x000000015656a824 */ /* 0x000fe200078e0a09 */
[----:B------:R-:W-:-:S04]  /*3400*/  ISETP.GT.U32.AND P2, PT, R9, R84, PT ;  /* 0x000000540900720c */ /* 0x000fc80003f44070 */
[C---:B------:R-:W-:Y:S01]  /*3410*/  ISETP.GT.U32.AND P0, PT, R9.reuse, R86, PT ;  /* 0x000000560900720c */ /* 0x040fe20003f04070 */
[----:B------:R-:W-:Y:S01]  /*3420*/  @!P6 IMAD.IADD R82, R82, 0x1, -R9 ;  /* 0x000000015252e824 */ /* 0x000fe200078e0a09 */
[----:B------:R-:W-:-:S07]  /*3430*/  ISETP.GT.U32.AND P6, PT, R9, R12, PT ;  /* 0x0000000c0900720c */ /* 0x000fce0003fc4070 */
[--C-:B------:R-:W-:Y:S01]  /*3440*/  @!P2 IMAD.IADD R84, R84, 0x1, -R9.reuse ;  /* 0x000000015454a824 */ /* 0x100fe200078e0a09 */
[----:B------:R-:W-:Y:S01]  /*3450*/  ISETP.GT.U32.AND P2, PT, R10, R11, PT ;  /* 0x0000000b0a00720c */ /* 0x000fe20003f44070 */
[----:B-1----:R-:W-:Y:S02]  /*3460*/  VIADD R20, R240, 0x7f ;  /* 0x0000007ff0147836 */ /* 0x002fe40000000000 */
[--C-:B------:R-:W-:Y:S01]  /*3470*/  @!P0 IMAD.IADD R86, R86, 0x1, -R9.reuse ;  /* 0x0000000156568824 */ /* 0x100fe200078e0a09 */
[----:B------:R-:W-:Y:S01]  /*3480*/  ISETP.GE.AND P0, PT, R33, RZ, PT ;  /* 0x000000ff2100720c */ /* 0x000fe20003f06270 */
[----:B------:R-:W-:-:S05]  /*3490*/  @!P6 IMAD.IADD R12, R12, 0x1, -R9 ;  /* 0x000000010c0ce824 */ /* 0x000fca00078e0a09 */
[----:B------:R-:W-:-:S03]  /*34a0*/  ISETP.GT.U32.AND P6, PT, R9, R12, PT ;  /* 0x0000000c0900720c */ /* 0x000fc60003fc4070 */
[----:B------:R-:W-:-:S05]  /*34b0*/  @!P2 IMAD.IADD R11, R11, 0x1, -R10 ;  /* 0x000000010b0ba824 */ /* 0x000fca00078e0a0a */
[----:B------:R-:W-:Y:S01]  /*34c0*/  ISETP.GT.U32.AND P2, PT, R10, R11, PT ;  /* 0x0000000b0a00720c */ /* 0x000fe20003f44070 */
[----:B------:R-:W-:Y:S02]  /*34d0*/  IMAD R93, R18, 0x2, R91 ;  /* 0x00000002125d7824 */ /* 0x000fe400078e025b */
[----:B------:R-:W-:Y:S02]  /*34e0*/  @!P5 IMAD.MOV R32, RZ, RZ, -R32 ;  /* 0x000000ffff20d224 */ /* 0x000fe400078e0a20 */
[----:B------:R-:W-:Y:S01]  /*34f0*/  @!P6 IMAD.IADD R12, R12, 0x1, -R9 ;  /* 0x000000010c0ce824 */ /* 0x000fe200078e0a09 */
[----:B------:R-:W-:Y:S01]  /*3500*/  ISETP.GE.AND P5, PT, R92, RZ, PT ;  /* 0x000000ff5c00720c */ /* 0x000fe20003fa6270 */
[----:B------:R-:W-:-:S06]  /*3510*/  @!P1 IMAD.MOV R21, RZ, RZ, -R21 ;  /* 0x000000ffff159224 */ /* 0x000fcc00078e0a15 */
[----:B------:R-:W-:Y:S01]  /*3520*/  @!P2 IMAD.IADD R11, R11, 0x1, -R10 ;  /* 0x000000010b0ba824 */ /* 0x000fe200078e0a0a */
[----:B------:R-:W-:Y:S01]  /*3530*/  ISETP.GT.AND P2, PT, R20, 0x7f, PT ;  /* 0x0000007f1400780c */ /* 0x000fe20003f44270 */
[----:B------:R-:W-:Y:S01]  /*3540*/  @!P4 IMAD.MOV R14, RZ, RZ, -R14 ;  /* 0x000000ffff0ec224 */ /* 0x000fe200078e0a0e */
[----:B------:R-:W-:Y:S02]  /*3550*/  ISETP.GE.AND P1, PT, R90, RZ, PT ;  /* 0x000000ff5a00720c */ /* 0x000fe40003f26270 */
[----:B------:R-:W-:Y:S01]  /*3560*/  SEL R9, RZ, 0x4, !P2 ;  /* 0x00000004ff097807 */ /* 0x000fe20005000000 */
[----:B------:R-:W-:Y:S01]  /*3570*/  IMAD R95, R18, 0x2, R93 ;  /* 0x00000002125f7824 */ /* 0x000fe200078e025d */
[----:B------:R-:W-:Y:S02]  /*3580*/  ISETP.GE.AND P6, PT, R94, RZ, PT ;  /* 0x000000ff5e00720c */ /* 0x000fe40003fc6270 */
[----:B------:R-:W-:Y:S02]  /*3590*/  ISETP.GE.AND P4, PT, R96, RZ, PT ;  /* 0x000000ff6000720c */ /* 0x000fe40003f86270 */
[----:B------:R-:W-:Y:S01]  /*35a0*/  ISETP.GE.AND P2, PT, R98, RZ, PT ;  /* 0x000000ff6200720c */ /* 0x000fe20003f46270 */
[----:B------:R-:W-:Y:S01]  /*35b0*/  @!P0 IMAD.MOV R42, RZ, RZ, -R42 ;  /* 0x000000ffff2a8224 */ /* 0x000fe200078e0a2a */
[----:B------:R-:W-:Y:S01]  /*35c0*/  ISETP.GE.AND P0, PT, R4, R240, PT ;  /* 0x000000f00400720c */ /* 0x000fe20003f06270 */
[C---:B------:R-:W-:Y:S01]  /*35d0*/  IMAD R97, R18.reuse, 0x2, R95 ;  /* 0x0000000212617824 */ /* 0x040fe200078e025f */
[----:B------:R-:W-:Y:S01]  /*35e0*/  LOP3.LUT R10, RZ, R139, RZ, 0x33, !PT ;  /* 0x0000008bff0a7212 */ /* 0x000fe200078e33ff */
[----:B------:R-:W-:Y:S01]  /*35f0*/  IMAD.MOV.U32 R31, RZ, RZ, R78 ;  /* 0x000000ffff1f7224 */ /* 0x000fe200078e004e */
[----:B------:R-:W-:Y:S01]  /*3600*/  SEL R88, R9, RZ, !P0 ;  /* 0x000000ff09587207 */ /* 0x000fe20004000000 */
[----:B------:R-:W-:Y:S01]  /*3610*/  IMAD R99, R18, 0x2, R97 ;  /* 0x0000000212637824 */ /* 0x000fe200078e0261 */
[----:B------:R-:W-:Y:S01]  /*3620*/  ISETP.NE.AND P0, PT, R139, RZ, PT ;  /* 0x000000ff8b00720c */ /* 0x000fe20003f05270 */
[----:B------:R-:W-:-:S02]  /*3630*/  IMAD.MOV.U32 R43, RZ, RZ, R12 ;  /* 0x000000ffff2b7224 */ /* 0x000fc400078e000c */
[----:B------:R-:W-:Y:S01]  /*3640*/  @!P3 IMAD.MOV R31, RZ, RZ, -R31 ;  /* 0x000000ffff1fb224 */ /* 0x000fe200078e0a1f */
[----:B------:R-:W-:Y:S01]  /*3650*/  SEL R78, R10, R14, !P0 ;  /* 0x0000000e0a4e7207 */ /* 0x000fe20004000000 */
[----:B------:R-:W-:Y:S01]  /*3660*/  IMAD R101, R18, 0x2, R99 ;  /* 0x0000000212657824 */ /* 0x000fe200078e0263 */
[----:B------:R-:W-:Y:S01]  /*3670*/  SEL R14, R10, R15, !P0 ;  /* 0x0000000f0a0e7207 */ /* 0x000fe20004000000 */
[----:B------:R-:W-:Y:S02]  /*3680*/  @!P1 IMAD.MOV R80, RZ, RZ, -R80 ;  /* 0x000000ffff509224 */ /* 0x000fe400078e0a50 */
[----:B------:R-:W-:Y:S02]  /*3690*/  @!P5 IMAD.MOV R82, RZ, RZ, -R82 ;  /* 0x000000ffff52d224 */ /* 0x000fe400078e0a52 */
[----:B------:R-:W-:Y:S02]  /*36a0*/  @!P6 IMAD.MOV R84, RZ, RZ, -R84 ;  /* 0x000000ffff54e224 */ /* 0x000fe400078e0a54 */
[----:B------:R-:W-:-:S02]  /*36b0*/  @!P4 IMAD.MOV R86, RZ, RZ, -R86 ;  /* 0x000000ffff56c224 */ /* 0x000fc400078e0a56 */
[----:B------:R-:W-:Y:S01]  /*36c0*/  @!P2 IMAD.MOV R43, RZ, RZ, -R43 ;  /* 0x000000ffff2ba224 */ /* 0x000fe200078e0a2b */
[----:B------:R-:W-:Y:S01]  /*36d0*/  SEL R15, R10, R16, !P0 ;  /* 0x000000100a0f7207 */ /* 0x000fe20004000000 */
[----:B------:R-:W-:Y:S01]  /*36e0*/  IMAD R103, R18, 0x2, R101 ;  /* 0x0000000212677824 */ /* 0x000fe200078e0265 */
[C---:B------:R-:W-:Y:S02]  /*36f0*/  SEL R24, R10.reuse, R17, !P0 ;  /* 0x000000110a187207 */ /* 0x040fe40004000000 */
[C---:B------:R-:W-:Y:S02]  /*3700*/  SEL R28, R10.reuse, R22, !P0 ;  /* 0x000000160a1c7207 */ /* 0x040fe40004000000 */
[C---:B------:R-:W-:Y:S02]  /*3710*/  SEL R16, R10.reuse, R21, !P0 ;  /* 0x000000150a107207 */ /* 0x040fe40004000000 */
[C---:B------:R-:W-:Y:S02]  /*3720*/  SEL R22, R10.reuse, R13, !P0 ;  /* 0x0000000d0a167207 */ /* 0x040fe40004000000 */
[----:B------:R-:W-:-:S02]  /*3730*/  SEL R12, R10, R30, !P0 ;  /* 0x0000001e0a0c7207 */ /* 0x000fc40004000000 */
[C---:B------:R-:W-:Y:S02]  /*3740*/  SEL R17, R10.reuse, R42, !P0 ;  /* 0x0000002a0a117207 */ /* 0x040fe40004000000 */
        /* <DEDUP_REMOVED lines=54> */
[----:B------:R-:W-:Y:S02]  /*3ab0*/  SEL R54, R10, R54, !P0 ;  /* 0x000000360a367207 */ /* 0x000fe40004000000 */
[----:B------:R-:W-:Y:S01]  /*3ac0*/  ISETP.NE.AND P0, PT, R138, RZ, PT ;  /* 0x000000ff8a00720c */ /* 0x000fe20003f05270 */
[----:B------:R-:W-:Y:S01]  /*3ad0*/  IMAD R105, R18, 0x2, R103 ;  /* 0x0000000212697824 */ /* 0x000fe200078e0267 */
[----:B------:R-:W-:Y:S01]  /*3ae0*/  LOP3.LUT R107, R4, 0x2, RZ, 0xfc, !PT ;  /* 0x00000002046b7812 */ /* 0x000fe200078efcff */
[----:B------:R-:W-:-:S03]  /*3af0*/  IMAD.MOV.U32 R10, RZ, RZ, R11 ;  /* 0x000000ffff0a7224 */ /* 0x000fc600078e000b */
[----:B------:R-:W-:Y:S01]  /*3b00*/  ISETP.GE.AND P3, PT, R107, R240, PT ;  /* 0x000000f06b00720c */ /* 0x000fe20003f66270 */
[----:B------:R-:W-:Y:S01]  /*3b10*/  IMAD R107, R18, 0x2, R105 ;  /* 0x00000002126b7824 */ /* 0x000fe200078e0269 */
[----:B--2---:R-:W-:-:S03]  /*3b20*/  ISETP.GE.AND P2, PT, R0, RZ, PT ;  /* 0x000000ff0000720c */ /* 0x004fc60003f46270 */
[----:B------:R-:W-:-:S04]  /*3b30*/  IMAD R109, R18, 0x2, R107 ;  /* 0x00000002126d7824 */ /* 0x000fc800078e026b */
[----:B------:R-:W-:-:S06]  /*3b40*/  IMAD R143, R18, 0x2, R109 ;  /* 0x00000002128f7824 */ /* 0x000fcc00078e026d */
[----:B------:R-:W-:Y:S01]  /*3b50*/  @!P2 IMAD.MOV R10, RZ, RZ, -R10 ;  /* 0x000000ffff0aa224 */ /* 0x000fe200078e0a0a */
[----:B------:R-:W-:Y:S01]  /*3b60*/  @!P0 LOP3.LUT R10, RZ, R138, RZ, 0x33, !PT ;  /* 0x0000008aff0a8212 */ /* 0x000fe200078e33ff */
[----:B------:R-:W-:Y:S01]  /*3b70*/  IMAD R145, R18, 0x2, R143 ;  /* 0x0000000212917824 */ /* 0x000fe200078e028f */
[----:B------:R-:W-:Y:S03]  /*3b80*/  STL [R1+0x1d4], R139 ;  /* 0x0001d48b01007387 */ /* 0x000fe60000100800 */
[----:B------:R-:W-:Y:S01]  /*3b90*/  IMAD R84, R10, R241, RZ ;  /* 0x000000f10a547224 */ /* 0x000fe200078e02ff */
[----:B------:R1:W-:Y:S01]  /*3ba0*/  STL [R1+0x1d8], R0 ;  /* 0x0001d80001007387 */ /* 0x0003e20000100800 */
[----:B------:R-:W-:Y:S01]  /*3bb0*/  IMAD R147, R18, 0x2, R145 ;  /* 0x0000000212937824 */ /* 0x000fe200078e0291 */
[----:B------:R-:W-:-:S03]  /*3bc0*/  LOP3.LUT R92, R4, 0x40, RZ, 0xfc, !PT ;  /* 0x00000040045c7812 */ /* 0x000fc600078efcff */
[----:B------:R-:W-:Y:S01]  /*3bd0*/  IMAD R149, R18, 0x2, R147 ;  /* 0x0000000212957824 */ /* 0x000fe200078e0293 */
[----:B------:R-:W-:Y:S01]  /*3be0*/  ISETP.GE.AND P5, PT, R92, UR6, PT ;  /* 0x000000065c007c0c */ /* 0x000fe2000bfa6270 */
[----:B-1----:R-:W-:-:S03]  /*3bf0*/  IMAD.SHL.U32 R0, R84, 0x4, RZ ;  /* 0x0000000454007824 */ /* 0x002fc600078e00ff */
[C---:B------:R-:W-:Y:S01]  /*3c00*/  SEL R82, R9.reuse, RZ, !P5 ;  /* 0x000000ff09527207 */ /* 0x040fe20006800000 */
[----:B------:R-:W-:Y:S01]  /*3c10*/  IMAD R11, R18, 0x2, R149 ;  /* 0x00000002120b7824 */ /* 0x000fe200078e0295 */
[C---:B------:R-:W-:Y:S02]  /*3c20*/  LOP3.LUT R94, R4.reuse, 0x22, RZ, 0xfc, !PT ;  /* 0x00000022045e7812 */ /* 0x040fe400078efcff */
[----:B------:R-:W-:Y:S01]  /*3c30*/  LOP3.LUT R96, R4, 0x20, RZ, 0xfc, !PT ;  /* 0x0000002004607812 */ /* 0x000fe200078efcff */
[----:B------:R-:W-:Y:S01]  /*3c40*/  STL [R1+0x1dc], R138 ;  /* 0x0001dc8a01007387 */ /* 0x000fe20000100800 */
[----:B------:R-:W-:Y:S01]  /*3c50*/  IADD3 R238, P0, R0, UR22, RZ ;  /* 0x0000001600ee7c10 */ /* 0x000fe2000ff1e0ff */
[----:B------:R-:W-:Y:S01]  /*3c60*/  IMAD R153, R18, 0x2, R11 ;  /* 0x0000000212997824 */ /* 0x000fe200078e020b */
[----:B------:R-:W-:Y:S01]  /*3c70*/  SEL R90, R9, RZ, !P3 ;  /* 0x000000ff095a7207 */ /* 0x000fe20005800000 */
[----:B------:R-:W-:Y:S01]  /*3c80*/  IMAD.SHL.U32 R92, R222, 0x4, RZ ;  /* 0x00000004de5c7824 */ /* 0x000fe200078e00ff */
[----:B------:R-:W-:Y:S01]  /*3c90*/  LEA.HI.X.SX32 R10, R84, UR23, 0x2, P0 ;  /* 0x00000017540a7c11 */ /* 0x000fe200080f16ff */
[----:B------:R-:W-:Y:S01]  /*3ca0*/  ULDC UR6, c[0x0][0x230] ;  /* 0x00008c0000067ab9 */ /* 0x000fe20000000800 */
[----:B------:R-:W-:-:S02]  /*3cb0*/  LEA R110, P5, R81, R238, 0x2 ;  /* 0x000000ee516e7211 */ /* 0x000fc400078a10ff */
[----:B------:R-:W-:Y:S02]  /*3cc0*/  LEA R112, P0, R83, R238, 0x2 ;  /* 0x000000ee53707211 */ /* 0x000fe400078010ff */
[----:B------:R-:W-:Y:S02]  /*3cd0*/  LEA.HI.X.SX32 R111, R81, R10, 0x2, P5 ;  /* 0x0000000a516f7211 */ /* 0x000fe400028f16ff */
[----:B------:R-:W-:Y:S01]  /*3ce0*/  LEA R114, P5, R85, R238, 0x2 ;  /* 0x000000ee55727211 */ /* 0x000fe200078a10ff */
[C---:B------:R-:W-:Y:S01]  /*3cf0*/  IMAD R155, R18.reuse, 0x2, R153 ;  /* 0x00000002129b7824 */ /* 0x040fe200078e0299 */
[-C--:B------:R-:W-:Y:S02]  /*3d00*/  LEA.HI.X.SX32 R113, R83, R10.reuse, 0x2, P0 ;  /* 0x0000000a53717211 */ /* 0x080fe400000f16ff */
[----:B------:R-:W-:Y:S01]  /*3d10*/  LEA.HI.X.SX32 R115, R85, R10, 0x2, P5 ;  /* 0x0000000a55737211 */ /* 0x000fe200028f16ff */
[----:B------:R-:W-:Y:S01]  /*3d20*/  IMAD R157, R18, 0x2, R155 ;  /* 0x00000002129d7824 */ /* 0x000fe200078e029b */
[----:B------:R-:W-:-:S02]  /*3d30*/  LEA R116, P0, R87, R238, 0x2 ;  /* 0x000000ee57747211 */ /* 0x000fc400078010ff */
[----:B------:R-:W-:Y:S01]  /*3d40*/  LEA R118, P5, R89, R238, 0x2 ;  /* 0x000000ee59767211 */ /* 0x000fe200078a10ff */
[C---:B------:R-:W-:Y:S01]  /*3d50*/  IMAD R159, R18.reuse, 0x2, R157 ;  /* 0x00000002129f7824 */ /* 0x040fe200078e029d */
[-C--:B------:R-:W-:Y:S02]  /*3d60*/  LEA.HI.X.SX32 R117, R87, R10.reuse, 0x2, P0 ;  /* 0x0000000a57757211 */ /* 0x080fe400000f16ff */
[----:B------:R-:W-:Y:S02]  /*3d70*/  LEA.HI.X.SX32 R119, R89, R10, 0x2, P5 ;  /* 0x0000000a59777211 */ /* 0x000fe400028f16ff */
[-C--:B------:R-:W-:Y:S02]  /*3d80*/  LEA R120, P0, R91, R238.reuse, 0x2 ;  /* 0x000000ee5b787211 */ /* 0x080fe400078010ff */
[----:B------:R-:W-:Y:S01]  /*3d90*/  LEA R122, P5, R93, R238, 0x2 ;  /* 0x000000ee5d7a7211 */ /* 0x000fe200078a10ff */
[----:B------:R-:W-:Y:S01]  /*3da0*/  IMAD R161, R18, 0x2, R159 ;  /* 0x0000000212a17824 */ /* 0x000fe200078e029f */
[----:B------:R-:W-:-:S02]  /*3db0*/  LEA.HI.X.SX32 R121, R91, R10, 0x2, P0 ;  /* 0x0000000a5b797211 */ /* 0x000fc400000f16ff */
[----:B------:R-:W-:Y:S02]  /*3dc0*/  LEA.HI.X.SX32 R123, R93, R10, 0x2, P5 ;  /* 0x0000000a5d7b7211 */ /* 0x000fe400028f16ff */
[-C--:B------:R-:W-:Y:S02]  /*3dd0*/  LEA R124, P0, R95, R238.reuse, 0x2 ;  /* 0x000000ee5f7c7211 */ /* 0x080fe400078010ff */
[----:B------:R-:W-:Y:S01]  /*3de0*/  LEA R126, P5, R97, R238, 0x2 ;  /* 0x000000ee617e7211 */ /* 0x000fe200078a10ff */
[----:B------:R-:W-:Y:S01]  /*3df0*/  IMAD R163, R18, 0x2, R161 ;  /* 0x0000000212a37824 */ /* 0x000fe200078e02a1 */
[-C--:B------:R-:W-:Y:S02]  /*3e00*/  LEA.HI.X.SX32 R125, R95, R10.reuse, 0x2, P0 ;  /* 0x0000000a5f7d7211 */ /* 0x080fe400000f16ff */
[----:B------:R-:W-:Y:S02]  /*3e10*/  LEA.HI.X.SX32 R127, R97, R10, 0x2, P5 ;  /* 0x0000000a617f7211 */ /* 0x000fe400028f16ff */
[----:B------:R-:W-:-:S02]  /*3e20*/  LEA R128, P0, R99, R238, 0x2 ;  /* 0x000000ee63807211 */ /* 0x000fc400078010ff */
[----:B------:R-:W-:Y:S01]  /*3e30*/  LEA R130, P5, R101, R238, 0x2 ;  /* 0x000000ee65827211 */ /* 0x000fe200078a10ff */
[C---:B------:R-:W-:Y:S01]  /*3e40*/  IMAD R165, R18.reuse, 0x2, R163 ;  /* 0x0000000212a57824 */ /* 0x040fe200078e02a3 */
[-C--:B------:R-:W-:Y:S02]  /*3e50*/  LEA.HI.X.SX32 R129, R99, R10.reuse, 0x2, P0 ;  /* 0x0000000a63817211 */ /* 0x080fe400000f16ff */
[----:B------:R-:W-:Y:S01]  /*3e60*/  LEA.HI.X.SX32 R131, R101, R10, 0x2, P5 ;  /* 0x0000000a65837211 */ /* 0x000fe200028f16ff */
[C---:B------:R-:W-:Y:S01]  /*3e70*/  IMAD R81, R18.reuse, 0x2, R165 ;  /* 0x0000000212517824 */ /* 0x040fe200078e02a5 */
        /* <DEDUP_REMOVED lines=19> */
[----:B------:R-:W-:Y:S01]  /*3fb0*/  LEA.HI.X.SX32 R149, R149, R10, 0x2, P5 ;  /* 0x0000000a95957211 */ /* 0x000fe200028f16ff */
[C---:B------:R-:W-:Y:S01]  /*3fc0*/  IMAD R91, R18.reuse, 0x2, R89 ;  /* 0x00000002125b7824 */ /* 0x040fe200078e0259 */
        /* <DEDUP_REMOVED lines=60> */
[----:B------:R-:W-:Y:S01]  /*4390*/  ISETP.GE.AND P4, PT, R94, UR5, PT ;  /* 0x000000055e007c0c */ /* 0x000fe2000bf86270 */
[----:B------:R-:W-:Y:S01]  /*43a0*/  STL [R1+0x1c0], R84 ;  /* 0x0001c05401007387 */ /* 0x000fe20000100800 */
[----:B------:R-:W-:-:S02]  /*43b0*/  LEA.HI.X.SX32 R195, R83, R10, 0x2, P0 ;  /* 0x0000000a53c37211 */ /* 0x000fc400000f16ff */
[----:B------:R-:W-:Y:S01]  /*43c0*/  LEA.HI.X.SX32 R197, R85, R10, 0x2, P5 ;  /* 0x0000000a55c57211 */ /* 0x000fe200028f16ff */
[----:B------:R1:W-:Y:S01]  /*43d0*/  STL [R1+0x1c4], R0 ;  /* 0x0001c40001007387 */ /* 0x0003e20000100800 */
[----:B------:R-:W-:Y:S01]  /*43e0*/  ISETP.GE.AND P3, PT, R96, UR4, PT ;  /* 0x0000000460007c0c */ /* 0x000fe2000bf66270 */
[----:B------:R-:W-:Y:S01]  /*43f0*/  IMAD R83, R18, 0x2, R91 ;  /* 0x0000000212537824 */ /* 0x000fe200078e025b */
[-C--:B------:R-:W-:Y:S01]  /*4400*/  LEA R198, P0, R87, R238.reuse, 0x2 ;  /* 0x000000ee57c67211 */ /* 0x080fe200078010ff */
[----:B------:R-:W-:Y:S01]  /*4410*/  ULDC UR5, c[0x0][0x240] ;  /* 0x0000900000057ab9 */ /* 0x000fe20000000800 */
[----:B------:R-:W-:Y:S02]  /*4420*/  LEA R200, P5, R89, R238, 0x2 ;  /* 0x000000ee59c87211 */ /* 0x000fe400078a10ff */
[C---:B------:R-:W-:Y:S02]  /*4430*/  SEL R80, R9.reuse, RZ, !P4 ;  /* 0x000000ff09507207 */ /* 0x040fe40006000000 */
[----:B-1----:R-:W-:Y:S01]  /*4440*/  LOP3.LUT R0, R8, 0x7f, RZ, 0xc0, !PT ;  /* 0x0000007f08007812 */ /* 0x002fe200078ec0ff */
[----:B------:R-:W-:Y:S01]  /*4450*/  IMAD R81, R18, 0x2, R83 ;  /* 0x0000000212517824 */ /* 0x000fe200078e0253 */
[----:B------:R-:W-:-:S02]  /*4460*/  SEL R32, R9, RZ, !P3 ;  /* 0x000000ff09207207 */ /* 0x000fc40005800000 */
[-C--:B------:R-:W-:Y:S02]  /*4470*/  LEA.HI.X.SX32 R199, R87, R10.reuse, 0x2, P0 ;  /* 0x0000000a57c77211 */ /* 0x080fe400000f16ff */
[----:B------:R-:W-:Y:S02]  /*4480*/  LEA.HI.X.SX32 R201, R89, R10, 0x2, P5 ;  /* 0x0000000a59c97211 */ /* 0x000fe400028f16ff */
[----:B------:R-:W-:Y:S01]  /*4490*/  ISETP.NE.U32.AND P3, PT, R80, RZ, PT ;  /* 0x000000ff5000720c */ /* 0x000fe20003f65070 */
[----:B------:R-:W-:Y:S01]  /*44a0*/  IMAD R80, R0, R19, RZ ;  /* 0x0000001300507224 */ /* 0x000fe200078e02ff */
[-C--:B------:R-:W-:Y:S02]  /*44b0*/  LEA R202, P0, R11, R238.reuse, 0x2 ;  /* 0x000000ee0bca7211 */ /* 0x080fe400078010ff */
[----:B------:R-:W-:Y:S01]  /*44c0*/  LEA R204, P5, R91, R238, 0x2 ;  /* 0x000000ee5bcc7211 */ /* 0x000fe200078a10ff */
[----:B------:R-:W-:Y:S01]  /*44d0*/  IMAD.SHL.U32 R8, R80, 0x4, RZ ;  /* 0x0000000450087824 */ /* 0x000fe200078e00ff */
[----:B------:R-:W-:-:S02]  /*44e0*/  LEA.HI.X.SX32 R203, R11, R10, 0x2, P0 ;  /* 0x0000000a0bcb7211 */ /* 0x000fc400000f16ff */
[----:B------:R-:W-:Y:S02]  /*44f0*/  LEA.HI.X.SX32 R205, R91, R10, 0x2, P5 ;  /* 0x0000000a5bcd7211 */ /* 0x000fe400028f16ff */
[-C--:B------:R-:W-:Y:S02]  /*4500*/  LEA R206, P0, R83, R238.reuse, 0x2 ;  /* 0x000000ee53ce7211 */ /* 0x080fe400078010ff */
[----:B------:R-:W-:Y:S02]  /*4510*/  LEA R208, P5, R81, R238, 0x2 ;  /* 0x000000ee51d07211 */ /* 0x000fe400078a10ff */
[----:B------:R-:W-:Y:S02]  /*4520*/  ISETP.NE.U32.AND P4, PT, R32, RZ, PT ;  /* 0x000000ff2000720c */ /* 0x000fe40003f85070 */
[-C--:B------:R-:W-:Y:S02]  /*4530*/  LEA.HI.X.SX32 R207, R83, R10.reuse, 0x2, P0 ;  /* 0x0000000a53cf7211 */ /* 0x080fe400000f16ff */
[----:B------:R-:W-:-:S02]  /*4540*/  LEA.HI.X.SX32 R209, R81, R10, 0x2, P5 ;  /* 0x0000000a51d17211 */ /* 0x000fc400028f16ff */
[----:B------:R-:W-:Y:S02]  /*4550*/  IADD3 R32, P0, R8, UR20, RZ ;  /* 0x0000001408207c10 */ /* 0x000fe4000ff1e0ff */
[----:B------:R-:W-:Y:S02]  /*4560*/  LEA R210, P5, R212, R238, 0x2 ;  /* 0x000000eed4d27211 */ /* 0x000fe400078a10ff */
[----:B------:R-:W-:Y:S02]  /*4570*/  LEA.HI.X.SX32 R11, R80, UR21, 0x2, P0 ;  /* 0x00000015500b7c11 */ /* 0x000fe400080f16ff */
[----:B------:R-:W-:Y:S02]  /*4580*/  LEA.HI.X.SX32 R211, R212, R10, 0x2, P5 ;  /* 0x0000000ad4d37211 */ /* 0x000fe400028f16ff */
[----:B------:R-:W-:-:S04]  /*4590*/  LEA R212, P0, R5, R238, 0x2 ;  /* 0x000000ee05d47211 */ /* 0x000fc800078010ff */
[----:B------:R-:W-:Y:S02]  /*45a0*/  LEA.HI.X.SX32 R213, R5, R10, 0x2, P0 ;  /* 0x0000000a05d57211 */ /* 0x000fe400000f16ff */
[----:B------:R-:W-:-:S04]  /*45b0*/  LEA R214, P0, R6, R238, 0x2 ;  /* 0x000000ee06d67211 */ /* 0x000fc800078010ff */
[----:B------:R-:W-:Y:S02]  /*45c0*/  LEA.HI.X.SX32 R215, R6, R10, 0x2, P0 ;  /* 0x0000000a06d77211 */ /* 0x000fe400000f16ff */
[C---:B------:R-:W-:Y:S01]  /*45d0*/  LEA R216, P0, R7.reuse, R238, 0x2 ;  /* 0x000000ee07d87211 */ /* 0x040fe200078010ff */
[----:B------:R-:W-:Y:S03]  /*45e0*/  STL [R1+0x1e0], R19 ;  /* 0x0001e01301007387 */ /* 0x000fe60000100800 */
[----:B------:R-:W-:Y:S02]  /*45f0*/  LEA.HI.X.SX32 R217, R7, R10, 0x2, P0 ;  /* 0x0000000a07d97211 */ /* 0x000fe400000f16ff */
[C---:B------:R-:W-:Y:S01]  /*4600*/  LEA R218, P0, R220.reuse, R238, 0x2 ;  /* 0x000000eedcda7211 */ /* 0x040fe200078010ff */
[----:B------:R-:W-:Y:S03]  /*4610*/  STL [R1+0xb8], R80 ;  /* 0x0000b85001007387 */ /* 0x000fe60000100800 */
[----:B------:R-:W-:Y:S01]  /*4620*/  LEA.HI.X.SX32 R219, R220, R10, 0x2, P0 ;  /* 0x0000000adcdb7211 */ /* 0x000fe200000f16ff */
[----:B------:R1:W-:Y:S01]  /*4630*/  STL [R1+0x1e4], R8 ;  /* 0x0001e40801007387 */ /* 0x0003e20000100800 */
[----:B------:R-:W-:Y:S01]  /*4640*/  IADD3 R220, P0, R92, R238, RZ ;  /* 0x000000ee5cdc7210 */ /* 0x000fe20007f1e0ff */
[----:B------:R-:W-:Y:S01]  /*4650*/  IMAD.SHL.U32 R85, R106, 0x4, RZ ;  /* 0x000000046a557824 */ /* 0x000fe200078e00ff */
[----:B------:R-:W-:Y:S01]  /*4660*/  ISETP.NE.U32.AND P2, PT, R82, RZ, PT ;  /* 0x000000ff5200720c */ /* 0x000fe20003f45070 */
[----:B------:R-:W-:Y:S01]  /*4670*/  IMAD.SHL.U32 R84, R104, 0x4, RZ ;  /* 0x0000000468547824 */ /* 0x000fe200078e00ff */
[----:B------:R-:W-:-:S02]  /*4680*/  LEA.HI.X.SX32 R221, R222, R10, 0x2, P0 ;  /* 0x0000000adedd7211 */ /* 0x000fc400000f16ff */
[----:B-1----:R-:W-:Y:S01]  /*4690*/  LOP3.LUT R8, R4, 0x42, RZ, 0xfc, !PT ;  /* 0x0000004204087812 */ /* 0x002fe200078efcff */
[----:B------:R-:W-:Y:S01]  /*46a0*/  IMAD.SHL.U32 R8, R108, 0x4, RZ ;  /* 0x000000046c087824 */ /* 0x000fe200078e00ff */
[----:B------:R-:W-:Y:S01]  /*46b0*/  STL [R1+0x40], R92 ;  /* 0x0000405c01007387 */ /* 0x000fe20000100800 */
[----:B------:R-:W-:Y:S01]  /*46c0*/  IMAD.SHL.U32 R82, R102, 0x4, RZ ;  /* 0x0000000466527824 */ /* 0x000fe200078e00ff */
[----:B------:R-:W-:Y:S01]  /*46d0*/  ISETP.NE.U32.AND P6, PT, R90, RZ, PT ;  /* 0x000000ff5a00720c */ /* 0x000fe20003fc5070 */
[----:B------:R-:W-:Y:S01]  /*46e0*/  IMAD.SHL.U32 R19, R100, 0x4, RZ ;  /* 0x0000000464137824 */ /* 0x000fe200078e00ff */
[----:B------:R-:W-:Y:S01]  /*46f0*/  IADD3 R222, P0, R8, R238, RZ ;  /* 0x000000ee08de7210 */ /* 0x000fe20007f1e0ff */
[----:B------:R1:W-:Y:S01]  /*4700*/  STL [R1+0x3c], R8 ;  /* 0x00003c0801007387 */ /* 0x0003e20000100800 */
[----:B------:R-:W-:Y:S02]  /*4710*/  IMAD R91, R78, UR5, RZ ;  /* 0x000000054e5b7c24 */ /* 0x000fe4000f8e02ff */
[----:B------:R-:W-:Y:S01]  /*4720*/  IMAD R90, R79, UR5, RZ ;  /* 0x000000054f5a7c24 */ /* 0x000fe2000f8e02ff */
[----:B------:R-:W-:Y:S01]  /*4730*/  STL [R1+0x38], R85 ;  /* 0x0000385501007387 */ /* 0x000fe20000100800 */
[----:B------:R-:W-:Y:S01]  /*4740*/  IMAD R89, R75, UR5, RZ ;  /* 0x000000054b597c24 */ /* 0x000fe2000f8e02ff */
[----:B------:R-:W-:-:S02]  /*4750*/  LEA.HI.X.SX32 R223, R108, R10, 0x2, P0 ;  /* 0x0000000a6cdf7211 */ /* 0x000fc400000f16ff */
[----:B------:R-:W-:Y:S01]  /*4760*/  STL [R1+0x1e8], R5 ;  /* 0x0001e80501007387 */ /* 0x000fe20000100800 */
[----:B------:R-:W-:Y:S01]  /*4770*/  ISETP.NE.U32.AND P1, PT, R88, RZ, PT ;  /* 0x000000ff5800720c */ /* 0x000fe20003f25070 */
[----:B------:R-:W-:Y:S01]  /*4780*/  IMAD R88, R76, UR5, RZ ;  /* 0x000000054c587c24 */ /* 0x000fe2000f8e02ff */
[----:B------:R-:W-:Y:S01]  /*4790*/  IADD3 R224, P0, R85, R238, RZ ;  /* 0x000000ee55e07210 */ /* 0x000fe20007f1e0ff */
[----:B------:R-:W-:Y:S01]  /*47a0*/  STL [R1+0x34], R84 ;  /* 0x0000345401007387 */ /* 0x000fe20000100800 */
[----:B------:R-:W-:-:S03]  /*47b0*/  IMAD R87, R77, UR5, RZ ;  /* 0x000000054d577c24 */ /* 0x000fc6000f8e02ff */
[----:B------:R-:W-:Y:S01]  /*47c0*/  STL [R1+0x30], R82 ;  /* 0x0000305201007387 */ /* 0x000fe20000100800 */
[----:B------:R-:W-:-:S03]  /*47d0*/  IMAD R86, R72, UR5, RZ ;  /* 0x0000000548567c24 */ /* 0x000fc6000f8e02ff */
[----:B------:R-:W-:Y:S01]  /*47e0*/  STL [R1+0x2c], R19 ;  /* 0x00002c1301007387 */ /* 0x000fe20000100800 */
[----:B------:R-:W-:Y:S01]  /*47f0*/  IMAD R80, R73, UR5, RZ ;  /* 0x0000000549507c24 */ /* 0x000fe2000f8e02ff */
[----:B------:R-:W-:Y:S02]  /*4800*/  LEA.HI.X.SX32 R225, R106, R10, 0x2, P0 ;  /* 0x0000000a6ae17211 */ /* 0x000fe400000f16ff */
[----:B------:R-:W-:Y:S01]  /*4810*/  STL [R1+0x1bc], R91 ;  /* 0x0001bc5b01007387 */ /* 0x000fe20000100800 */
[----:B------:R-:W-:Y:S01]  /*4820*/  IMAD R83, R74, UR5, RZ ;  /* 0x000000054a537c24 */ /* 0x000fe2000f8e02ff */
[----:B------:R-:W-:Y:S02]  /*4830*/  IADD3 R226, P0, R84, R238, RZ ;  /* 0x000000ee54e27210 */ /* 0x000fe40007f1e0ff */
[----:B------:R-:W-:Y:S01]  /*4840*/  STL [R1+0x1b8], R90 ;  /* 0x0001b85a01007387 */ /* 0x000fe20000100800 */
[----:B------:R-:W-:-:S03]  /*4850*/  IMAD R73, R69, UR5, RZ ;  /* 0x0000000545497c24 */ /* 0x000fc6000f8e02ff */
[----:B------:R-:W-:Y:S01]  /*4860*/  STL [R1+0x1b4], R89 ;  /* 0x0001b45901007387 */ /* 0x000fe20000100800 */
[----:B------:R-:W-:-:S03]  /*4870*/  IMAD R79, R70, UR5, RZ ;  /* 0x00000005464f7c24 */ /* 0x000fc6000f8e02ff */
[----:B------:R2:W-:Y:S01]  /*4880*/  STL.64 [R1+0x1c8], R6 ;  /* 0x0001c80601007387 */ /* 0x0005e20000100a00 */
[----:B------:R-:W-:-:S03]  /*4890*/  IMAD R71, R71, UR5, RZ ;  /* 0x0000000547477c24 */ /* 0x000fc6000f8e02ff */
[----:B------:R-:W-:Y:S01]  /*48a0*/  STL [R1+0x1b0], R88 ;  /* 0x0001b05801007387 */ /* 0x000fe20000100800 */
[----:B-1----:R-:W-:Y:S01]  /*48b0*/  IMAD R8, R66, UR5, RZ ;  /* 0x0000000542087c24 */ /* 0x002fe2000f8e02ff */
[----:B------:R-:W-:Y:S02]  /*48c0*/  LEA.HI.X.SX32 R227, R104, R10, 0x2, P0 ;  /* 0x0000000a68e37211 */ /* 0x000fe400000f16ff */
[----:B------:R-:W-:Y:S01]  /*48d0*/  STL [R1+0x1ac], R87 ;  /* 0x0001ac5701007387 */ /* 0x000fe20000100800 */
[----:B------:R-:W-:-:S03]  /*48e0*/  IADD3 R228, P0, R82, R238, RZ ;  /* 0x000000ee52e47210 */ /* 0x000fc60007f1e0ff */
[----:B------:R-:W-:Y:S01]  /*48f0*/  STL [R1+0x1a8], R86 ;  /* 0x0001a85601007387 */ /* 0x000fe20000100800 */
[----:B--2---:R-:W-:-:S03]  /*4900*/  IMAD R7, R67, UR5, RZ ;  /* 0x0000000543077c24 */ /* 0x004fc6000f8e02ff */
        /* <DEDUP_REMOVED lines=11> */
[----:B------:R-:W-:Y:S02]  /*49c0*/  IMAD R76, R60, UR5, RZ ;  /* 0x000000053c4c7c24 */ /* 0x000fe4000f8e02ff */
[----:B------:R-:W-:Y:S01]  /*49d0*/  IMAD R81, R18, 0x2, R81 ;  /* 0x0000000212517824 */ /* 0x000fe200078e0251 */
        /* <DEDUP_REMOVED lines=9> */
[----:B------:R-:W-:Y:S01]  /*4a70*/  LEA R232, P0, R81, R238, 0x2 ;  /* 0x000000ee51e87211 */ /* 0x000fe200078010ff */
[----:B------:R-:W-:Y:S01]  /*4a80*/  IMAD R69, R55, UR5, RZ ;  /* 0x0000000537457c24 */ /* 0x000fe2000f8e02ff */
        /* <DEDUP_REMOVED lines=11> */
[----:B------:R-:W-:Y:S01]  /*4b40*/  LEA R234, P0, R55, R238, 0x2 ;  /* 0x000000ee37ea7211 */ /* 0x000fe200078010ff */
[----:B------:R-:W-:Y:S02]  /*4b50*/  IMAD R53, R18, 0x2, R55 ;  /* 0x0000000212357824 */ /* 0x000fe400078e0237 */
[----:B------:R-:W-:Y:S01]  /*4b60*/  STL [R1+0x16c], R5 ;  /* 0x00016c0501007387 */ /* 0x000fe20000100800 */
[----:B------:R-:W-:-:S03]  /*4b70*/  IMAD R64, R51, UR5, RZ ;  /* 0x0000000533407c24 */ /* 0x000fc6000f8e02ff */
[----:B------:R-:W-:Y:S01]  /*4b80*/  STL [R1+0x168], R75 ;  /* 0x0001684b01007387 */ /* 0x000fe20000100800 */
[----:B------:R-:W-:Y:S01]  /*4b90*/  IMAD R82, R50, UR5, RZ ;  /* 0x0000000532527c24 */ /* 0x000fe2000f8e02ff */
[----:B------:R-:W-:Y:S02]  /*4ba0*/  LEA R56, P5, R91, R32, 0x2 ;  /* 0x000000205b387211 */ /* 0x000fe400078a10ff */
[----:B------:R-:W-:Y:S01]  /*4bb0*/  STL [R1+0x160], R72 ;  /* 0x0001604801007387 */ /* 0x000fe20000100800 */
[----:B------:R-:W-:-:S03]  /*4bc0*/  IMAD R67, R49, UR5, RZ ;  /* 0x0000000531437c24 */ /* 0x000fc6000f8e02ff */
[----:B------:R-:W-:Y:S01]  /*4bd0*/  STL [R1+0x15c], R74 ;  /* 0x00015c4a01007387 */ /* 0x000fe20000100800 */
[----:B------:R-:W-:Y:S01]  /*4be0*/  IMAD R66, R48, UR5, RZ ;  /* 0x0000000530427c24 */ /* 0x000fe2000f8e02ff */
[----:B------:R-:W-:Y:S02]  /*4bf0*/  LEA.HI.X.SX32 R235, R55, R10, 0x2, P0 ;  /* 0x0000000a37eb7211 */ /* 0x000fe400000f16ff */
[----:B------:R-:W-:Y:S01]  /*4c00*/  STL [R1+0x158], R69 ;  /* 0x0001584501007387 */ /* 0x000fe20000100800 */
[----:B------:R-:W-:Y:S01]  /*4c10*/  IMAD R61, R47, UR5, RZ ;  /* 0x000000052f3d7c24 */ /* 0x000fe2000f8e02ff */
[----:B------:R-:W-:Y:S02]  /*4c20*/  LEA R236, P0, R53, R238, 0x2 ;  /* 0x000000ee35ec7211 */ /* 0x000fe400078010ff */
[----:B------:R-:W-:Y:S01]  /*4c30*/  STL [R1+0x154], R68 ;  /* 0x0001544401007387 */ /* 0x000fe20000100800 */
[----:B------:R-:W-:Y:S01]  /*4c40*/  IMAD R19, R46, UR5, RZ ;  /* 0x000000052e137c24 */ /* 0x000fe2000f8e02ff */
[----:B------:R-:W-:-:S02]  /*4c50*/  LEA.HI.X.SX32 R57, R91, R11, 0x2, P5 ;  /* 0x0000000b5b397211 */ /* 0x000fc400028f16ff */
[----:B------:R-:W-:Y:S04]  /*4c60*/  STL [R1+0x150], R65 ;  /* 0x0001504101007387 */ /* 0x000fe80000100800 */
[----:B------:R-:W-:Y:S01]  /*4c70*/  STL [R1+0x14c], R64 ;  /* 0x00014c4001007387 */ /* 0x000fe20000100800 */
[----:B------:R-:W-:-:S03]  /*4c80*/  LEA.HI.X.SX32 R237, R53, R10, 0x2, P0 ;  /* 0x0000000a35ed7211 */ /* 0x000fc600000f16ff */
[----:B------:R-:W-:Y:S01]  /*4c90*/  STL [R1+0x148], R82 ;  /* 0x0001485201007387 */ /* 0x000fe20000100800 */
[----:B------:R-:W-:-:S03]  /*4ca0*/  LEA R84, P0, R90, R32, 0x2 ;  /* 0x000000205a547211 */ /* 0x000fc600078010ff */
[----:B------:R-:W-:Y:S04]  /*4cb0*/  STL [R1+0x144], R67 ;  /* 0x0001444301007387 */ /* 0x000fe80000100800 */
[----:B------:R-:W-:Y:S04]  /*4cc0*/  STL [R1+0x140], R66 ;  /* 0x0001404201007387 */ /* 0x000fe80000100800 */
[----:B------:R-:W-:Y:S01]  /*4cd0*/  STL [R1+0x13c], R61 ;  /* 0x00013c3d01007387 */ /* 0x000fe20000100800 */
[----:B------:R-:W-:-:S03]  /*4ce0*/  IMAD R60, R45, UR5, RZ ;  /* 0x000000052d3c7c24 */ /* 0x000fc6000f8e02ff */
[----:B------:R-:W-:Y:S01]  /*4cf0*/  STL [R1+0x138], R19 ;  /* 0x0001381301007387 */ /* 0x000fe20000100800 */
[----:B------:R-:W-:-:S03]  /*4d00*/  LEA.HI.X.SX32 R85, R90, R11, 0x2, P0 ;  /* 0x0000000b5a557211 */ /* 0x000fc600000f16ff */
[----:B------:R1:W-:Y:S01]  /*4d10*/  STL.64 [R1+0xa0], R56 ;  /* 0x0000a03801007387 */ /* 0x0003e20000100a00 */
[----:B------:R-:W-:-:S03]  /*4d20*/  IMAD R59, R44, UR5, RZ ;  /* 0x000000052c3b7c24 */ /* 0x000fc6000f8e02ff */
[----:B------:R-:W-:Y:S01]  /*4d30*/  STL [R1+0x134], R60 ;  /* 0x0001343c01007387 */ /* 0x000fe20000100800 */
[----:B-1----:R-:W-:-:S03]  /*4d40*/  LEA R56, P5, R89, R32, 0x2 ;  /* 0x0000002059387211 */ /* 0x002fc600078a10ff */
[----:B------:R1:W-:Y:S01]  /*4d50*/  STL.64 [R1+0x98], R84 ;  /* 0x0000985401007387 */ /* 0x0003e20000100a00 */
[----:B------:R-:W-:-:S03]  /*4d60*/  LEA.HI.X.SX32 R57, R89, R11, 0x2, P5 ;  /* 0x0000000b59397211 */ /* 0x000fc600028f16ff */
[----:B------:R-:W-:Y:S04]  /*4d70*/  STL [R1+0x130], R59 ;  /* 0x0001303b01007387 */ /* 0x000fe80000100800 */
[----:B------:R2:W-:Y:S01]  /*4d80*/  STL.64 [R1+0x90], R56 ;  /* 0x0000903801007387 */ /* 0x0005e20000100a00 */
[----:B-1----:R-:W-:Y:S01]  /*4d90*/  LEA R84, P0, R88, R32, 0x2 ;  /* 0x0000002058547211 */ /* 0x002fe200078010ff */
[----:B------:R-:W-:-:S03]  /*4da0*/  IMAD R58, R41, UR5, RZ ;  /* 0x00000005293a7c24 */ /* 0x000fc6000f8e02ff */
[----:B------:R-:W-:Y:S02]  /*4db0*/  LEA.HI.X.SX32 R85, R88, R11, 0x2, P0 ;  /* 0x0000000b58557211 */ /* 0x000fe400000f16ff */
[----:B--2---:R-:W-:-:S03]  /*4dc0*/  LEA R56, P5, R87, R32, 0x2 ;  /* 0x0000002057387211 */ /* 0x004fc600078a10ff */
        /* <DEDUP_REMOVED lines=10> */
[----:B------:R-:W-:Y:S01]  /*4e70*/  STL [R1+0x128], R81 ;  /* 0x0001285101007387 */ /* 0x000fe20000100800 */
[----:B------:R-:W-:-:S03]  /*4e80*/  IMAD R80, R39, UR5, RZ ;  /* 0x0000000527507c24 */ /* 0x000fc6000f8e02ff */
[----:B------:R2:W-:Y:S01]  /*4e90*/  STL.64 [R1+0x70], R56 ;  /* 0x0000703801007387 */ /* 0x0005e20000100a00 */
[----:B-1----:R-:W-:-:S04]  /*4ea0*/  LEA R84, P0, R83, R32, 0x2 ;  /* 0x0000002053547211 */ /* 0x002fc800078010ff */
[-C--:B------:R-:W-:Y:S02]  /*4eb0*/  LEA.HI.X.SX32 R85, R83, R11.reuse, 0x2, P0 ;  /* 0x0000000b53557211 */ /* 0x080fe400000f16ff */
[CC--:B--2---:R-:W-:Y:S01]  /*4ec0*/  LEA R56, P5, R73.reuse, R32.reuse, 0x2 ;  /* 0x0000002049387211 */ /* 0x0c4fe200078a10ff */
[----:B------:R-:W-:Y:S03]  /*4ed0*/  STL [R1+0x124], R80 ;  /* 0x0001245001007387 */ /* 0x000fe60000100800 */
[----:B------:R-:W-:Y:S01]  /*4ee0*/  LEA.HI.X.SX32 R57, R73, R11, 0x2, P5 ;  /* 0x0000000b49397211 */ /* 0x000fe200028f16ff */
[----:B------:R-:W-:Y:S04]  /*4ef0*/  STL.64 [R1+0x68], R84 ;  /* 0x0000685401007387 */ /* 0x000fe80000100a00 */
[----:B------:R1:W-:Y:S01]  /*4f00*/  STL.64 [R1+0x60], R56 ;  /* 0x0000603801007387 */ /* 0x0003e20000100a00 */
[----:B------:R-:W-:Y:S01]  /*4f10*/  IMAD R73, R38, UR5, RZ ;  /* 0x0000000526497c24 */ /* 0x000fe2000f8e02ff */
[----:B------:R-:W-:-:S02]  /*4f20*/  LEA R244, P0, R79, R32, 0x2 ;  /* 0x000000204ff47211 */ /* 0x000fc400078010ff */
[----:B-1----:R-:W-:-:S04]  /*4f30*/  LEA R56, P5, R71, R32, 0x2 ;  /* 0x0000002047387211 */ /* 0x002fc800078a10ff */
[-C--:B------:R-:W-:Y:S01]  /*4f40*/  LEA.HI.X.SX32 R57, R71, R11.reuse, 0x2, P5 ;  /* 0x0000000b47397211 */ /* 0x080fe200028f16ff */
[----:B------:R-:W-:Y:S01]  /*4f50*/  STL [R1+0x120], R73 ;  /* 0x0001204901007387 */ /* 0x000fe20000100800 */
[----:B------:R-:W-:-:S03]  /*4f60*/  LEA.HI.X.SX32 R245, R79, R11, 0x2, P0 ;  /* 0x0000000b4ff57211 */ /* 0x000fc600000f16ff */
[----:B------:R1:W-:Y:S01]  /*4f70*/  STL.64 [R1+0x50], R56 ;  /* 0x0000503801007387 */ /* 0x0003e20000100a00 */
[----:B------:R-:W-:Y:S01]  /*4f80*/  IMAD R71, R37, UR5, RZ ;  /* 0x0000000525477c24 */ /* 0x000fe2000f8e02ff */
[-C--:B------:R-:W-:Y:S02]  /*4f90*/  LEA R246, P0, R8, R32.reuse, 0x2 ;  /* 0x0000002008f67211 */ /* 0x080fe400078010ff */
[----:B------:R-:W-:Y:S01]  /*4fa0*/  STL.64 [R1+0x58], R244 ;  /* 0x000058f401007387 */ /* 0x000fe20000100a00 */
[----:B-1----:R-:W-:-:S03]  /*4fb0*/  LEA R56, P5, R7, R32, 0x2 ;  /* 0x0000002007387211 */ /* 0x002fc600078a10ff */
[----:B------:R-:W-:Y:S01]  /*4fc0*/  STL.64 [R1+0x228], R244 ;  /* 0x000228f401007387 */ /* 0x000fe20000100a00 */
[----:B------:R-:W-:-:S03]  /*4fd0*/  LEA.HI.X.SX32 R57, R7, R11, 0x2, P5 ;  /* 0x0000000b07397211 */ /* 0x000fc600028f16ff */
[----:B------:R-:W-:Y:S01]  /*4fe0*/  STL [R1+0x11c], R71 ;  /* 0x00011c4701007387 */ /* 0x000fe20000100800 */
[-C--:B------:R-:W-:Y:S02]  /*4ff0*/  LEA.HI.X.SX32 R247, R8, R11.reuse, 0x2, P0 ;  /* 0x0000000b08f77211 */ /* 0x080fe400000f16ff */
[-C--:B------:R-:W-:Y:S01]  /*5000*/  LEA R248, P0, R6, R32.reuse, 0x2 ;  /* 0x0000002006f87211 */ /* 0x080fe200078010ff */
[----:B------:R1:W-:Y:S01]  /*5010*/  STL.64 [R1+0x20], R56 ;  /* 0x0000203801007387 */ /* 0x0003e20000100a00 */
[----:B------:R-:W-:Y:S02]  /*5020*/  IMAD R8, R36, UR5, RZ ;  /* 0x0000000524087c24 */ /* 0x000fe4000f8e02ff */
[----:B------:R-:W-:Y:S02]  /*5030*/  LEA.HI.X.SX32 R249, R6, R11, 0x2, P0 ;  /* 0x0000000b06f97211 */ /* 0x000fe400000f16ff */
[-C--:B------:R-:W-:Y:S02]  /*5040*/  LEA R6, P0, R78, R32.reuse, 0x2 ;  /* 0x000000204e067211 */ /* 0x080fe400078010ff */
[----:B-1----:R-:W-:-:S04]  /*5050*/  LEA R56, P5, R70, R32, 0x2 ;  /* 0x0000002046387211 */ /* 0x002fc800078a10ff */
[-C--:B------:R-:W-:Y:S02]  /*5060*/  LEA.HI.X.SX32 R57, R70, R11.reuse, 0x2, P5 ;  /* 0x0000000b46397211 */ /* 0x080fe400028f16ff */
[CC--:B------:R-:W-:Y:S01]  /*5070*/  LEA R244, P5, R77.reuse, R32.reuse, 0x2 ;  /* 0x000000204df47211 */ /* 0x0c0fe200078a10ff */
[----:B------:R-:W-:Y:S01]  /*5080*/  STL.64 [R1+0x48], R246 ;  /* 0x000048f601007387 */ /* 0x000fe20000100a00 */
[----:B------:R-:W-:Y:S01]  /*5090*/  IMAD R70, R14, UR5, RZ ;  /* 0x000000050e467c24 */ /* 0x000fe2000f8e02ff */
[-C--:B------:R-:W-:Y:S02]  /*50a0*/  LEA.HI.X.SX32 R7, R78, R11.reuse, 0x2, P0 ;  /* 0x0000000b4e077211 */ /* 0x080fe400000f16ff */
[-C--:B------:R-:W-:Y:S01]  /*50b0*/  LEA.HI.X.SX32 R245, R77, R11.reuse, 0x2, P5 ;  /* 0x0000000b4df57211 */ /* 0x080fe200028f16ff */
[----:B------:R-:W-:Y:S01]  /*50c0*/  STL [R1+0x118], R8 ;  /* 0x0001180801007387 */ /* 0x000fe20000100800 */
[CC--:B------:R-:W-:Y:S02]  /*50d0*/  LEA R14, P0, R76.reuse, R32.reuse, 0x2 ;  /* 0x000000204c0e7211 */ /* 0x0c0fe400078010ff */
[C---:B------:R-:W-:Y:S01]  /*50e0*/  LEA R102, P5, R63.reuse, R32, 0x2 ;  /* 0x000000203f667211 */ /* 0x040fe200078a10ff */
[----:B------:R-:W-:Y:S04]  /*50f0*/  STL.64 [R1+0x18], R248 ;  /* 0x000018f801007387 */ /* 0x000fe80000100a00 */
[----:B------:R1:W-:Y:S01]  /*5100*/  STL.64 [R1+0x10], R56 ;  /* 0x0000103801007387 */ /* 0x0003e20000100a00 */
[-C--:B------:R-:W-:Y:S01]  /*5110*/  LEA.HI.X.SX32 R103, R63, R11.reuse, 0x2, P5 ;  /* 0x0000000b3f677211 */ /* 0x080fe200028f16ff */
[----:B-1----:R-:W-:Y:S01]  /*5120*/  IMAD R57, R15, UR5, RZ ;  /* 0x000000050f397c24 */ /* 0x002fe2000f8e02ff */
[----:B------:R-:W-:-:S02]  /*5130*/  LEA.HI.X.SX32 R15, R76, R11, 0x2, P0 ;  /* 0x0000000b4c0f7211 */ /* 0x000fc400000f16ff */
[CC--:B------:R-:W-:Y:S02]  /*5140*/  LEA R78, P0, R62.reuse, R32.reuse, 0x2 ;  /* 0x000000203e4e7211 */ /* 0x0c0fe400078010ff */
[CC--:B------:R-:W-:Y:S02]  /*5150*/  LEA R76, P5, R5.reuse, R32.reuse, 0x2 ;  /* 0x00000020054c7211 */ /* 0x0c0fe400078a10ff */
[-C--:B------:R-:W-:Y:S02]  /*5160*/  LEA.HI.X.SX32 R79, R62, R11.reuse, 0x2, P0 ;  /* 0x0000000b3e4f7211 */ /* 0x080fe400000f16ff */
[-C--:B------:R-:W-:Y:S02]  /*5170*/  LEA.HI.X.SX32 R77, R5, R11.reuse, 0x2, P5 ;  /* 0x0000000b054d7211 */ /* 0x080fe400028f16ff */
[CC--:B------:R-:W-:Y:S02]  /*5180*/  LEA R62, P0, R75.reuse, R32.reuse, 0x2 ;  /* 0x000000204b3e7211 */ /* 0x0c0fe400078010ff */
[----:B------:R-:W-:Y:S01]  /*5190*/  LEA R52, P5, R72, R32, 0x2 ;  /* 0x0000002048347211 */ /* 0x000fe200078a10ff */
[----:B------:R-:W-:Y:S01]  /*51a0*/  IMAD R5, R26, UR5, RZ ;  /* 0x000000051a057c24 */ /* 0x000fe2000f8e02ff */
[----:B------:R-:W-:-:S02]  /*51b0*/  LEA.HI.X.SX32 R63, R75, R11, 0x2, P0 ;  /* 0x0000000b4b3f7211 */ /* 0x000fc400000f16ff */
[-C--:B------:R-:W-:Y:S02]  /*51c0*/  LEA.HI.X.SX32 R53, R72, R11.reuse, 0x2, P5 ;  /* 0x0000000b48357211 */ /* 0x080fe400028f16ff */
[CC--:B------:R-:W-:Y:S02]  /*51d0*/  LEA R40, P0, R74.reuse, R32.reuse, 0x2 ;  /* 0x000000204a287211 */ /* 0x0c0fe400078010ff */
[-C--:B------:R-:W-:Y:S01]  /*51e0*/  LEA R26, P5, R69, R32.reuse, 0x2 ;  /* 0x00000020451a7211 */ /* 0x080fe200078a10ff */
[----:B------:R-:W-:Y:S01]  /*51f0*/  IMAD R72, R27, UR5, RZ ;  /* 0x000000051b487c24 */ /* 0x000fe2000f8e02ff */
[-C--:B------:R-:W-:Y:S02]  /*5200*/  LEA.HI.X.SX32 R41, R74, R11.reuse, 0x2, P0 ;  /* 0x0000000b4a297211 */ /* 0x080fe400000f16ff */
[----:B------:R-:W-:Y:S02]  /*5210*/  LEA.HI.X.SX32 R27, R69, R11, 0x2, P5 ;  /* 0x0000000b451b7211 */ /* 0x000fe400028f16ff */
[----:B------:R-:W-:-:S02]  /*5220*/  LEA R100, P0, R68, R32, 0x2 ;  /* 0x0000002044647211 */ /* 0x000fc400078010ff */
[CC--:B------:R-:W-:Y:S02]  /*5230*/  LEA R98, P5, R65.reuse, R32.reuse, 0x2 ;  /* 0x0000002041627211 */ /* 0x0c0fe400078a10ff */
[-C--:B------:R-:W-:Y:S02]  /*5240*/  LEA.HI.X.SX32 R101, R68, R11.reuse, 0x2, P0 ;  /* 0x0000000b44657211 */ /* 0x080fe400000f16ff */
[-C--:B------:R-:W-:Y:S02]  /*5250*/  LEA.HI.X.SX32 R99, R65, R11.reuse, 0x2, P5 ;  /* 0x0000000b41637211 */ /* 0x080fe400028f16ff */
[-C--:B------:R-:W-:Y:S02]  /*5260*/  LEA R86, P0, R64, R32.reuse, 0x2 ;  /* 0x0000002040567211 */ /* 0x080fe400078010ff */
[----:B------:R-:W-:Y:S02]  /*5270*/  LEA R74, P5, R82, R32, 0x2 ;  /* 0x00000020524a7211 */ /* 0x000fe400078a10ff */
[----:B------:R-:W-:-:S02]  /*5280*/  LEA.HI.X.SX32 R87, R64, R11, 0x2, P0 ;  /* 0x0000000b40577211 */ /* 0x000fc400000f16ff */
[-C--:B------:R-:W-:Y:S02]  /*5290*/  LEA.HI.X.SX32 R75, R82, R11.reuse, 0x2, P5 ;  /* 0x0000000b524b7211 */ /* 0x080fe400028f16ff */
[CC--:B------:R-:W-:Y:S02]  /*52a0*/  LEA R64, P0, R67.reuse, R32.reuse, 0x2 ;  /* 0x0000002043407211 */ /* 0x0c0fe400078010ff */
[CC--:B------:R-:W-:Y:S01]  /*52b0*/  LEA R38, P5, R66.reuse, R32.reuse, 0x2 ;  /* 0x0000002042267211 */ /* 0x0c0fe200078a10ff */
[----:B------:R-:W-:Y:S01]  /*52c0*/  STL.64 [R1+0x210], R248 ;  /* 0x000210f801007387 */ /* 0x000fe20000100a00 */
[-C--:B------:R-:W-:Y:S02]  /*52d0*/  LEA.HI.X.SX32 R65, R67, R11.reuse, 0x2, P0 ;  /* 0x0000000b43417211 */ /* 0x080fe400000f16ff */
[----:B------:R-:W-:Y:S01]  /*52e0*/  LEA.HI.X.SX32 R39, R66, R11, 0x2, P5 ;  /* 0x0000000b42277211 */ /* 0x000fe200028f16ff */
[----:B------:R1:W-:Y:S01]  /*52f0*/  STL.64 [R1+0x200], R6 ;  /* 0x0002000601007387 */ /* 0x0003e20000100a00 */
[----:B------:R-:W-:Y:S01]  /*5300*/  LEA R36, P0, R61, R32, 0x2 ;  /* 0x000000203d247211 */ /* 0x000fe200078010ff */
[----:B------:R-:W-:-:S03]  /*5310*/  IMAD R67, R25, UR5, RZ ;  /* 0x0000000519437c24 */ /* 0x000fc6000f8e02ff */
[-C--:B------:R-:W-:Y:S01]  /*5320*/  LEA.HI.X.SX32 R37, R61, R11.reuse, 0x2, P0 ;  /* 0x0000000b3d257211 */ /* 0x080fe200000f16ff */
[----:B-1----:R-:W-:Y:S01]  /*5330*/  IMAD R7, R24, UR5, RZ ;  /* 0x0000000518077c24 */ /* 0x002fe2000f8e02ff */
[CC--:B------:R-:W-:Y:S02]  /*5340*/  LEA R24, P5, R19.reuse, R32.reuse, 0x2 ;  /* 0x0000002013187211 */ /* 0x0c0fe400078a10ff */
[CC--:B------:R-:W-:Y:S02]  /*5350*/  LEA R90, P0, R60.reuse, R32.reuse, 0x2 ;  /* 0x000000203c5a7211 */ /* 0x0c0fe400078010ff */
[-C--:B------:R-:W-:Y:S02]  /*5360*/  LEA.HI.X.SX32 R25, R19, R11.reuse, 0x2, P5 ;  /* 0x0000000b13197211 */ /* 0x080fe400028f16ff */
[----:B------:R-:W-:Y:S02]  /*5370*/  LEA R96, P5, R59, R32, 0x2 ;  /* 0x000000203b607211 */ /* 0x000fe400078a10ff */
[----:B------:R-:W-:-:S02]  /*5380*/  LEA.HI.X.SX32 R91, R60, R11, 0x2, P0 ;  /* 0x0000000b3c5b7211 */ /* 0x000fc400000f16ff */
[-C--:B------:R-:W-:Y:S02]  /*5390*/  LEA.HI.X.SX32 R97, R59, R11.reuse, 0x2, P5 ;  /* 0x0000000b3b617211 */ /* 0x080fe400028f16ff */
[CC--:B------:R-:W-:Y:S02]  /*53a0*/  LEA R88, P0, R58.reuse, R32.reuse, 0x2 ;  /* 0x000000203a587211 */ /* 0x0c0fe400078010ff */
[CC--:B------:R-:W-:Y:S02]  /*53b0*/  LEA R60, P5, R81.reuse, R32.reuse, 0x2 ;  /* 0x00000020513c7211 */ /* 0x0c0fe400078a10ff */
[-C--:B------:R-:W-:Y:S02]  /*53c0*/  LEA.HI.X.SX32 R89, R58, R11.reuse, 0x2, P0 ;  /* 0x0000000b3a597211 */ /* 0x080fe400000f16ff */
[----:B------:R-:W-:Y:S01]  /*53d0*/  LEA.HI.X.SX32 R61, R81, R11, 0x2, P5 ;  /* 0x0000000b513d7211 */ /* 0x000fe200028f16ff */
[----:B------:R-:W-:Y:S01]  /*53e0*/  IMAD R56, R35, UR5, RZ ;  /* 0x0000000523387c24 */ /* 0x000fe2000f8e02ff */
[----:B------:R-:W-:-:S02]  /*53f0*/  LEA R58, P0, R80, R32, 0x2 ;  /* 0x00000020503a7211 */ /* 0x000fc400078010ff */
[CC--:B------:R-:W-:Y:S01]  /*5400*/  LEA R48, P5, R73.reuse, R32.reuse, 0x2 ;  /* 0x0000002049307211 */ /* 0x0c0fe200078a10ff */
[----:B------:R-:W-:Y:S01]  /*5410*/  STL [R1+0x114], R70 ;  /* 0x0001144601007387 */ /* 0x000fe20000100800 */
[----:B------:R-:W-:Y:S01]  /*5420*/  IMAD R69, R34, UR5, RZ ;  /* 0x0000000522457c24 */ /* 0x000fe2000f8e02ff */
[-C--:B------:R-:W-:Y:S01]  /*5430*/  LEA.HI.X.SX32 R59, R80, R11.reuse, 0x2, P0 ;  /* 0x0000000b503b7211 */ /* 0x080fe200000f16ff */
[----:B------:R-:W-:Y:S01]  /*5440*/  IMAD R6, R22, UR5, RZ ;  /* 0x0000000516067c24 */ /* 0x000fe2000f8e02ff */
[----:B------:R-:W-:Y:S01]  /*5450*/  STL.64 [R1], R244 ;  /* 0x000000f401007387 */ /* 0x000fe20000100a00 */
[----:B------:R-:W-:Y:S02]  /*5460*/  LEA.HI.X.SX32 R49, R73, R11, 0x2, P5 ;  /* 0x0000000b49317211 */ /* 0x000fe400028f16ff */
[-C--:B------:R-:W-:Y:S01]  /*5470*/  LEA R34, P0, R71, R32.reuse, 0x2 ;  /* 0x0000002047227211 */ /* 0x080fe200078010ff */
[----:B------:R-:W-:Y:S01]  /*5480*/  STL [R1+0x110], R57 ;  /* 0x0001103901007387 */ /* 0x000fe20000100800 */
[----:B------:R-:W-:Y:S01]  /*5490*/  LEA R22, P5, R8, R32, 0x2 ;  /* 0x0000002008167211 */ /* 0x000fe200078a10ff */
[----:B------:R-:W-:-:S02]  /*54a0*/  IMAD R66, R23, UR5, RZ ;  /* 0x0000000517427c24 */ /* 0x000fc4000f8e02ff */
[----:B------:R-:W-:Y:S01]  /*54b0*/  STL [R1+0x10c], R56 ;  /* 0x00010c3801007387 */ /* 0x000fe20000100800 */
[----:B------:R-:W-:-:S03]  /*54c0*/  LEA.HI.X.SX32 R35, R71, R11, 0x2, P0 ;  /* 0x0000000b47237211 */ /* 0x000fc600000f16ff */
[----:B------:R-:W-:Y:S01]  /*54d0*/  STL.64 [R1+0x218], R76 ;  /* 0x0002184c01007387 */ /* 0x000fe20000100a00 */
[----:B------:R-:W-:-:S03]  /*54e0*/  LEA.HI.X.SX32 R23, R8, R11, 0x2, P5 ;  /* 0x0000000b08177211 */ /* 0x000fc600028f16ff */
[----:B------:R1:W-:Y:S01]  /*54f0*/  STL.64 [R1+0x220], R62 ;  /* 0x0002203e01007387 */ /* 0x0003e20000100a00 */
[----:B------:R-:W-:Y:S01]  /*5500*/  LEA R84, P5, R57, R32, 0x2 ;  /* 0x0000002039547211 */ /* 0x000fe200078a10ff */
[----:B------:R-:W-:-:S03]  /*5510*/  IMAD R8, R13, UR5, RZ ;  /* 0x000000050d087c24 */ /* 0x000fc6000f8e02ff */
[----:B------:R-:W-:Y:S01]  /*5520*/  LEA.HI.X.SX32 R85, R57, R11, 0x2, P5 ;  /* 0x0000000b39557211 */ /* 0x000fe200028f16ff */
[----:B-1----:R-:W-:Y:S01]  /*5530*/  IMAD R63, R12, UR5, RZ ;  /* 0x000000050c3f7c24 */ /* 0x002fe2000f8e02ff */
[----:B------:R-:W-:-:S04]  /*5540*/  LEA R12, P0, R70, R32, 0x2 ;  /* 0x00000020460c7211 */ /* 0x000fc800078010ff */
[----:B------:R-:W-:Y:S02]  /*5550*/  LEA.HI.X.SX32 R13, R70, R11, 0x2, P0 ;  /* 0x0000000b460d7211 */ /* 0x000fe400000f16ff */
[----:B------:R-:W-:-:S04]  /*5560*/  LEA R70, P5, R5, R32, 0x2 ;  /* 0x0000002005467211 */ /* 0x000fc800078a10ff */
[-C--:B------:R-:W-:Y:S02]  /*5570*/  LEA.HI.X.SX32 R71, R5, R11.reuse, 0x2, P5 ;  /* 0x0000000b05477211 */ /* 0x080fe400028f16ff */
[CC--:B------:R-:W-:Y:S02]  /*5580*/  LEA R50, P5, R69.reuse, R32.reuse, 0x2 ;  /* 0x0000002045327211 */ /* 0x0c0fe400078a10ff */
[-C--:B------:R-:W-:Y:S01]  /*5590*/  LEA R82, P0, R56, R32.reuse, 0x2 ;  /* 0x0000002038527211 */ /* 0x080fe200078010ff */
[----:B------:R-:W-:Y:S01]  /*55a0*/  IMAD R19, R28, UR5, RZ ;  /* 0x000000051c137c24 */ /* 0x000fe2000f8e02ff */
[-C--:B------:R-:W-:Y:S02]  /*55b0*/  LEA.HI.X.SX32 R51, R69, R11.reuse, 0x2, P5 ;  /* 0x0000000b45337211 */ /* 0x080fe400028f16ff */
[----:B------:R-:W-:Y:S01]  /*55c0*/  LEA R108, P5, R7, R32, 0x2 ;  /* 0x00000020076c7211 */ /* 0x000fe200078a10ff */
[----:B------:R-:W-:Y:S01]  /*55d0*/  IMAD R68, R29, UR5, RZ ;  /* 0x000000051d447c24 */ /* 0x000fe2000f8e02ff */
[----:B------:R-:W-:-:S02]  /*55e0*/  LEA.HI.X.SX32 R83, R56, R11, 0x2, P0 ;  /* 0x0000000b38537211 */ /* 0x000fc400000f16ff */
[CC--:B------:R-:W-:Y:S02]  /*55f0*/  LEA R56, P0, R72.reuse, R32.reuse, 0x2 ;  /* 0x0000002048387211 */ /* 0x0c0fe400078010ff */
[-C--:B------:R-:W-:Y:S02]  /*5600*/  LEA.HI.X.SX32 R109, R7, R11.reuse, 0x2, P5 ;  /* 0x0000000b076d7211 */ /* 0x080fe400028f16ff */
[CC--:B------:R-:W-:Y:S02]  /*5610*/  LEA R92, P5, R19.reuse, R32.reuse, 0x2 ;  /* 0x00000020135c7211 */ /* 0x0c0fe400078a10ff */
[-C--:B------:R-:W-:Y:S01]  /*5620*/  LEA.HI.X.SX32 R57, R72, R11.reuse, 0x2, P0 ;  /* 0x0000000b48397211 */ /* 0x080fe200000f16ff */
[----:B------:R-:W-:Y:S01]  /*5630*/  STL [R1+0x108], R5 ;  /* 0x0001080501007387 */ /* 0x000fe20000100800 */
[C---:B------:R-:W-:Y:S02]  /*5640*/  LEA R28, P0, R68.reuse, R32, 0x2 ;  /* 0x00000020441c7211 */ /* 0x040fe400078010ff */
[-C--:B------:R-:W-:Y:S01]  /*5650*/  LEA.HI.X.SX32 R93, R19, R11.reuse, 0x2, P5 ;  /* 0x0000000b135d7211 */ /* 0x080fe200028f16ff */
[----:B------:R1:W-:Y:S01]  /*5660*/  STL [R1+0x104], R72 ;  /* 0x0001044801007387 */ /* 0x0003e20000100800 */
[----:B------:R-:W-:-:S02]  /*5670*/  LEA.HI.X.SX32 R29, R68, R11, 0x2, P0 ;  /* 0x0000000b441d7211 */ /* 0x000fc400000f16ff */
[-C--:B------:R-:W-:Y:S02]  /*5680*/  LEA R106, P0, R67, R32.reuse, 0x2 ;  /* 0x00000020436a7211 */ /* 0x080fe400078010ff */
[CC--:B-1----:R-:W-:Y:S01]  /*5690*/  LEA R72, P5, R6.reuse, R32.reuse, 0x2 ;  /* 0x0000002006487211 */ /* 0x0c2fe200078a10ff */
[----:B------:R-:W-:Y:S01]  /*56a0*/  IMAD R5, R17, UR5, RZ ;  /* 0x0000000511057c24 */ /* 0x000fe2000f8e02ff */
[-C--:B------:R-:W-:Y:S02]  /*56b0*/  LEA.HI.X.SX32 R107, R67, R11.reuse, 0x2, P0 ;  /* 0x0000000b436b7211 */ /* 0x080fe400000f16ff */
[-C--:B------:R-:W-:Y:S02]  /*56c0*/  LEA.HI.X.SX32 R73, R6, R11.reuse, 0x2, P5 ;  /* 0x0000000b06497211 */ /* 0x080fe400028f16ff */
[-C--:B------:R-:W-:Y:S01]  /*56d0*/  LEA R44, P5, R8, R32.reuse, 0x2 ;  /* 0x00000020082c7211 */ /* 0x080fe200078a10ff */
[----:B------:R-:W-:Y:S01]  /*56e0*/  STL [R1+0x100], R69 ;  /* 0x0001004501007387 */ /* 0x000fe20000100800 */
[-C--:B------:R-:W-:Y:S01]  /*56f0*/  LEA R80, P0, R66, R32.reuse, 0x2 ;  /* 0x0000002042507211 */ /* 0x080fe200078010ff */
[----:B------:R-:W-:Y:S01]  /*5700*/  IMAD R62, R16, UR5, RZ ;  /* 0x00000005103e7c24 */ /* 0x000fe2000f8e02ff */
[----:B------:R-:W-:Y:S01]  /*5710*/  LEA.HI.X.SX32 R45, R8, R11, 0x2, P5 ;  /* 0x0000000b082d7211 */ /* 0x000fe200028f16ff */
[----:B------:R-:W-:Y:S01]  /*5720*/  STL [R1+0xfc], R68 ;  /* 0x0000fc4401007387 */ /* 0x000fe20000100800 */
[----:B------:R-:W1:Y:S01]  /*5730*/  S2UR UR4, SR_CgaCtaId ;  /* 0x00000000000479c3 */ /* 0x000e620000008800 */
[----:B------:R-:W-:-:S02]  /*5740*/  LEA R16, P5, R5, R32, 0x2 ;  /* 0x0000002005107211 */ /* 0x000fc400078a10ff */
[----:B------:R2:W-:Y:S01]  /*5750*/  STL [R1+0xf8], R7 ;  /* 0x0000f80701007387 */ /* 0x0005e20000100800 */
[-C--:B------:R-:W-:Y:S02]  /*5760*/  LEA.HI.X.SX32 R81, R66, R11.reuse, 0x2, P0 ;  /* 0x0000000b42517211 */ /* 0x080fe400000f16ff */
[----:B------:R-:W-:Y:S01]  /*5770*/  LEA R46, P0, R63, R32, 0x2 ;  /* 0x000000203f2e7211 */ /* 0x000fe200078010ff */
[----:B------:R-:W-:Y:S01]  /*5780*/  STL [R1+0xf4], R67 ;  /* 0x0000f44301007387 */ /* 0x000fe20000100800 */
[----:B------:R-:W-:-:S03]  /*5790*/  LEA.HI.X.SX32 R17, R5, R11, 0x2, P5 ;  /* 0x0000000b05117211 */ /* 0x000fc600028f16ff */
[----:B------:R-:W-:Y:S01]  /*57a0*/  STL [R1+0xf0], R19 ;  /* 0x0000f01301007387 */ /* 0x000fe20000100800 */
[----:B--2---:R-:W-:-:S03]  /*57b0*/  IMAD R7, R30, UR5, RZ ;  /* 0x000000051e077c24 */ /* 0x004fc6000f8e02ff */
[----:B------:R-:W-:Y:S01]  /*57c0*/  STL [R1+0xec], R66 ;  /* 0x0000ec4201007387 */ /* 0x000fe20000100800 */
[-C--:B------:R-:W-:Y:S02]  /*57d0*/  LEA.HI.X.SX32 R47, R63, R11.reuse, 0x2, P0 ;  /* 0x0000000b3f2f7211 */ /* 0x080fe400000f16ff */
[-C--:B------:R-:W-:Y:S01]  /*57e0*/  LEA R94, P5, R7, R32.reuse, 0x2 ;  /* 0x00000020075e7211 */ /* 0x080fe200078a10ff */
[----:B------:R2:W-:Y:S01]  /*57f0*/  STL [R1+0xe8], R6 ;  /* 0x0000e80601007387 */ /* 0x0005e20000100800 */
[----:B------:R-:W-:Y:S01]  /*5800*/  IMAD R21, R21, UR5, RZ ;  /* 0x0000000515157c24 */ /* 0x000fe2000f8e02ff */
[----:B------:R-:W-:Y:S02]  /*5810*/  LEA R30, P0, R62, R32, 0x2 ;  /* 0x000000203e1e7211 */ /* 0x000fe400078010ff */
[----:B------:R-:W-:Y:S01]  /*5820*/  STL [R1+0xe4], R63 ;  /* 0x0000e43f01007387 */ /* 0x000fe20000100800 */
[----:B------:R-:W-:-:S03]  /*5830*/  LEA.HI.X.SX32 R95, R7, R11, 0x2, P5 ;  /* 0x0000000b075f7211 */ /* 0x000fc600028f16ff */
[----:B------:R3:W-:Y:S01]  /*5840*/  STL [R1+0xe0], R8 ;  /* 0x0000e00801007387 */ /* 0x0007e20000100800 */
[----:B--2---:R-:W-:-:S03]  /*5850*/  IMAD R6, R33, UR5, RZ ;  /* 0x0000000521067c24 */ /* 0x004fc6000f8e02ff */
[----:B------:R-:W-:Y:S01]  /*5860*/  STL [R1+0xdc], R62 ;  /* 0x0000dc3e01007387 */ /* 0x000fe20000100800 */
[----:B------:R-:W-:Y:S01]  /*5870*/  IMAD R19, R31, UR5, RZ ;  /* 0x000000051f137c24 */ /* 0x000fe2000f8e02ff */
[-C--:B------:R-:W-:Y:S02]  /*5880*/  LEA.HI.X.SX32 R31, R62, R11.reuse, 0x2, P0 ;  /* 0x0000000b3e1f7211 */ /* 0x080fe400000f16ff */
[----:B------:R2:W-:Y:S01]  /*5890*/  STL [R1+0xd8], R5 ;  /* 0x0000d80501007387 */ /* 0x0005e20000100800 */
[-C--:B------:R-:W-:Y:S01]  /*58a0*/  LEA R66, P5, R6, R32.reuse, 0x2 ;  /* 0x0000002006427211 */ /* 0x080fe200078a10ff */
[----:B---3--:R-:W-:Y:S01]  /*58b0*/  IMAD R8, R42, UR5, RZ ;  /* 0x000000052a087c24 */ /* 0x008fe2000f8e02ff */
[----:B------:R-:W-:Y:S01]  /*58c0*/  LEA R104, P0, R21, R32, 0x2 ;  /* 0x0000002015687211 */ /* 0x000fe200078010ff */
[----:B------:R-:W-:Y:S01]  /*58d0*/  STL [R1+0xd4], R21 ;  /* 0x0000d41501007387 */ /* 0x000fe20000100800 */
[----:B------:R-:W-:Y:S01]  /*58e0*/  LEA.HI.X.SX32 R67, R6, R11, 0x2, P5 ;  /* 0x0000000b06437211 */ /* 0x000fe200028f16ff */
[----:B--2---:R-:W-:-:S02]  /*58f0*/  IMAD R5, R43, UR5, RZ ;  /* 0x000000052b057c24 */ /* 0x004fc4000f8e02ff */
[----:B------:R2:W-:Y:S01]  /*5900*/  STL [R1+0xd0], R7 ;  /* 0x0000d00701007387 */ /* 0x0005e20000100800 */
[-C--:B------:R-:W-:Y:S02]  /*5910*/  LEA.HI.X.SX32 R105, R21, R11.reuse, 0x2, P0 ;  /* 0x0000000b15697211 */ /* 0x080fe400000f16ff */
[----:B------:R-:W-:Y:S01]  /*5920*/  LOP3.LUT R249, R4, 0x42, RZ, 0xfc, !PT ;  /* 0x0000004204f97812 */ /* 0x000fe200078efcff */
[----:B------:R-:W-:Y:S01]  /*5930*/  STL [R1+0xcc], R19 ;  /* 0x0000cc1301007387 */ /* 0x000fe20000100800 */
[-C--:B------:R-:W-:Y:S02]  /*5940*/  LEA R42, P5, R5, R32.reuse, 0x2 ;  /* 0x00000020052a7211 */ /* 0x080fe400078a10ff */
[----:B------:R-:W-:Y:S01]  /*5950*/  LEA R68, P0, R19, R32, 0x2 ;  /* 0x0000002013447211 */ /* 0x000fe200078010ff */
[----:B------:R-:W-:Y:S01]  /*5960*/  STL [R1+0xc8], R6 ;  /* 0x0000c80601007387 */ /* 0x000fe20000100800 */
[----:B------:R-:W-:-:S03]  /*5970*/  LEA.HI.X.SX32 R43, R5, R11, 0x2, P5 ;  /* 0x0000000b052b7211 */ /* 0x000fc600028f16ff */
[----:B------:R-:W-:Y:S01]  /*5980*/  STL [R1+0xc4], R8 ;  /* 0x0000c40801007387 */ /* 0x000fe20000100800 */
[----:B------:R-:W-:Y:S01]  /*5990*/  ISETP.GE.AND P5, PT, R249, UR6, PT ;  /* 0x00000006f9007c0c */ /* 0x000fe2000bfa6270 */
[----:B--2---:R-:W-:Y:S02]  /*59a0*/  IMAD R7, R54, UR5, RZ ;  /* 0x0000000536077c24 */ /* 0x004fe4000f8e02ff */
[----:B------:R2:W-:Y:S01]  /*59b0*/  STL [R1+0xc0], R5 ;  /* 0x0000c00501007387 */ /* 0x0005e20000100800 */
[-C--:B------:R-:W-:Y:S01]  /*59c0*/  LEA.HI.X.SX32 R69, R19, R11.reuse, 0x2, P0 ;  /* 0x0000000b13457211 */ /* 0x080fe200000f16ff */
[----:B------:R-:W-:Y:S01]  /*59d0*/  UMOV UR5, 0x400 ;  /* 0x0000040000057882 */ /* 0x000fe20000000000 */
[----:B------:R-:W-:Y:S01]  /*59e0*/  LEA R54, P0, R8, R32, 0x2 ;  /* 0x0000002008367211 */ /* 0x000fe200078010ff */
[----:B-1----:R-:W-:Y:S01]  /*59f0*/  ULEA UR5, UR4, UR5, 0x18 ;  /* 0x0000000504057291 */ /* 0x002fe2000f8ec03f */
[----:B------:R-:W-:Y:S01]  /*5a00*/  SEL R21, R9, RZ, !P5 ;  /* 0x000000ff09157207 */ /* 0x000fe20006800000 */
[----:B------:R-:W-:Y:S01]  /*5a10*/  ULDC UR6, c[0x0][0x230] ;  /* 0x00008c0000067ab9 */ /* 0x000fe20000000800 */
[----:B--2---:R-:W-:Y:S01]  /*5a20*/  IMAD.SHL.U32 R5, R242, 0x4, RZ ;  /* 0x00000004f2057824 */ /* 0x004fe200078e00ff */
[----:B------:R-:W-:-:S02]  /*5a30*/  LEA.HI.X.SX32 R55, R8, R11, 0x2, P0 ;  /* 0x0000000b08377211 */ /* 0x000fc400000f16ff */
[----:B------:R-:W-:Y:S01]  /*5a40*/  LOP3.LUT R6, R4, 0x60, RZ, 0xfc, !PT ;  /* 0x0000006004067812 */ /* 0x000fe200078efcff */
[----:B------:R1:W-:Y:S01]  /*5a50*/  STL [R1+0xbc], R7 ;  /* 0x0000bc0701007387 */ /* 0x0003e20000100800 */
[----:B------:R-:W-:Y:S01]  /*5a60*/  IADD3 R238, P5, R5, R238, RZ ;  /* 0x000000ee05ee7210 */ /* 0x000fe20007fbe0ff */
[----:B------:R-:W-:Y:S01]  /*5a70*/  ULDC UR4, c[0x0][0x230] ;  /* 0x00008c0000047ab9 */ /* 0x000fe20000000800 */
[----:B------:R-:W-:Y:S02]  /*5a80*/  LEA R32, P0, R7, R32, 0x2 ;  /* 0x0000002007207211 */ /* 0x000fe400078010ff */
[----:B------:R-:W-:Y:S01]  /*5a90*/  LEA.HI.X.SX32 R239, R242, R10, 0x2, P5 ;  /* 0x0000000af2ef7211 */ /* 0x000fe200028f16ff */
[----:B------:R-:W-:Y:S01]  /*5aa0*/  VIADD R10, R3, UR5 ;  /* 0x00000005030a7c36 */ /* 0x000fe20008000000 */
[----:B------:R-:W-:Y:S01]  /*5ab0*/  LEA.HI.X.SX32 R33, R7, R11, 0x2, P0 ;  /* 0x0000000b07217211 */ /* 0x000fe200000f16ff */
[----:B------:R2:W-:Y:S01]  /*5ac0*/  STL [R1+0x28], R5 ;  /* 0x0000280501007387 */ /* 0x0005e20000100800 */
[----:B------:R-:W-:Y:S01]  /*5ad0*/  ISETP.GE.AND P0, PT, R6, UR7, PT ;  /* 0x0000000706007c0c */ /* 0x000fe2000bf06270 */
[----:B------:R-:W-:Y:S01]  /*5ae0*/  ULDC UR7, c[0x0][0x230] ;  /* 0x00008c0000077ab9 */ /* 0x000fe20000000800 */
[----:B-1----:R-:W-:Y:S01]  /*5af0*/  LOP3.LUT R7, R4, 0x62, RZ, 0xfc, !PT ;  /* 0x0000006204077812 */ /* 0x002fe200078efcff */
[----:B------:R-:W-:Y:S01]  /*5b00*/  @!PT LDS RZ, [RZ] ;  /* 0x00000000fffff984 */ /* 0x000fe20000000800 */
[----:B------:R-:W-:Y:S01]  /*5b10*/  @!PT LDS RZ, [RZ] ;  /* 0x00000000fffff984 */ /* 0x000fe20000000800 */
[----:B------:R-:W-:Y:S01]  /*5b20*/  @!PT LDS RZ, [RZ] ;  /* 0x00000000fffff984 */ /* 0x000fe20000000800 */
[----:B------:R-:W-:Y:S01]  /*5b30*/  LDGSTS.E [R10], desc[UR16][R210.64], P1 ;  /* 0x00000000d20a7fae */ /* 0x000fe20008921850 */
[----:B------:R-:W-:-:S02]  /*5b40*/  SEL R11, R9, RZ, !P0 ;  /* 0x000000ff090b7207 */ /* 0x000fc40004000000 */
[----:B------:R-:W-:Y:S01]  /*5b50*/  ISETP.NE.U32.AND P5, PT, R21, RZ, PT ;  /* 0x000000ff1500720c */ /* 0x000fe20003fa5070 */
[----:B------:R-:W-:Y:S01]  /*5b60*/  LDGSTS.E [R10+0x8], desc[UR16][R212.64], P6 ;  /* 0x00008000d40a7fae */ /* 0x000fe2000b121850 */
[C---:B--2---:R-:W-:Y:S02]  /*5b70*/  LOP3.LUT R5, R4.reuse, 0x4, RZ, 0xfc, !PT ;  /* 0x0000000404057812 */ /* 0x044fe400078efcff */
[----:B------:R-:W-:Y:S01]  /*5b80*/  ISETP.GE.AND P1, PT, R7, UR6, PT ;  /* 0x0000000607007c0c */ /* 0x000fe2000bf26270 */
[----:B------:R-:W-:Y:S01]  /*5b90*/  LDGSTS.E [R10+0x2000], desc[UR16][R118.64], P4 ;  /* 0x02000000760a7fae */ /* 0x000fe2000a121850 */
[----:B------:R-:W-:Y:S01]  /*5ba0*/  ISETP.GE.AND P6, PT, R5, R240, PT ;  /* 0x000000f00500720c */ /* 0x000fe20003fc6270 */
[----:B------:R-:W-:Y:S01]  /*5bb0*/  ULDC UR6, c[0x0][0x230] ;  /* 0x00008c0000067ab9 */ /* 0x000fe20000000800 */
[----:B------:R-:W-:Y:S01]  /*5bc0*/  LOP3.LUT R5, R4, 0x24, RZ, 0xfc, !PT ;  /* 0x0000002404057812 */ /* 0x000fe200078efcff */
[----:B------:R-:W-:Y:S01]  /*5bd0*/  LDGSTS.E [R10+0x2008], desc[UR16][R120.64], P3 ;  /* 0x02008000780a7fae */ /* 0x000fe20009921850 */
[----:B------:R-:W-:-:S02]  /*5be0*/  ISETP.NE.U32.AND P0, PT, R11, RZ, PT ;  /* 0x000000ff0b00720c */ /* 0x000fc40003f05070 */
[C---:B------:R-:W-:Y:S01]  /*5bf0*/  SEL R11, R9.reuse, RZ, !P1 ;  /* 0x000000ff090b7207 */ /* 0x040fe20004800000 */
[----:B------:R-:W-:Y:S01]  /*5c00*/  LDGSTS.E [R10+0x4000], desc[UR16][R152.64], P2 ;  /* 0x04000000980a7fae */ /* 0x000fe20009121850 */
[----:B------:R-:W-:Y:S02]  /*5c10*/  SEL R241, R9, RZ, !P6 ;  /* 0x000000ff09f17207 */ /* 0x000fe40007000000 */
[C---:B------:R-:W-:Y:S01]  /*5c20*/  LOP3.LUT R6, R4.reuse, 0x6, RZ, 0xfc, !PT ;  /* 0x0000000604067812 */ /* 0x040fe200078efcff */
[----:B------:R-:W-:Y:S01]  /*5c30*/  LDGSTS.E [R10+0x4008], desc[UR16][R154.64], P5 ;  /* 0x040080009a0a7fae */ /* 0x000fe2000a921850 */
[----:B------:R-:W-:Y:S01]  /*5c40*/  ISETP.GE.AND P6, PT, R5, UR4, PT ;  /* 0x0000000405007c0c */ /* 0x000fe2000bfc6270 */
[----:B------:R-:W-:Y:S01]  /*5c50*/  ULDC UR4, c[0x0][0x230] ;  /* 0x00008c0000047ab9 */ /* 0x000fe20000000800 */
[----:B------:R-:W-:Y:S02]  /*5c60*/  LOP3.LUT R7, R4, 0x26, RZ, 0xfc, !PT ;  /* 0x0000002604077812 */ /* 0x000fe400078efcff */
[----:B------:R-:W-:Y:S01]  /*5c70*/  ISETP.NE.U32.AND P4, PT, R11, RZ, PT ;  /* 0x000000ff0b00720c */ /* 0x000fe20003f85070 */
[----:B------:R-:W-:Y:S01]  /*5c80*/  LDGSTS.E [R10+0x6000], desc[UR16][R184.64], P0 ;  /* 0x06000000b80a7fae */ /* 0x000fe20008121850 */
[----:B------:R-:W-:-:S02]  /*5c90*/  ISETP.GE.AND P1, PT, R6, R240, PT ;  /* 0x000000f00600720c */ /* 0x000fc40003f26270 */
[----:B------:R-:W-:Y:S02]  /*5ca0*/  SEL R11, R9, RZ, !P6 ;  /* 0x000000ff090b7207 */ /* 0x000fe40007000000 */
[C---:B------:R-:W-:Y:S02]  /*5cb0*/  LOP3.LUT R5, R4.reuse, 0x44, RZ, 0xfc, !PT ;  /* 0x0000004404057812 */ /* 0x040fe400078efcff */
[----:B------:R-:W-:Y:S01]  /*5cc0*/  ISETP.GE.AND P2, PT, R7, UR4, PT ;  /* 0x0000000407007c0c */ /* 0x000fe2000bf46270 */
[----:B------:R-:W-:Y:S01]  /*5cd0*/  ULDC UR4, c[0x0][0x230] ;  /* 0x00008c0000047ab9 */ /* 0x000fe20000000800 */
[----:B------:R-:W-:Y:S02]  /*5ce0*/  LOP3.LUT R6, R4, 0x46, RZ, 0xfc, !PT ;  /* 0x0000004604067812 */ /* 0x000fe400078efcff */
[----:B------:R-:W-:Y:S01]  /*5cf0*/  SEL R21, R9, RZ, !P1 ;  /* 0x000000ff09157207 */ /* 0x000fe20004800000 */
[----:B------:R-:W-:Y:S01]  /*5d00*/  LDGSTS.E [R10+0x6008], desc[UR16][R186.64], P4 ;  /* 0x06008000ba0a7fae */ /* 0x000fe2000a121850 */
[----:B------:R-:W-:-:S02]  /*5d10*/  ISETP.NE.U32.AND P3, PT, R11, RZ, PT ;  /* 0x000000ff0b00720c */ /* 0x000fc40003f65070 */
[----:B------:R-:W-:Y:S01]  /*5d20*/  ISETP.GE.AND P5, PT, R5, UR6, PT ;  /* 0x0000000605007c0c */ /* 0x000fe2000bfa6270 */
[----:B------:R-:W-:Y:S01]  /*5d30*/  ULDC UR6, c[0x0][0x230] ;  /* 0x00008c0000067ab9 */ /* 0x000fe20000000800 */
[----:B------:R-:W-:Y:S02]  /*5d40*/  LOP3.LUT R5, R4, 0x64, RZ, 0xfc, !PT ;  /* 0x0000006404057812 */ /* 0x000fe400078efcff */
[----:B------:R-:W-:Y:S02]  /*5d50*/  SEL R11, R9, RZ, !P2 ;  /* 0x000000ff090b7207 */ /* 0x000fe40005000000 */
[----:B------:R-:W-:Y:S01]  /*5d60*/  ISETP.GE.AND P2, PT, R6, UR7, PT ;  /* 0x0000000706007c0c */ /* 0x000fe2000bf46270 */
[----:B------:R-:W-:Y:S01]  /*5d70*/  ULDC UR7, c[0x0][0x230] ;  /* 0x00008c0000077ab9 */ /* 0x000fe20000000800 */
[----:B------:R-:W-:Y:S02]  /*5d80*/  ISETP.NE.U32.AND P1, PT, R241, RZ, PT ;  /* 0x000000fff100720c */ /* 0x000fe40003f25070 */
[----:B------:R-:W-:-:S02]  /*5d90*/  ISETP.NE.U32.AND P6, PT, R21, RZ, PT ;  /* 0x000000ff1500720c */ /* 0x000fc40003fc5070 */
[----:B------:R-:W-:Y:S02]  /*5da0*/  SEL R241, R9, RZ, !P5 ;  /* 0x000000ff09f17207 */ /* 0x000fe40006800000 */
[----:B------:R-:W-:Y:S01]  /*5db0*/  ISETP.GE.AND P5, PT, R5, UR8, PT ;  /* 0x0000000805007c0c */ /* 0x000fe2000bfa6270 */
[----:B------:R-:W-:Y:S01]  /*5dc0*/  ULDC UR8, c[0x0][0x230] ;  /* 0x00008c0000087ab9 */ /* 0x000fe20000000800 */
[----:B------:R-:W-:Y:S02]  /*5dd0*/  SEL R21, R9, RZ, !P2 ;  /* 0x000000ff09157207 */ /* 0x000fe40005000000 */
[----:B------:R-:W-:Y:S02]  /*5de0*/  LOP3.LUT R5, R3, 0x10, RZ, 0x3c, !PT ;  /* 0x0000001003057812 */ /* 0x000fe400078e3cff */
[----:B------:R-:W-:Y:S02]  /*5df0*/  ISETP.NE.U32.AND P0, PT, R11, RZ, PT ;  /* 0x000000ff0b00720c */ /* 0x000fe40003f05070 */
[----:B------:R-:W-:-:S02]  /*5e00*/  SEL R11, R9, RZ, !P5 ;  /* 0x000000ff090b7207 */ /* 0x000fc40006800000 */
[----:B------:R-:W-:Y:S01]  /*5e10*/  ISETP.NE.U32.AND P5, PT, R21, RZ, PT ;  /* 0x000000ff1500720c */ /* 0x000fe20003fa5070 */
[----:B------:R-:W-:Y:S01]  /*5e20*/  VIADD R21, R5, UR5 ;  /* 0x0000000505157c36 */ /* 0x000fe20008000000 */
[----:B------:R-:W-:Y:S02]  /*5e30*/  ISETP.NE.U32.AND P2, PT, R241, RZ, PT ;  /* 0x000000fff100720c */ /* 0x000fe40003f45070 */
[C---:B------:R-:W-:Y:S02]  /*5e40*/  LOP3.LUT R7, R4.reuse, 0x66, RZ, 0xfc, !PT ;  /* 0x0000006604077812 */ /* 0x040fe400078efcff */
[----:B------:R-:W-:Y:S01]  /*5e50*/  LOP3.LUT R5, R4, 0x8, RZ, 0xfc, !PT ;  /* 0x0000000804057812 */ /* 0x000fe200078efcff */
[----:B------:R-:W-:Y:S01]  /*5e60*/  LDGSTS.E [R21], desc[UR16][R214.64], P1 ;  /* 0x00000000d6157fae */ /* 0x000fe20008921850 */
[----:B------:R-:W-:Y:S01]  /*5e70*/  ISETP.GE.AND P1, PT, R7, UR6, PT ;  /* 0x0000000607007c0c */ /* 0x000fe2000bf26270 */
[----:B------:R-:W-:Y:S02]  /*5e80*/  ULDC UR6, c[0x0][0x230] ;  /* 0x00008c0000067ab9 */ /* 0x000fe40000000800 */
[----:B------:R-:W-:Y:S01]  /*5e90*/  LDGSTS.E [R21+0x8], desc[UR16][R216.64], P6 ;  /* 0x00008000d8157fae */ /* 0x000fe2000b121850 */
[----:B------:R-:W-:-:S02]  /*5ea0*/  ISETP.GE.AND P6, PT, R5, R240, PT ;  /* 0x000000f00500720c */ /* 0x000fc40003fc6270 */
[C---:B------:R-:W-:Y:S01]  /*5eb0*/  LOP3.LUT R5, R4.reuse, 0x28, RZ, 0xfc, !PT ;  /* 0x0000002804057812 */ /* 0x040fe200078efcff */
[----:B------:R-:W-:Y:S01]  /*5ec0*/  LDGSTS.E [R21+0x2000], desc[UR16][R122.64], P3 ;  /* 0x020000007a157fae */ /* 0x000fe20009921850 */
[----:B------:R-:W-:Y:S02]  /*5ed0*/  ISETP.NE.U32.AND P4, PT, R11, RZ, PT ;  /* 0x000000ff0b00720c */ /* 0x000fe40003f85070 */
[C---:B------:R-:W-:Y:S01]  /*5ee0*/  SEL R11, R9.reuse, RZ, !P1 ;  /* 0x000000ff090b7207 */ /* 0x040fe20004800000 */
[----:B------:R-:W-:Y:S01]  /*5ef0*/  LDGSTS.E [R21+0x2008], desc[UR16][R124.64], P0 ;  /* 0x020080007c157fae */ /* 0x000fe20008121850 */
[----:B------:R-:W-:Y:S02]  /*5f00*/  SEL R242, R9, RZ, !P6 ;  /* 0x000000ff09f27207 */ /* 0x000fe40007000000 */
[C---:B------:R-:W-:Y:S01]  /*5f10*/  LOP3.LUT R6, R4.reuse, 0xa, RZ, 0xfc, !PT ;  /* 0x0000000a04067812 */ /* 0x040fe200078efcff */
[----:B------:R-:W-:Y:S01]  /*5f20*/  LDGSTS.E [R21+0x4000], desc[UR16][R156.64], P2 ;  /* 0x040000009c157fae */ /* 0x000fe20009121850 */
[----:B------:R-:W-:Y:S01]  /*5f30*/  ISETP.GE.AND P6, PT, R5, UR4, PT ;  /* 0x0000000405007c0c */ /* 0x000fe2000bfc6270 */
[----:B------:R-:W-:Y:S01]  /*5f40*/  ULDC UR4, c[0x0][0x230] ;  /* 0x00008c0000047ab9 */ /* 0x000fe20000000800 */
[----:B------:R-:W-:Y:S01]  /*5f50*/  LOP3.LUT R7, R4, 0x2a, RZ, 0xfc, !PT ;  /* 0x0000002a04077812 */ /* 0x000fe200078efcff */
[----:B------:R-:W-:Y:S01]  /*5f60*/  LDGSTS.E [R21+0x4008], desc[UR16][R158.64], P5 ;  /* 0x040080009e157fae */ /* 0x000fe2000a921850 */
[----:B------:R-:W-:-:S02]  /*5f70*/  ISETP.NE.U32.AND P3, PT, R11, RZ, PT ;  /* 0x000000ff0b00720c */ /* 0x000fc40003f65070 */
[----:B------:R-:W-:Y:S01]  /*5f80*/  ISETP.GE.AND P1, PT, R6, R240, PT ;  /* 0x000000f00600720c */ /* 0x000fe20003f26270 */
[----:B------:R-:W-:Y:S01]  /*5f90*/  LDGSTS.E [R21+0x6000], desc[UR16][R188.64], P4 ;  /* 0x06000000bc157fae */ /* 0x000fe2000a121850 */
        /* <DEDUP_REMOVED lines=16> */
[----:B------:R-:W-:Y:S01]  /*60a0*/  ISETP.GE.AND P4, PT, R5, UR8, PT ;  /* 0x0000000805007c0c */ /* 0x000fe2000bf86270 */
[----:B------:R-:W-:Y:S01]  /*60b0*/  ULDC UR8, c[0x0][0x230] ;  /* 0x00008c0000087ab9 */ /* 0x000fe20000000800 */
[----:B------:R-:W-:Y:S02]  /*60c0*/  SEL R241, R9, RZ, !P2 ;  /* 0x000000ff09f17207 */ /* 0x000fe40005000000 */
[----:B------:R-:W-:Y:S02]  /*60d0*/  LOP3.LUT R6, R3, 0x20, RZ, 0x3c, !PT ;  /* 0x0000002003067812 */ /* 0x000fe400078e3cff */
[----:B------:R-:W-:Y:S02]  /*60e0*/  SEL R242, R9, RZ, !P5 ;  /* 0x000000ff09f27207 */ /* 0x000fe40006800000 */
        /* <DEDUP_REMOVED lines=12> */
[----:B------:R-:W-:Y:S01]  /*61b0*/  ISETP.NE.U32.AND P3, PT, R11, RZ, PT ;  /* 0x000000ff0b00720c */ /* 0x000fe20003f65070 */
[----:B------:R-:W-:Y:S01]  /*61c0*/  LDGSTS.E [R241+0x2000], desc[UR16][R126.64], P0 ;  /* 0x020000007ef17fae */ /* 0x000fe20008121850 */
[C---:B------:R-:W-:Y:S02]  /*61d0*/  LOP3.LUT R7, R4.reuse, 0xe, RZ, 0xfc, !PT ;  /* 0x0000000e04077812 */ /* 0x040fe400078efcff */
[----:B------:R-:W-:Y:S01]  /*61e0*/  LOP3.LUT R6, R4, 0x2c, RZ, 0xfc, !PT ;  /* 0x0000002c04067812 */ /* 0x000fe200078efcff */
[----:B------:R-:W-:Y:S01]  /*61f0*/  LDGSTS.E [R241+0x2008], desc[UR16][R128.64], P5 ;  /* 0x0200800080f17fae */ /* 0x000fe2000a921850 */
[C---:B------:R-:W-:Y:S02]  /*6200*/  SEL R11, R9.reuse, RZ, !P1 ;  /* 0x000000ff090b7207 */ /* 0x040fe40004800000 */
[----:B------:R-:W-:Y:S01]  /*6210*/  SEL R243, R9, RZ, !P6 ;  /* 0x000000ff09f37207 */ /* 0x000fe20007000000 */
[----:B------:R-:W-:Y:S01]  /*6220*/  LDGSTS.E [R241+0x4000], desc[UR16][R160.64], P2 ;  /* 0x04000000a0f17fae */ /* 0x000fe20009121850 */
[----:B------:R-:W-:-:S02]  /*6230*/  ISETP.GE.AND P1, PT, R7, R240, PT ;  /* 0x000000f00700720c */ /* 0x000fc40003f26270 */
[----:B------:R-:W-:Y:S01]  /*6240*/  ISETP.GE.AND P6, PT, R6, UR4, PT ;  /* 0x0000000406007c0c */ /* 0x000fe2000bfc6270 */
[----:B------:R-:W-:Y:S01]  /*6250*/  ULDC UR4, c[0x0][0x230] ;  /* 0x00008c0000047ab9 */ /* 0x000fe20000000800 */
[C---:B------:R-:W-:Y:S01]  /*6260*/  LOP3.LUT R7, R4.reuse, 0x2e, RZ, 0xfc, !PT ;  /* 0x0000002e04077812 */ /* 0x040fe200078efcff */
[----:B------:R-:W-:Y:S01]  /*6270*/  LDGSTS.E [R241+0x4008], desc[UR16][R162.64], P4 ;  /* 0x04008000a2f17fae */ /* 0x000fe2000a121850 */
[----:B------:R-:W-:Y:S02]  /*6280*/  LOP3.LUT R6, R4, 0x4c, RZ, 0xfc, !PT ;  /* 0x0000004c04067812 */ /* 0x000fe400078efcff */
[----:B------:R-:W-:Y:S01]  /*6290*/  ISETP.NE.U32.AND P0, PT, R11, RZ, PT ;  /* 0x000000ff0b00720c */ /* 0x000fe20003f05070 */
[----:B------:R-:W-:Y:S01]  /*62a0*/  LDGSTS.E [R241+0x6000], desc[UR16][R192.64], P3 ;  /* 0x06000000c0f17fae */ /* 0x000fe20009921850 */
[----:B------:R-:W-:Y:S02]  /*62b0*/  SEL R11, R9, RZ, !P6 ;  /* 0x000000ff090b7207 */ /* 0x000fe40007000000 */
[----:B------:R-:W-:Y:S01]  /*62c0*/  ISETP.GE.AND P2, PT, R7, UR4, PT ;  /* 0x0000000407007c0c */ /* 0x000fe2000bf46270 */
[----:B------:R-:W-:Y:S01]  /*62d0*/  ULDC UR4, c[0x0][0x230] ;  /* 0x00008c0000047ab9 */ /* 0x000fe20000000800 */
[----:B------:R-:W-:Y:S01]  /*62e0*/  ISETP.GE.AND P4, PT, R6, UR6, PT ;  /* 0x0000000606007c0c */ /* 0x000fe2000bf86270 */
[----:B------:R-:W-:Y:S01]  /*62f0*/  ULDC UR6, c[0x0][0x230] ;  /* 0x00008c0000067ab9 */ /* 0x000fe20000000800 */
[----:B------:R-:W-:-:S02]  /*6300*/  LOP3.LUT R8, R4, 0x4e, RZ, 0xfc, !PT ;  /* 0x0000004e04087812 */ /* 0x000fc400078efcff */
[----:B------:R-:W-:Y:S02]  /*6310*/  LOP3.LUT R6, R4, 0x6c, RZ, 0xfc, !PT ;  /* 0x0000006c04067812 */ /* 0x000fe400078efcff */
[----:B------:R-:W-:Y:S01]  /*6320*/  SEL R242, R9, RZ, !P1 ;  /* 0x000000ff09f27207 */ /* 0x000fe20004800000 */
[----:B------:R-:W-:Y:S01]  /*6330*/  LDGSTS.E [R241+0x6008], desc[UR16][R194.64], P0 ;  /* 0x06008000c2f17fae */ /* 0x000fe20008121850 */
[----:B------:R-:W-:Y:S02]  /*6340*/  ISETP.NE.U32.AND P5, PT, R11, RZ, PT ;  /* 0x000000ff0b00720c */ /* 0x000fe40003fa5070 */
[----:B------:R-:W-:Y:S02]  /*6350*/  SEL R11, R9, RZ, !P2 ;  /* 0x000000ff090b7207 */ /* 0x000fe40005000000 */
[----:B------:R-:W-:Y:S02]  /*6360*/  ISETP.NE.U32.AND P1, PT, R243, RZ, PT ;  /* 0x000000fff300720c */ /* 0x000fe40003f25070 */
[----:B------:R-:W-:Y:S01]  /*6370*/  ISETP.GE.AND P2, PT, R8, UR7, PT ;  /* 0x0000000708007c0c */ /* 0x000fe2000bf46270 */
[----:B------:R-:W-:Y:S01]  /*6380*/  ULDC UR7, c[0x0][0x230] ;  /* 0x00008c0000077ab9 */ /* 0x000fe20000000800 */
[----:B------:R-:W-:Y:S01]  /*6390*/  ISETP.GE.AND P3, PT, R6, UR8, PT ;  /* 0x0000000806007c0c */ /* 0x000fe2000bf66270 */
[----:B------:R-:W-:Y:S01]  /*63a0*/  ULDC UR8, c[0x0][0x230] ;  /* 0x00008c0000087ab9 */ /* 0x000fe20000000800 */
[----:B------:R-:W-:-:S02]  /*63b0*/  SEL R243, R9, RZ, !P4 ;  /* 0x000000ff09f37207 */ /* 0x000fc40006000000 */
[----:B------:R-:W-:Y:S02]  /*63c0*/  ISETP.NE.U32.AND P6, PT, R242, RZ, PT ;  /* 0x000000fff200720c */ /* 0x000fe40003fc5070 */
[----:B------:R-:W-:Y:S02]  /*63d0*/  ISETP.NE.U32.AND P4, PT, R11, RZ, PT ;  /* 0x000000ff0b00720c */ /* 0x000fe40003f85070 */
[C---:B------:R-:W-:Y:S02]  /*63e0*/  SEL R242, R9.reuse, RZ, !P2 ;  /* 0x000000ff09f27207 */ /* 0x040fe40005000000 */
[----:B------:R-:W-:Y:S02]  /*63f0*/  SEL R11, R9, RZ, !P3 ;  /* 0x000000ff090b7207 */ /* 0x000fe40005800000 */
[----:B------:R-:W-:Y:S02]  /*6400*/  LOP3.LUT R6, R3, 0x30, RZ, 0x3c, !PT ;  /* 0x0000003003067812 */ /* 0x000fe400078e3cff */
[----:B------:R-:W-:-:S02]  /*6410*/  ISETP.NE.U32.AND P2, PT, R243, RZ, PT ;  /* 0x000000fff300720c */ /* 0x000fc40003f45070 */
[----:B------:R-:W-:Y:S01]  /*6420*/  ISETP.NE.U32.AND P3, PT, R11, RZ, PT ;  /* 0x000000ff0b00720c */ /* 0x000fe20003f65070 */
[----:B------:R-:W-:Y:S01]  /*6430*/  VIADD R11, R6, UR5 ;  /* 0x00000005060b7c36 */ /* 0x000fe20008000000 */
[----:B------:R-:W-:Y:S02]  /*6440*/  ISETP.NE.U32.AND P0, PT, R242, RZ, PT ;  /* 0x000000fff200720c */ /* 0x000fe40003f05070 */
[C---:B------:R-:W-:Y:S02]  /*6450*/  LOP3.LUT R76, R4.reuse, 0x6e, RZ, 0xfc, !PT ;  /* 0x0000006e044c7812 */ /* 0x040fe400078efcff */
[----:B------:R-:W-:Y:S01]  /*6460*/  LDGSTS.E [R11], desc[UR16][R222.64], P1 ;  /* 0x00000000de0b7fae */ /* 0x000fe20008921850 */
[C---:B------:R-:W-:Y:S02]  /*6470*/  LOP3.LUT R19, R4.reuse, 0x10, RZ, 0xfc, !PT ;  /* 0x0000001004137812 */ /* 0x040fe400078efcff */
[C---:B------:R-:W-:Y:S01]  /*6480*/  LOP3.LUT R7, R4.reuse, 0x16, RZ, 0xfc, !PT ;  /* 0x0000001604077812 */ /* 0x040fe200078efcff */
[----:B------:R-:W-:Y:S01]  /*6490*/  LDGSTS.E [R11+0x8], desc[UR16][R224.64], P6 ;  /* 0x00008000e00b7fae */ /* 0x000fe2000b121850 */
[----:B------:R-:W-:-:S02]  /*64a0*/  LOP3.LUT R63, R4, 0x12, RZ, 0xfc, !PT ;  /* 0x00000012043f7812 */ /* 0x000fc400078efcff */
[----:B------:R-:W-:Y:S01]  /*64b0*/  ISETP.GE.AND P1, PT, R76, UR4, PT ;  /* 0x000000044c007c0c */ /* 0x000fe2000bf26270 */
[----:B------:R-:W-:Y:S01]  /*64c0*/  LDGSTS.E [R11+0x2000], desc[UR16][R130.64], P5 ;  /* 0x02000000820b7fae */ /* 0x000fe2000a921850 */
[C---:B------:R-:W-:Y:S01]  /*64d0*/  LOP3.LUT R62, R4.reuse, 0x14, RZ, 0xfc, !PT ;  /* 0x00000014043e7812 */ /* 0x040fe200078efcff */
[----:B------:R-:W-:Y:S01]  /*64e0*/  ULDC UR4, c[0x0][0x230] ;  /* 0x00008c0000047ab9 */ /* 0x000fe20000000800 */
[----:B------:R-:W-:Y:S01]  /*64f0*/  LOP3.LUT R6, R4, 0x18, RZ, 0xfc, !PT ;  /* 0x0000001804067812 */ /* 0x000fe200078efcff */
[----:B------:R-:W-:Y:S01]  /*6500*/  LDGSTS.E [R11+0x2008], desc[UR16][R132.64], P4 ;  /* 0x02008000840b7fae */ /* 0x000fe2000a121850 */
[----:B------:R-:W-:-:S03]  /*6510*/  ISETP.GE.AND P6, PT, R19, R240, PT ;  /* 0x000000f01300720c */ /* 0x000fc60003fc6270 */
[----:B------:R-:W-:Y:S01]  /*6520*/  LDGSTS.E [R11+0x4000], desc[UR16][R164.64], P2 ;  /* 0x04000000a40b7fae */ /* 0x000fe20009121850 */
[-C--:B------:R-:W-:Y:S02]  /*6530*/  ISETP.GE.AND P2, PT, R7, R240.reuse, PT ;  /* 0x000000f00700720c */ /* 0x080fe40003f46270 */
[----:B------:R-:W-:Y:S01]  /*6540*/  LOP3.LUT R7, R4, 0x30, RZ, 0xfc, !PT ;  /* 0x0000003004077812 */ /* 0x000fe200078efcff */
[----:B------:R-:W-:Y:S01]  /*6550*/  LDGSTS.E [R11+0x4008], desc[UR16][R166.64], P0 ;  /* 0x04008000a60b7fae */ /* 0x000fe20008121850 */
[-C--:B------:R-:W-:Y:S02]  /*6560*/  ISETP.GE.AND P5, PT, R63, R240.reuse, PT ;  /* 0x000000f03f00720c */ /* 0x080fe40003fa6270 */
[----:B------:R-:W-:Y:S01]  /*6570*/  SEL R242, R9, RZ, !P1 ;  /* 0x000000ff09f27207 */ /* 0x000fe20004800000 */
[----:B------:R-:W-:Y:S01]  /*6580*/  LDGSTS.E [R11+0x6000], desc[UR16][R196.64], P3 ;  /* 0x06000000c40b7fae */ /* 0x000fe20009921850 */
[-C--:B------:R-:W-:Y:S02]  /*6590*/  ISETP.GE.AND P4, PT, R62, R240.reuse, PT ;  /* 0x000000f03e00720c */ /* 0x080fe40003f86270 */
[----:B------:R-:W-:-:S02]  /*65a0*/  ISETP.GE.AND P1, PT, R6, R240, PT ;  /* 0x000000f00600720c */ /* 0x000fc40003f26270 */
[----:B------:R-:W-:Y:S02]  /*65b0*/  SEL R240, R9, RZ, !P6 ;  /* 0x000000ff09f07207 */ /* 0x000fe40007000000 */
[----:B------:R-:W-:Y:S01]  /*65c0*/  ISETP.GE.AND P6, PT, R7, UR4, PT ;  /* 0x0000000407007c0c */ /* 0x000fe2000bfc6270 */
[----:B------:R-:W-:Y:S01]  /*65d0*/  ULDC UR4, c[0x0][0x230] ;  /* 0x00008c0000047ab9 */ /* 0x000fe20000000800 */
[----:B------:R-:W-:Y:S02]  /*65e0*/  ISETP.NE.U32.AND P0, PT, R242, RZ, PT ;  /* 0x000000fff200720c */ /* 0x000fe40003f05070 */
[----:B------:R-:W-:Y:S02]  /*65f0*/  LOP3.LUT R6, R4, 0x32, RZ, 0xfc, !PT ;  /* 0x0000003204067812 */ /* 0x000fe400078efcff */
[----:B------:R-:W-:Y:S02]  /*6600*/  SEL R243, R9, RZ, !P5 ;  /* 0x000000ff09f37207 */ /* 0x000fe40006800000 */
[----:B------:R-:W-:-:S02]  /*6610*/  ISETP.NE.U32.AND P5, PT, R240, RZ, PT ;  /* 0x000000fff000720c */ /* 0x000fc40003fa5070 */
[----:B------:R-:W-:Y:S02]  /*6620*/  SEL R242, R9, RZ, !P6 ;  /* 0x000000ff09f27207 */ /* 0x000fe40007000000 */
[----:B------:R-:W-:Y:S01]  /*6630*/  ISETP.GE.AND P3, PT, R6, UR6, PT ;  /* 0x0000000606007c0c */ /* 0x000fe2000bf66270 */
[----:B------:R-:W-:Y:S01]  /*6640*/  ULDC UR6, c[0x0][0x230] ;  /* 0x00008c0000067ab9 */ /* 0x000fe20000000800 */
[----:B------:R-:W-:Y:S01]  /*6650*/  ISETP.NE.U32.AND P6, PT, R243, RZ, PT ;  /* 0x000000fff300720c */ /* 0x000fe20003fc5070 */
[----:B------:R-:W-:Y:S01]  /*6660*/  LDGSTS.E [R11+0x6008], desc[UR16][R198.64], P0 ;  /* 0x06008000c60b7fae */ /* 0x000fe20008121850 */
[----:B------:R-:W-:Y:S02]  /*6670*/  LOP3.LUT R6, R3, 0x40, RZ, 0x3c, !PT ;  /* 0x0000004003067812 */ /* 0x000fe400078e3cff */
[----:B------:R-:W-:-:S03]  /*6680*/  LOP3.LUT R62, R4, 0x50, RZ, 0xfc, !PT ;  /* 0x00000050043e7812 */ /* 0x000fc600078efcff */
[----:B------:R-:W-:Y:S01]  /*6690*/  VIADD R250, R6, UR5 ;  /* 0x0000000506fa7c36 */ /* 0x000fe20008000000 */
[----:B------:R-:W-:Y:S02]  /*66a0*/  SEL R240, R9, RZ, !P3 ;  /* 0x000000ff09f07207 */ /* 0x000fe40005800000 */
[----:B------:R-:W-:Y:S02]  /*66b0*/  ISETP.NE.U32.AND P0, PT, R242, RZ, PT ;  /* 0x000000fff200720c */ /* 0x000fe40003f05070 */
[----:B------:R-:W-:Y:S01]  /*66c0*/  LOP3.LUT R7, R4, 0x52, RZ, 0xfc, !PT ;  /* 0x0000005204077812 */ /* 0x000fe200078efcff */
[----:B------:R-:W-:Y:S01]  /*66d0*/  LDGSTS.E [R250], desc[UR16][R226.64], P5 ;  /* 0x00000000e2fa7fae */ /* 0x000fe2000a921850 */
[----:B------:R-:W-:Y:S01]  /*66e0*/  ISETP.GE.AND P5, PT, R62, UR4, PT ;  /* 0x000000043e007c0c */ /* 0x000fe2000bfa6270 */
[----:B------:R-:W-:Y:S01]  /*66f0*/  ULDC UR4, c[0x0][0x230] ;  /* 0x00008c0000047ab9 */ /* 0x000fe20000000800 */
[----:B------:R-:W-:Y:S01]  /*6700*/  LOP3.LUT R6, R4, 0x70, RZ, 0xfc, !PT ;  /* 0x0000007004067812 */ /* 0x000fe200078efcff */
[----:B------:R-:W-:Y:S01]  /*6710*/  LDGSTS.E [R250+0x8], desc[UR16][R228.64], P6 ;  /* 0x00008000e4fa7fae */ /* 0x000fe2000b121850 */
[----:B------:R-:W-:-:S02]  /*6720*/  ISETP.NE.U32.AND P3, PT, R240, RZ, PT ;  /* 0x000000fff000720c */ /* 0x000fc40003f65070 */
[----:B------:R-:W-:Y:S01]  /*6730*/  ISETP.GE.AND P6, PT, R7, UR6, PT ;  /* 0x0000000607007c0c */ /* 0x000fe2000bfc6270 */
[----:B------:R-:W-:Y:S01]  /*6740*/  ULDC UR6, c[0x0][0x230] ;  /* 0x00008c0000067ab9 */ /* 0x000fe20000000800 */
[C---:B------:R-:W-:Y:S01]  /*6750*/  SEL R240, R9.reuse, RZ, !P5 ;  /* 0x000000ff09f07207 */ /* 0x040fe20006800000 */
[----:B------:R-:W-:Y:S01]  /*6760*/  LDGSTS.E [R250+0x2000], desc[UR16][R134.64], P0 ;  /* 0x0200000086fa7fae */ /* 0x000fe20008121850 */
[----:B------:R-:W-:Y:S01]  /*6770*/  ISETP.GE.AND P5, PT, R6, UR7, PT ;  /* 0x0000000706007c0c */ /* 0x000fe2000bfa6270 */
[----:B------:R-:W-:Y:S01]  /*6780*/  ULDC UR7, c[0x0][0x230] ;  /* 0x00008c0000077ab9 */ /* 0x000fe20000000800 */
[C---:B------:R-:W-:Y:S02]  /*6790*/  SEL R242, R9.reuse, RZ, !P6 ;  /* 0x000000ff09f27207 */ /* 0x040fe40007000000 */
[----:B------:R-:W-:Y:S01]  /*67a0*/  ISETP.GE.AND P6, PT, R0, UR4, PT ;  /* 0x0000000400007c0c */ /* 0x000fe2000bfc6270 */
[----:B------:R-:W-:Y:S01]  /*67b0*/  ULDC UR4, c[0x0][0x230] ;  /* 0x00008c0000047ab9 */ /* 0x000fe20000000800 */
[----:B------:R-:W-:Y:S01]  /*67c0*/  LOP3.LUT R0, R4, 0x72, RZ, 0xfc, !PT ;  /* 0x0000007204007812 */ /* 0x000fe200078efcff */
[----:B------:R-:W-:Y:S01]  /*67d0*/  LDGSTS.E [R250+0x2008], desc[UR16][R136.64], P3 ;  /* 0x0200800088fa7fae */ /* 0x000fe20009921850 */
[----:B------:R-:W-:-:S02]  /*67e0*/  SEL R243, R9, RZ, !P5 ;  /* 0x000000ff09f37207 */ /* 0x000fc40006800000 */
[----:B------:R-:W-:Y:S02]  /*67f0*/  ISETP.NE.U32.AND P5, PT, R240, RZ, PT ;  /* 0x000000fff000720c */ /* 0x000fe40003fa5070 */
[C---:B------:R-:W-:Y:S02]  /*6800*/  SEL R240, R9.reuse, RZ, !P6 ;  /* 0x000000ff09f07207 */ /* 0x040fe40007000000 */
[----:B------:R-:W-:Y:S01]  /*6810*/  ISETP.GE.AND P0, PT, R0, UR4, PT ;  /* 0x0000000400007c0c */ /* 0x000fe2000bf06270 */
[----:B------:R-:W-:Y:S01]  /*6820*/  ULDC UR4, c[0x0][0x230] ;  /* 0x00008c0000047ab9 */ /* 0x000fe20000000800 */
[----:B------:R-:W-:Y:S02]  /*6830*/  ISETP.NE.U32.AND P6, PT, R240, RZ, PT ;  /* 0x000000fff000720c */ /* 0x000fe40003fc5070 */
[----:B------:R-:W-:Y:S02]  /*6840*/  ISETP.NE.U32.AND P3, PT, R242, RZ, PT ;  /* 0x000000fff200720c */ /* 0x000fe40003f65070 */
[----:B------:R-:W-:-:S02]  /*6850*/  SEL R240, R9, RZ, !P0 ;  /* 0x000000ff09f07207 */ /* 0x000fc40004000000 */
[----:B------:R-:W-:Y:S01]  /*6860*/  ISETP.NE.U32.AND P0, PT, R243, RZ, PT ;  /* 0x000000fff300720c */ /* 0x000fe20003f05070 */
[----:B------:R-:W-:Y:S01]  /*6870*/  LDGSTS.E [R250+0x4000], desc[UR16][R168.64], P5 ;  /* 0x04000000a8fa7fae */ /* 0x000fe2000a921850 */
[----:B------:R-:W-:Y:S02]  /*6880*/  LOP3.LUT R0, R4, 0x34, RZ, 0xfc, !PT ;  /* 0x0000003404007812 */ /* 0x000fe400078efcff */
[C---:B------:R-:W-:Y:S02]  /*6890*/  SEL R243, R9.reuse, RZ, !P4 ;  /* 0x000000ff09f37207 */ /* 0x040fe40006000000 */
[----:B------:R-:W-:Y:S02]  /*68a0*/  ISETP.NE.U32.AND P4, PT, R240, RZ, PT ;  /* 0x000000fff000720c */ /* 0x000fe40003f85070 */
[----:B------:R-:W-:Y:S01]  /*68b0*/  LOP3.LUT R7, R4, 0x36, RZ, 0xfc, !PT ;  /* 0x0000003604077812 */ /* 0x000fe200078efcff */
[----:B------:R-:W-:Y:S01]  /*68c0*/  LDGSTS.E [R250+0x4008], desc[UR16][R170.64], P3 ;  /* 0x04008000aafa7fae */ /* 0x000fe20009921850 */
[----:B------:R-:W-:Y:S01]  /*68d0*/  ISETP.GE.AND P5, PT, R0, UR4, PT ;  /* 0x0000000400007c0c */ /* 0x000fe2000bfa6270 */
[----:B------:R-:W-:Y:S01]  /*68e0*/  ULDC UR4, c[0x0][0x230] ;  /* 0x00008c0000047ab9 */ /* 0x000fe20000000800 */
[----:B------:R-:W-:Y:S01]  /*68f0*/  SEL R242, R9, RZ, !P2 ;  /* 0x000000ff09f27207 */ /* 0x000fe20005000000 */
[----:B------:R-:W-:Y:S01]  /*6900*/  LDGSTS.E [R250+0x6000], desc[UR16][R200.64], P0 ;  /* 0x06000000c8fa7fae */ /* 0x000fe20008121850 */
[----:B------:R-:W-:-:S02]  /*6910*/  ISETP.NE.U32.AND P2, PT, R243, RZ, PT ;  /* 0x000000fff300720c */ /* 0x000fc40003f45070 */
[----:B------:R-:W-:Y:S01]  /*6920*/  ISETP.GE.AND P0, PT, R7, UR4, PT ;  /* 0x0000000407007c0c */ /* 0x000fe2000bf06270 */
[----:B------:R-:W-:Y:S01]  /*6930*/  ULDC UR4, c[0x0][0x230] ;  /* 0x00008c0000047ab9 */ /* 0x000fe20000000800 */
[----:B------:R-:W-:Y:S01]  /*6940*/  LOP3.LUT R7, R3, 0x50, RZ, 0x3c, !PT ;  /* 0x0000005003077812 */ /* 0x000fe200078e3cff */
[----:B------:R-:W-:Y:S01]  /*6950*/  LDGSTS.E [R250+0x6008], desc[UR16][R202.64], P4 ;  /* 0x06008000cafa7fae */ /* 0x000fe2000a121850 */
[----:B------:R-:W-:Y:S02]  /*6960*/  SEL R240, R9, RZ, !P5 ;  /* 0x000000ff09f07207 */ /* 0x000fe40006800000 */
[----:B------:R-:W-:Y:S02]  /*6970*/  ISETP.NE.U32.AND P3, PT, R242, RZ, PT ;  /* 0x000000fff200720c */ /* 0x000fe40003f65070 */
[C---:B------:R-:W-:Y:S01]  /*6980*/  LOP3.LUT R138, R4.reuse, 0x54, RZ, 0xfc, !PT ;  /* 0x00000054048a7812 */ /* 0x040fe200078efcff */
[----:B------:R-:W-:Y:S01]  /*6990*/  VIADD R251, R7, UR5 ;  /* 0x0000000507fb7c36 */ /* 0x000fe20008000000 */
[----:B------:R-:W-:-:S02]  /*69a0*/  LOP3.LUT R6, R4, 0x56, RZ, 0xfc, !PT ;  /* 0x0000005604067812 */ /* 0x000fc400078efcff */
[----:B------:R-:W-:Y:S02]  /*69b0*/  ISETP.NE.U32.AND P5, PT, R240, RZ, PT ;  /* 0x000000fff000720c */ /* 0x000fe40003fa5070 */
[----:B------:R-:W-:Y:S01]  /*69c0*/  ISETP.GE.AND P4, PT, R138, UR6, PT ;  /* 0x000000068a007c0c */ /* 0x000fe2000bf86270 */
[----:B------:R-:W-:Y:S01]  /*69d0*/  LDGSTS.E [R251], desc[UR16][R230.64], P2 ;  /* 0x00000000e6fb7fae */ /* 0x000fe20009121850 */
[C---:B------:R-:W-:Y:S01]  /*69e0*/  SEL R240, R9.reuse, RZ, !P0 ;  /* 0x000000ff09f07207 */ /* 0x040fe20004000000 */
[----:B------:R-:W-:Y:S01]  /*69f0*/  ULDC UR6, c[0x0][0x230] ;  /* 0x00008c0000067ab9 */ /* 0x000fe20000000800 */
[----:B------:R-:W-:Y:S01]  /*6a00*/  ISETP.GE.AND P0, PT, R6, UR7, PT ;  /* 0x0000000706007c0c */ /* 0x000fe2000bf06270 */
[----:B------:R-:W-:Y:S01]  /*6a10*/  LDGSTS.E [R251+0x8], desc[UR16][R238.64], P3 ;  /* 0x00008000eefb7fae */ /* 0x000fe20009921850 */
[----:B------:R-:W-:Y:S01]  /*6a20*/  LOP3.LUT R0, R4, 0x74, RZ, 0xfc, !PT ;  /* 0x0000007404007812 */ /* 0x000fe200078efcff */
[----:B------:R-:W-:Y:S01]  /*6a30*/  ULDC UR7, c[0x0][0x230] ;  /* 0x00008c0000077ab9 */ /* 0x000fe20000000800 */
[----:B------:R-:W-:-:S02]  /*6a40*/  SEL R243, R9, RZ, !P4 ;  /* 0x000000ff09f37207 */ /* 0x000fc40006000000 */
[----:B------:R-:W-:Y:S01]  /*6a50*/  ISETP.NE.U32.AND P2, PT, R240, RZ, PT ;  /* 0x000000fff000720c */ /* 0x000fe20003f45070 */
[----:B------:R-:W-:Y:S01]  /*6a60*/  LDGSTS.E [R251+0x2000], desc[UR16][R140.64], P5 ;  /* 0x020000008cfb7fae */ /* 0x000fe2000a921850 */
[----:B------:R-:W-:Y:S02]  /*6a70*/  SEL R242, R9, RZ, !P0 ;  /* 0x000000ff09f27207 */ /* 0x000fe40004000000 */
[----:B------:R-:W-:Y:S02]  /*6a80*/  ISETP.GE.AND P4, PT, R0, UR8, PT ;  /* 0x0000000800007c0c */ /* 0x000fe4000bf86270 */
[----:B------:R-:W-:Y:S02]  /*6a90*/  ISETP.NE.U32.AND P0, PT, R243, RZ, PT ;  /* 0x000000fff300720c */ /* 0x000fe40003f05070 */
[----:B------:R-:W-:Y:S02]  /*6aa0*/  ISETP.NE.U32.AND P3, PT, R242, RZ, PT ;  /* 0x000000fff200720c */ /* 0x000fe40003f65070 */
[----:B------:R-:W-:-:S02]  /*6ab0*/  LOP3.LUT R0, R4, 0x76, RZ, 0xfc, !PT ;  /* 0x0000007604007812 */ /* 0x000fc400078efcff */
[C---:B------:R-:W-:Y:S01]  /*6ac0*/  SEL R240, R9.reuse, RZ, !P4 ;  /* 0x000000ff09f07207 */ /* 0x040fe20006000000 */
[----:B------:R-:W-:Y:S01]  /*6ad0*/  LDGSTS.E [R251+0x2008], desc[UR16][R142.64], P2 ;  /* 0x020080008efb7fae */ /* 0x000fe20009121850 */
[----:B------:R-:W-:Y:S01]  /*6ae0*/  ISETP.GE.AND P5, PT, R0, UR6, PT ;  /* 0x0000000600007c0c */ /* 0x000fe2000bfa6270 */
[----:B------:R-:W-:Y:S01]  /*6af0*/  ULDC UR6, c[0x0][0x230] ;  /* 0x00008c0000067ab9 */ /* 0x000fe20000000800 */
[----:B------:R-:W-:Y:S02]  /*6b00*/  LOP3.LUT R139, R4, 0x38, RZ, 0xfc, !PT ;  /* 0x00000038048b7812 */ /* 0x000fe400078efcff */
[----:B------:R-:W-:Y:S01]  /*6b10*/  ISETP.NE.U32.AND P4, PT, R240, RZ, PT ;  /* 0x000000fff000720c */ /* 0x000fe20003f85070 */
[----:B------:R-:W-:Y:S01]  /*6b20*/  LDGSTS.E [R251+0x4000], desc[UR16][R172.64], P0 ;  /* 0x04000000acfb7fae */ /* 0x000fe20008121850 */
[C---:B------:R-:W-:Y:S02]  /*6b30*/  LOP3.LUT R6, R4.reuse, 0x1a, RZ, 0xfc, !PT ;  /* 0x0000001a04067812 */ /* 0x040fe400078efcff */
[----:B------:R-:W-:Y:S01]  /*6b40*/  SEL R240, R9, RZ, !P5 ;  /* 0x000000ff09f07207 */ /* 0x000fe20006800000 */
[----:B------:R-:W-:Y:S01]  /*6b50*/  LDGSTS.E [R251+0x4008], desc[UR16][R174.64], P3 ;  /* 0x04008000aefb7fae */ /* 0x000fe20009921850 */
[----:B------:R-:W-:Y:S01]  /*6b60*/  ISETP.GE.AND P2, PT, R139, UR6, PT ;  /* 0x000000068b007c0c */ /* 0x000fe2000bf46270 */
[----:B------:R-:W-:Y:S01]  /*6b70*/  ULDC UR6, c[0x0][0x230] ;  /* 0x00008c0000067ab9 */ /* 0x000fe20000000800 */
[----:B------:R-:W-:-:S02]  /*6b80*/  LOP3.LUT R62, R4, 0x3a, RZ, 0xfc, !PT ;  /* 0x0000003a043e7812 */ /* 0x000fc400078efcff */
[----:B------:R-:W-:Y:S01]  /*6b90*/  ISETP.GE.AND P5, PT, R6, UR4, PT ;  /* 0x0000000406007c0c */ /* 0x000fe2000bfa6270 */
[----:B------:R-:W-:Y:S01]  /*6ba0*/  ULDC UR4, c[0x0][0x230] ;  /* 0x00008c0000047ab9 */ /* 0x000fe20000000800 */
[C---:B------:R-:W-:Y:S01]  /*6bb0*/  SEL R243, R9.reuse, RZ, !P1 ;  /* 0x000000ff09f37207 */ /* 0x040fe20004800000 */
[----:B------:R-:W-:Y:S01]  /*6bc0*/  LDGSTS.E [R251+0x6000], desc[UR16][R204.64], P4 ;  /* 0x06000000ccfb7fae */ /* 0x000fe2000a121850 */
[----:B------:R-:W-:Y:S02]  /*6bd0*/  ISETP.NE.U32.AND P1, PT, R240, RZ, PT ;  /* 0x000000fff000720c */ /* 0x000fe40003f25070 */
[----:B------:R-:W-:Y:S02]  /*6be0*/  SEL R240, R9, RZ, !P2 ;  /* 0x000000ff09f07207 */ /* 0x000fe40005000000 */
[----:B------:R-:W-:Y:S01]  /*6bf0*/  ISETP.GE.AND P3, PT, R62, UR4, PT ;  /* 0x000000043e007c0c */ /* 0x000fe2000bf66270 */
[----:B------:R-:W-:Y:S01]  /*6c00*/  ULDC UR4, c[0x0][0x230] ;  /* 0x00008c0000047ab9 */ /* 0x000fe20000000800 */
[----:B------:R-:W-:-:S02]  /*6c10*/  LOP3.LUT R6, R4, 0x5a, RZ, 0xfc, !PT ;  /* 0x0000005a04067812 */ /* 0x000fc400078efcff */
[----:B------:R-:W-:Y:S02]  /*6c20*/  SEL R242, R9, RZ, !P5 ;  /* 0x000000ff09f27207 */ /* 0x000fe40006800000 */
[----:B------:R-:W-:Y:S02]  /*6c30*/  ISETP.NE.U32.AND P5, PT, R243, RZ, PT ;  /* 0x000000fff300720c */ /* 0x000fe40003fa5070 */
[----:B------:R-:W-:Y:S01]  /*6c40*/  ISETP.NE.U32.AND P2, PT, R240, RZ, PT ;  /* 0x000000fff000720c */ /* 0x000fe20003f45070 */
[----:B------:R-:W-:Y:S01]  /*6c50*/  LDGSTS.E [R251+0x6008], desc[UR16][R206.64], P1 ;  /* 0x06008000cefb7fae */ /* 0x000fe20008921850 */
[----:B------:R-:W-:Y:S02]  /*6c60*/  SEL R240, R9, RZ, !P3 ;  /* 0x000000ff09f07207 */ /* 0x000fe40005800000 */
[----:B------:R-:W-:Y:S02]  /*6c70*/  ISETP.GE.AND P3, PT, R6, UR7, PT ;  /* 0x0000000706007c0c */ /* 0x000fe4000bf66270 */
[----:B------:R-:W-:-:S02]  /*6c80*/  LOP3.LUT R7, R4, 0x58, RZ, 0xfc, !PT ;  /* 0x0000005804077812 */ /* 0x000fc400078efcff */
[----:B------:R-:W-:Y:S02]  /*6c90*/  LOP3.LUT R6, R3, 0x60, RZ, 0x3c, !PT ;  /* 0x0000006003067812 */ /* 0x000fe400078e3cff */
[----:B------:R-:W-:Y:S02]  /*6ca0*/  ISETP.NE.U32.AND P0, PT, R242, RZ, PT ;  /* 0x000000fff200720c */ /* 0x000fe40003f05070 */
[----:B------:R-:W-:Y:S01]  /*6cb0*/  ISETP.GE.AND P4, PT, R7, UR6, PT ;  /* 0x0000000607007c0c */ /* 0x000fe2000bf86270 */
[----:B------:R-:W-:Y:S01]  /*6cc0*/  VIADD R252, R6, UR5 ;  /* 0x0000000506fc7c36 */ /* 0x000fe20008000000 */
[----:B------:R-:W-:Y:S01]  /*6cd0*/  LOP3.LUT R6, R4, 0x78, RZ, 0xfc, !PT ;  /* 0x0000007804067812 */ /* 0x000fe200078efcff */
[----:B------:R-:W-:Y:S01]  /*6ce0*/  ULDC UR6, c[0x0][0x230] ;  /* 0x00008c0000067ab9 */ /* 0x000fe20000000800 */
[C---:B------:R-:W-:Y:S02]  /*6cf0*/  SEL R242, R9.reuse, RZ, !P4 ;  /* 0x000000ff09f27207 */ /* 0x040fe40006000000 */
[----:B------:R-:W-:Y:S01]  /*6d00*/  ISETP.NE.U32.AND P4, PT, R240, RZ, PT ;  /* 0x000000fff000720c */ /* 0x000fe20003f85070 */
[----:B------:R-:W-:Y:S01]  /*6d10*/  LDGSTS.E [R252], desc[UR16][R110.64], P5 ;  /* 0x000000006efc7fae */ /* 0x000fe2000a921850 */
[----:B------:R-:W-:-:S02]  /*6d20*/  SEL R240, R9, RZ, !P3 ;  /* 0x000000ff09f07207 */ /* 0x000fc40005800000 */
[----:B------:R-:W-:Y:S01]  /*6d30*/  ISETP.GE.AND P5, PT, R6, UR4, PT ;  /* 0x0000000406007c0c */ /* 0x000fe2000bfa6270 */
[----:B------:R-:W-:Y:S01]  /*6d40*/  LDGSTS.E [R252+0x8], desc[UR16][R112.64], P0 ;  /* 0x0000800070fc7fae */ /* 0x000fe20008121850 */
[----:B------:R-:W-:Y:S01]  /*6d50*/  LOP3.LUT R6, R4, 0x7a, RZ, 0xfc, !PT ;  /* 0x0000007a04067812 */ /* 0x000fe200078efcff */
[----:B------:R-:W-:Y:S01]  /*6d60*/  ULDC UR4, c[0x0][0x230] ;  /* 0x00008c0000047ab9 */ /* 0x000fe20000000800 */
[----:B------:R-:W-:Y:S01]  /*6d70*/  ISETP.NE.U32.AND P3, PT, R240, RZ, PT ;  /* 0x000000fff000720c */ /* 0x000fe20003f65070 */
[----:B------:R-:W-:Y:S01]  /*6d80*/  LDGSTS.E [R252+0x2000], desc[UR16][R144.64], P2 ;  /* 0x0200000090fc7fae */ /* 0x000fe20009121850 */
[----:B------:R-:W-:Y:S02]  /*6d90*/  SEL R240, R9, RZ, !P5 ;  /* 0x000000ff09f07207 */ /* 0x000fe40006800000 */
[----:B------:R-:W-:Y:S01]  /*6da0*/  ISETP.GE.AND P0, PT, R6, UR6, PT ;  /* 0x0000000606007c0c */ /* 0x000fe2000bf06270 */
[----:B------:R-:W-:Y:S01]  /*6db0*/  ULDC UR6, c[0x0][0x230] ;  /* 0x00008c0000067ab9 */ /* 0x000fe20000000800 */
[----:B------:R-:W-:Y:S01]  /*6dc0*/  ISETP.NE.U32.AND P1, PT, R242, RZ, PT ;  /* 0x000000fff200720c */ /* 0x000fe20003f25070 */
[----:B------:R-:W-:Y:S01]  /*6dd0*/  LDGSTS.E [R252+0x2008], desc[UR16][R146.64], P4 ;  /* 0x0200800092fc7fae */ /* 0x000fe2000a121850 */
[----:B------:R-:W-:-:S02]  /*6de0*/  LOP3.LUT R6, R4, 0x1c, RZ, 0xfc, !PT ;  /* 0x0000001c04067812 */ /* 0x000fc400078efcff */
[----:B------:R-:W-:Y:S02]  /*6df0*/  ISETP.NE.U32.AND P5, PT, R240, RZ, PT ;  /* 0x000000fff000720c */ /* 0x000fe40003fa5070 */
[C---:B------:R-:W-:Y:S02]  /*6e00*/  SEL R240, R9.reuse, RZ, !P0 ;  /* 0x000000ff09f07207 */ /* 0x040fe40004000000 */
[----:B------:R-:W-:Y:S01]  /*6e10*/  ISETP.GE.AND P2, PT, R6, UR4, PT ;  /* 0x0000000406007c0c */ /* 0x000fe2000bf46270 */
[----:B------:R-:W-:Y:S01]  /*6e20*/  ULDC UR4, c[0x0][0x230] ;  /* 0x00008c0000047ab9 */ /* 0x000fe20000000800 */
[----:B------:R-:W-:Y:S02]  /*6e30*/  LOP3.LUT R6, R4, 0x1e, RZ, 0xfc, !PT ;  /* 0x0000001e04067812 */ /* 0x000fe400078efcff */
[----:B------:R-:W-:Y:S01]  /*6e40*/  ISETP.NE.U32.AND P0, PT, R240, RZ, PT ;  /* 0x000000fff000720c */ /* 0x000fe20003f05070 */
[----:B------:R-:W-:Y:S01]  /*6e50*/  LDGSTS.E [R252+0x4000], desc[UR16][R176.64], P1 ;  /* 0x04000000b0fc7fae */ /* 0x000fe20008921850 */
[----:B------:R-:W-:-:S02]  /*6e60*/  SEL R240, R9, RZ, !P2 ;  /* 0x000000ff09f07207 */ /* 0x000fc40005000000 */
[----:B------:R-:W-:Y:S01]  /*6e70*/  ISETP.GE.AND P4, PT, R6, UR6, PT ;  /* 0x0000000606007c0c */ /* 0x000fe2000bf86270 */
[----:B------:R-:W-:Y:S01]  /*6e80*/  ULDC UR6, c[0x0][0x230] ;  /* 0x00008c0000067ab9 */ /* 0x000fe20000000800 */
[----:B------:R-:W-:Y:S01]  /*6e90*/  LOP3.LUT R6, R4, 0x3c, RZ, 0xfc, !PT ;  /* 0x0000003c04067812 */ /* 0x000fe200078efcff */
[----:B------:R-:W-:Y:S01]  /*6ea0*/  LDGSTS.E [R252+0x4008], desc[UR16][R178.64], P3 ;  /* 0x04008000b2fc7fae */ /* 0x000fe20009921850 */
[----:B------:R-:W-:Y:S02]  /*6eb0*/  ISETP.NE.U32.AND P2, PT, R240, RZ, PT ;  /* 0x000000fff000720c */ /* 0x000fe40003f45070 */
[----:B------:R-:W-:Y:S01]  /*6ec0*/  SEL R240, R9, RZ, !P4 ;  /* 0x000000ff09f07207 */ /* 0x000fe20006000000 */
[----:B------:R-:W-:Y:S01]  /*6ed0*/  LDGSTS.E [R252+0x6000], desc[UR16][R208.64], P5 ;  /* 0x06000000d0fc7fae */ /* 0x000fe2000a921850 */
[----:B------:R-:W-:Y:S01]  /*6ee0*/  ISETP.GE.AND P1, PT, R6, UR4, PT ;  /* 0x0000000406007c0c */ /* 0x000fe2000bf26270 */
[----:B------:R-:W-:Y:S01]  /*6ef0*/  ULDC UR4, c[0x0][0x230] ;  /* 0x00008c0000047ab9 */ /* 0x000fe20000000800 */
[----:B------:R-:W-:Y:S01]  /*6f00*/  LOP3.LUT R6, R4, 0x3e, RZ, 0xfc, !PT ;  /* 0x0000003e04067812 */ /* 0x000fe200078efcff */
[----:B------:R-:W-:Y:S01]  /*6f10*/  LDGSTS.E [R252+0x6008], desc[UR16][R232.64], P0 ;  /* 0x06008000e8fc7fae */ /* 0x000fe20008121850 */
[----:B------:R-:W-:-:S02]  /*6f20*/  ISETP.NE.U32.AND P4, PT, R240, RZ, PT ;  /* 0x000000fff000720c */ /* 0x000fc40003f85070 */
[C---:B------:R-:W-:Y:S02]  /*6f30*/  SEL R240, R9.reuse, RZ, !P1 ;  /* 0x000000ff09f07207 */ /* 0x040fe40004800000 */
[----:B------:R-:W-:Y:S01]  /*6f40*/  ISETP.GE.AND P3, PT, R6, UR6, PT ;  /* 0x0000000606007c0c */ /* 0x000fe2000bf66270 */
[----:B------:R-:W-:Y:S01]  /*6f50*/  ULDC UR6, c[0x0][0x230] ;  /* 0x00008c0000067ab9 */ /* 0x000fe20000000800 */
[----:B------:R-:W-:Y:S02]  /*6f60*/  LOP3.LUT R6, R4, 0x5c, RZ, 0xfc, !PT ;  /* 0x0000005c04067812 */ /* 0x000fe400078efcff */
[----:B------:R-:W-:Y:S02]  /*6f70*/  ISETP.NE.U32.AND P1, PT, R240, RZ, PT ;  /* 0x000000fff000720c */ /* 0x000fe40003f25070 */
[----:B------:R-:W-:Y:S02]  /*6f80*/  SEL R240, R9, RZ, !P3 ;  /* 0x000000ff09f07207 */ /* 0x000fe40005800000 */
[----:B------:R-:W-:Y:S01]  /*6f90*/  ISETP.GE.AND P5, PT, R6, UR4, PT ;  /* 0x0000000406007c0c */ /* 0x000fe2000bfa6270 */
[----:B------:R-:W-:Y:S01]  /*6fa0*/  ULDC UR4, c[0x0][0x230] ;  /* 0x00008c0000047ab9 */ /* 0x000fe20000000800 */
[----:B------:R-:W-:-:S02]  /*6fb0*/  LOP3.LUT R6, R4, 0x5e, RZ, 0xfc, !PT ;  /* 0x0000005e04067812 */ /* 0x000fc400078efcff */
[----:B------:R-:W-:Y:S02]  /*6fc0*/  ISETP.NE.U32.AND P3, PT, R240, RZ, PT ;  /* 0x000000fff000720c */ /* 0x000fe40003f65070 */
[C---:B------:R-:W-:Y:S02]  /*6fd0*/  SEL R240, R9.reuse, RZ, !P5 ;  /* 0x000000ff09f07207 */ /* 0x040fe40006800000 */
[----:B------:R-:W-:Y:S01]  /*6fe0*/  ISETP.GE.AND P0, PT, R6, UR6, PT ;  /* 0x0000000606007c0c */ /* 0x000fe2000bf06270 */
[----:B------:R1:W-:Y:S01]  /*6ff0*/  STL.64 [R1+0x208], R210 ;  /* 0x000208d201007387 */ /* 0x0003e20000100a00 */
[----:B------:R-:W-:Y:S01]  /*7000*/  ISETP.NE.U32.AND P5, PT, R240, RZ, PT ;  /* 0x000000fff000720c */ /* 0x000fe20003fa5070 */
[----:B------:R-:W-:Y:S01]  /*7010*/  ULDC UR6, c[0x0][0x230] ;  /* 0x00008c0000067ab9 */ /* 0x000fe20000000800 */
[----:B------:R-:W-:Y:S02]  /*7020*/  SEL R240, R9, RZ, !P0 ;  /* 0x000000ff09f07207 */ /* 0x000fe40004000000 */
[----:B------:R-:W-:-:S02]  /*7030*/  LOP3.LUT R6, R3, 0x70, RZ, 0x3c, !PT ;  /* 0x0000007003067812 */ /* 0x000fc400078e3cff */
[----:B------:R-:W-:-:S03]  /*7040*/  ISETP.NE.U32.AND P0, PT, R240, RZ, PT ;  /* 0x000000fff000720c */ /* 0x000fc60003f05070 */
[----:B------:R-:W-:Y:S01]  /*7050*/  VIADD R240, R6, UR5 ;  /* 0x0000000506f07c36 */ /* 0x000fe20008000000 */
[----:B------:R-:W-:Y:S01]  /*7060*/  LOP3.LUT R6, R4, 0x7c, RZ, 0xfc, !PT ;  /* 0x0000007c04067812 */ /* 0x000fe200078efcff */
[----:B------:R-:W-:Y:S04]  /*7070*/  STL [R1+0x1f8], R154 ;  /* 0x0001f89a01007387 */ /* 0x000fe80000100800 */
[----:B------:R-:W-:Y:S01]  /*7080*/  LDGSTS.E [R240], desc[UR16][R114.64], P2 ;  /* 0x0000000072f07fae */ /* 0x000fe20009121850 */
[----:B------:R-:W-:Y:S02]  /*7090*/  ISETP.GE.AND P2, PT, R6, UR4, PT ;  /* 0x0000000406007c0c */ /* 0x000fe4000bf46270 */
[----:B------:R-:W-:Y:S01]  /*70a0*/  LOP3.LUT R6, R4, 0x7e, RZ, 0xfc, !PT ;  /* 0x0000007e04067812 */ /* 0x000fe200078efcff */
[----:B------:R2:W-:Y:S01]  /*70b0*/  STL [R1+0x1f4], R155 ;  /* 0x0001f49b01007387 */ /* 0x0005e20000100800 */
[----:B------:R-:W-:-:S03]  /*70c0*/  SEL R242, R9, RZ, !P2 ;  /* 0x000000ff09f27207 */ /* 0x000fc60005000000 */
[----:B------:R3:W-:Y:S01]  /*70d0*/  STL [R1+0x1f0], R217 ;  /* 0x0001f0d901007387 */ /* 0x0007e20000100800 */
[----:B------:R-:W-:-:S03]  /*70e0*/  ISETP.GE.AND P2, PT, R6, UR6, PT ;  /* 0x0000000606007c0c */ /* 0x000fc6000bf46270 */
[----:B------:R4:W-:Y:S04]  /*70f0*/  STL [R1+0x1ec], R157 ;  /* 0x0001ec9d01007387 */ /* 0x0009e80000100800 */
[----:B------:R-:W2:Y:S04]  /*7100*/  LDL.64 R62, [R1+0xa0] ;  /* 0x0000a000013e7983 */ /* 0x000ea80000100a00 */
[----:B------:R-:W3:Y:S04]  /*7110*/  LDL.64 R6, [R1+0x60] ;  /* 0x0000600001067983 */ /* 0x000ee80000100a00 */
[----:B------:R-:W4:Y:S01]  /*7120*/  LDL.64 R76, [R1+0x98] ;  /* 0x00009800014c7983 */ /* 0x000f220000100a00 */
[----:B------:R-:W-:Y:S01]  /*7130*/  UIADD3 UR4, UR11, -0x80, URZ ;  /* 0xffffff800b047890 */ /* 0x000fe2000fffe03f */
[----:B------:R-:W-:-:S02]  /*7140*/  SEL R9, R9, RZ, !P2 ;  /* 0x000000ff09097207 */ /* 0x000fc40005000000 */
[----:B------:R-:W-:Y:S01]  /*7150*/  LDGSTS.E [R240+0x8], desc[UR16][R116.64], P4 ;  /* 0x0000800074f07fae */ /* 0x000fe2000a121850 */
[----:B------:R-:W-:-:S03]  /*7160*/  LOP3.LUT R248, R4, 0x2, RZ, 0xfc, !PT ;  /* 0x0000000204f87812 */ /* 0x000fc600078efcff */
[----:B------:R-:W-:Y:S01]  /*7170*/  LDGSTS.E [R240+0x2000], desc[UR16][R148.64], P1 ;  /* 0x0200000094f07fae */ /* 0x000fe20008921850 */
[----:B------:R-:W-:Y:S02]  /*7180*/  ISETP.GE.AND P1, PT, R4, UR4, PT ;  /* 0x0000000404007c0c */ /* 0x000fe4000bf26270 */
[----:B------:R-:W-:Y:S01]  /*7190*/  ISETP.NE.U32.AND P2, PT, R9, RZ, PT ;  /* 0x000000ff0900720c */ /* 0x000fe20003f45070 */
[----:B------:R-:W-:Y:S01]  /*71a0*/  LDGSTS.E [R240+0x2008], desc[UR16][R150.64], P3 ;  /* 0x0200800096f07fae */ /* 0x000fe20009921850 */
[----:B------:R-:W-:Y:S02]  /*71b0*/  ISETP.GT.AND P3, PT, R20, 0xff, PT ;  /* 0x000000ff1400780c */ /* 0x000fe40003f64270 */
[----:B------:R-:W-:Y:S01]  /*71c0*/  SEL R9, RZ, 0x4, P1 ;  /* 0x00000004ff097807 */ /* 0x000fe20000800000 */
[----:B------:R-:W-:Y:S01]  /*71d0*/  LDGSTS.E [R240+0x4000], desc[UR16][R180.64], P5 ;  /* 0x04000000b4f07fae */ /* 0x000fe2000a921850 */
[----:B------:R-:W-:Y:S02]  /*71e0*/  ISETP.GE.AND P1, PT, R248, UR4, PT ;  /* 0x00000004f8007c0c */ /* 0x000fe4000bf26270 */
[----:B------:R-:W-:Y:S01]  /*71f0*/  ISETP.NE.U32.AND P4, PT, R242, RZ, PT ;  /* 0x000000fff200720c */ /* 0x000fe20003f85070 */
[----:B------:R-:W-:Y:S01]  /*7200*/  LDGSTS.E [R240+0x4008], desc[UR16][R182.64], P0 ;  /* 0x04008000b6f07fae */ /* 0x000fe20008121850 */
[----:B------:R-:W-:-:S02]  /*7210*/  SEL R242, R9, RZ, P3 ;  /* 0x000000ff09f27207 */ /* 0x000fc40001800000 */
[----:B------:R-:W-:Y:S01]  /*7220*/  SEL R9, RZ, 0x4, P1 ;  /* 0x00000004ff097807 */ /* 0x000fe20000800000 */
[----:B-1----:R-:W4:Y:S01]  /*7230*/  LDL.64 R210, [R1+0x90] ;  /* 0x0000900001d27983 */ /* 0x002f220000100a00 */
[----:B------:R-:W-:Y:S02]  /*7240*/  LOP3.LUT R248, R4, 0x20, RZ, 0xfc, !PT ;  /* 0x0000002004f87812 */ /* 0x000fe400078efcff */
[----:B------:R-:W-:Y:S02]  /*7250*/  SEL R9, R9, RZ, P3 ;  /* 0x000000ff09097207 */ /* 0x000fe40001800000 */
[----:B------:R-:W-:Y:S02]  /*7260*/  ISETP.GE.AND P5, PT, R248, UR4, PT ;  /* 0x00000004f8007c0c */ /* 0x000fe4000bfa6270 */
[----:B------:R-:W-:Y:S01]  /*7270*/  LOP3.LUT R248, R4, 0x22, RZ, 0xfc, !PT ;  /* 0x0000002204f87812 */ /* 0x000fe200078efcff */
[----:B------:R-:W-:Y:S01]  /*7280*/  LDGSTS.E [R240+0x6000], desc[UR16][R234.64], P4 ;  /* 0x06000000eaf07fae */ /* 0x000fe2000a121850 */
[----:B------:R-:W-:-:S02]  /*7290*/  ISETP.NE.U32.AND P0, PT, R9, RZ, PT ;  /* 0x000000ff0900720c */ /* 0x000fc40003f05070 */
[----:B------:R-:W-:Y:S01]  /*72a0*/  SEL R9, RZ, 0x4, P5 ;  /* 0x00000004ff097807 */ /* 0x000fe20002800000 */
[----:B------:R-:W-:Y:S01]  /*72b0*/  LDGSTS.E [R240+0x6008], desc[UR16][R236.64], P2 ;  /* 0x06008000ecf07fae */ /* 0x000fe20009121850 */
[----:B------:R-:W-:Y:S02]  /*72c0*/  ISETP.GE.AND P5, PT, R248, UR4, PT ;  /* 0x00000004f8007c0c */ /* 0x000fe4000bfa6270 */
[----:B------:R-:W-:Y:S01]  /*72d0*/  ISETP.NE.U32.AND P1, PT, R242, RZ, PT ;  /* 0x000000fff200720c */ /* 0x000fe20003f25070 */
[----:B------:R-:W0:Y:S01]  /*72e0*/  LDGDEPBAR ;  /* 0x00000000000079af */ /* 0x000e220000000000 */
[----:B------:R-:W-:Y:S02]  /*72f0*/  SEL R242, R9, RZ, P3 ;  /* 0x000000ff09f27207 */ /* 0x000fe40001800000 */
[----:B------:R-:W-:Y:S02]  /*7300*/  SEL R9, RZ, 0x4, P5 ;  /* 0x00000004ff097807 */ /* 0x000fe40002800000 */
[----:B------:R-:W-:-:S02]  /*7310*/  LOP3.LUT R248, R4, 0x40, RZ, 0xfc, !PT ;  /* 0x0000004004f87812 */ /* 0x000fc400078efcff */
[----:B------:R-:W-:Y:S02]  /*7320*/  SEL R9, R9, RZ, P3 ;  /* 0x000000ff09097207 */ /* 0x000fe40001800000 */
[----:B------:R-:W-:Y:S02]  /*7330*/  ISETP.GE.AND P4, PT, R248, UR4, PT ;  /* 0x00000004f8007c0c */ /* 0x000fe4000bf86270 */
[----:B------:R-:W-:Y:S02]  /*7340*/  ISETP.NE.U32.AND P2, PT, R9, RZ, PT ;  /* 0x000000ff0900720c */ /* 0x000fe40003f45070 */
[----:B------:R-:W-:Y:S02]  /*7350*/  SEL R9, RZ, 0x4, P4 ;  /* 0x00000004ff097807 */ /* 0x000fe40002000000 */
[----:B------:R-:W-:Y:S02]  /*7360*/  ISETP.NE.U32.AND P5, PT, R242, RZ, PT ;  /* 0x000000fff200720c */ /* 0x000fe40003fa5070 */
[----:B------:R-:W-:-:S02]  /*7370*/  SEL R242, R9, RZ, P3 ;  /* 0x000000ff09f27207 */ /* 0x000fc40001800000 */
[----:B------:R-:W-:Y:S02]  /*7380*/  ISETP.GE.AND P4, PT, R249, UR4, PT ;  /* 0x00000004f9007c0c */ /* 0x000fe4000bf86270 */
[----:B------:R-:W-:Y:S01]  /*7390*/  ISETP.NE.U32.AND P4, PT, R242, RZ, PT ;  /* 0x000000fff200720c */ /* 0x000fe20003f85070 */
[C---:B------:R-:W-:Y:S01]  /*73a0*/  VIADD R242, R2.reuse, UR5 ;  /* 0x0000000502f27c36 */ /* 0x040fe20008000000 */
[----:B------:R-:W4:Y:S01]  /*73b0*/  LDL.64 R248, [R1+0x50] ;  /* 0x0000500001f87983 */ /* 0x000f220000100a00 */
[----:B------:R-:W-:-:S05]  /*73c0*/  LOP3.LUT R9, R2, 0x10, RZ, 0x3c, !PT ;  /* 0x0000001002097812 */ /* 0x000fca00078e3cff */
[----:B------:R-:W-:Y:S01]  /*73d0*/  VIADD R243, R9, UR5 ;  /* 0x0000000509f37c36 */ /* 0x000fe20008000000 */
[----:B--2---:R-:W-:Y:S04]  /*73e0*/  LDGSTS.E [R242+0x18000], desc[UR16][R62.64], P6 ;  /* 0x180000003ef27fae */ /* 0x004fe8000b121850 */
[----:B---3--:R-:W-:Y:S04]  /*73f0*/  LDGSTS.E [R242+0x18400], desc[UR16][R6.64], P6 ;  /* 0x1840000006f27fae */ /* 0x008fe8000b121850 */
[----:B------:R-:W-:Y:S04]  /*7400*/  LDGSTS.E [R242+0x18800], desc[UR16][R244.64], P6 ;  /* 0x18800000f4f27fae */ /* 0x000fe8000b121850 */
[----:B------:R-:W-:Y:S04]  /*7410*/  LDGSTS.E [R242+0x18c00], desc[UR16][R26.64], P6 ;  /* 0x18c000001af27fae */ /* 0x000fe8000b121850 */
[----:B------:R-:W-:Y:S04]  /*7420*/  LDGSTS.E [R242+0x19000], desc[UR16][R24.64], P6 ;  /* 0x1900000018f27fae */ /* 0x000fe8000b121850 */
[----:B------:R-:W2:Y:S04]  /*7430*/  LDL.LU.64 R244, [R1+0x228] ;  /* 0x0002280001f47983 */ /* 0x000ea80000300a00 */
[----:B------:R-:W3:Y:S04]  /*7440*/  LDL.64 R6, [R1+0x88] ;  /* 0x0000880001067983 */ /* 0x000ee80000100a00 */
[----:B------:R-:W-:Y:S04]  /*7450*/  LDGSTS.E [R242+0x19400], desc[UR16][R22.64], P6 ;  /* 0x1940000016f27fae */ /* 0x000fe8000b121850 */
[----:B------:R-:W-:Y:S04]  /*7460*/  LDGSTS.E [R242+0x19800], desc[UR16][R108.64], P6 ;  /* 0x198000006cf27fae */ /* 0x000fe8000b121850 */
[----:B------:R-:W-:Y:S04]  /*7470*/  LDGSTS.E [R242+0x19c00], desc[UR16][R16.64], P6 ;  /* 0x19c0000010f27fae */ /* 0x000fe8000b121850 */
[----:B----4-:R-:W-:Y:S04]  /*7480*/  LDGSTS.E [R243+0x18080], desc[UR16][R76.64], P6 ;  /* 0x180800004cf37fae */ /* 0x010fe8000b121850 */
[----:B------:R-:W4:Y:S01]  /*7490*/  LDL.64 R62, [R1+0x80] ;  /* 0x00008000013e7983 */ /* 0x000f220000100a00 */
[----:B------:R-:W-:-:S03]  /*74a0*/  LOP3.LUT R9, R2, 0x20, RZ, 0x3c, !PT ;  /* 0x0000002002097812 */ /* 0x000fc600078e3cff */
[----:B------:R-:W4:Y:S04]  /*74b0*/  LDL.64 R154, [R1+0x68] ;  /* 0x00006800019a7983 */ /* 0x000f280000100a00 */
[----:B------:R-:W4:Y:S04]  /*74c0*/  LDL.64 R76, [R1+0x20] ;  /* 0x00002000014c7983 */ /* 0x000f280000100a00 */
[----:B--2---:R1:W-:Y:S04]  /*74d0*/  LDGSTS.E [R243+0x18480], desc[UR16][R244.64], P6 ;  /* 0x18480000f4f37fae */ /* 0x0043e8000b121850 */
[----:B------:R-:W-:Y:S04]  /*74e0*/  LDGSTS.E [R243+0x18880], desc[UR16][R14.64], P6 ;  /* 0x188800000ef37fae */ /* 0x000fe8000b121850 */
[----:B------:R-:W-:Y:S01]  /*74f0*/  LDGSTS.E [R243+0x18c80], desc[UR16][R100.64], P6 ;  /* 0x18c8000064f37fae */ /* 0x000fe2000b121850 */
[----:B-1----:R-:W-:-:S03]  /*7500*/  VIADD R244, R9, UR5 ;  /* 0x0000000509f47c36 */ /* 0x002fc60008000000 */
[----:B------:R-:W-:Y:S01]  /*7510*/  LDGSTS.E [R243+0x19080], desc[UR16][R90.64], P6 ;  /* 0x190800005af37fae */ /* 0x000fe2000b121850 */
[----:B------:R-:W-:-:S03]  /*7520*/  LOP3.LUT R9, R2, 0x30, RZ, 0x3c, !PT ;  /* 0x0000003002097812 */ /* 0x000fc600078e3cff */
[----:B------:R-:W-:Y:S04]  /*7530*/  LDGSTS.E [R243+0x19480], desc[UR16][R12.64], P6 ;  /* 0x194800000cf37fae */ /* 0x000fe8000b121850 */
[----:B------:R-:W-:Y:S04]  /*7540*/  LDGSTS.E [R243+0x19880], desc[UR16][R106.64], P6 ;  /* 0x198800006af37fae */ /* 0x000fe8000b121850 */
[----:B------:R-:W-:Y:S01]  /*7550*/  LDGSTS.E [R243+0x19c80], desc[UR16][R104.64], P6 ;  /* 0x19c8000068f37fae */ /* 0x000fe2000b121850 */
[----:B------:R-:W-:-:S03]  /*7560*/  VIADD R245, R9, UR5 ;  /* 0x0000000509f57c36 */ /* 0x000fc60008000000 */
[----:B------:R-:W-:Y:S04]  /*7570*/  LDGSTS.E [R244+0x18100], desc[UR16][R210.64], P6 ;  /* 0x18100000d2f47fae */ /* 0x000fe8000b121850 */
[----:B------:R-:W-:Y:S04]  /*7580*/  LDGSTS.E [R244+0x18500], desc[UR16][R248.64], P6 ;  /* 0x18500000f8f47fae */ /* 0x000fe8000b121850 */
[----:B------:R-:W-:Y:S01]  /*7590*/  LDGSTS.E [R244+0x18900], desc[UR16][R102.64], P6 ;  /* 0x1890000066f47fae */ /* 0x000fe2000b121850 */
[----:B------:R-:W-:-:S03]  /*75a0*/  LOP3.LUT R9, R2, 0x40, RZ, 0x3c, !PT ;  /* 0x0000004002097812 */ /* 0x000fc600078e3cff */
[----:B------:R-:W-:Y:S04]  /*75b0*/  LDGSTS.E [R244+0x18d00], desc[UR16][R98.64], P6 ;  /* 0x18d0000062f47fae */ /* 0x000fe8000b121850 */
[----:B------:R-:W-:Y:S04]  /*75c0*/  LDGSTS.E [R244+0x19100], desc[UR16][R96.64], P6 ;  /* 0x1910000060f47fae */ /* 0x000fe8000b121850 */
[----:B------:R-:W-:Y:S04]  /*75d0*/  LDGSTS.E [R244+0x19500], desc[UR16][R84.64], P6 ;  /* 0x1950000054f47fae */ /* 0x000fe8000b121850 */
[----:B------:R-:W-:Y:S04]  /*75e0*/  LDGSTS.E [R244+0x19900], desc[UR16][R92.64], P6 ;  /* 0x199000005cf47fae */ /* 0x000fe8000b121850 */
[----:B------:R-:W-:Y:S04]  /*75f0*/  LDGSTS.E [R244+0x19d00], desc[UR16][R94.64], P6 ;  /* 0x19d000005ef47fae */ /* 0x000fe8000b121850 */
[----:B---3--:R-:W-:Y:S04]  /*7600*/  LDGSTS.E [R245+0x18180], desc[UR16][R6.64], P6 ;  /* 0x1818000006f57fae */ /* 0x008fe8000b121850 */
[----:B------:R1:W-:Y:S04]  /*7610*/  LDGSTS.E [R245+0x18580], desc[UR16][R246.64], P6 ;  /* 0x18580000f6f57fae */ /* 0x0003e8000b121850 */
[----:B------:R-:W-:Y:S04]  /*7620*/  LDGSTS.E [R245+0x18980], desc[UR16][R78.64], P6 ;  /* 0x189800004ef57fae */ /* 0x000fe8000b121850 */
[----:B------:R-:W-:Y:S01]  /*7630*/  LDGSTS.E [R245+0x18d80], desc[UR16][R86.64], P6 ;  /* 0x18d8000056f57fae */ /* 0x000fe2000b121850 */
[----:B-1----:R-:W-:-:S03]  /*7640*/  VIADD R246, R9, UR5 ;  /* 0x0000000509f67c36 */ /* 0x002fc60008000000 */
[----:B------:R-:W-:Y:S04]  /*7650*/  LDGSTS.E [R245+0x19180], desc[UR16][R88.64], P6 ;  /* 0x1918000058f57fae */ /* 0x000fe8000b121850 */
[----:B------:R-:W-:Y:S04]  /*7660*/  LDGSTS.E [R245+0x19580], desc[UR16][R82.64], P6 ;  /* 0x1958000052f57fae */ /* 0x000fe8000b121850 */
[----:B------:R-:W-:Y:S04]  /*7670*/  LDGSTS.E [R245+0x19980], desc[UR16][R80.64], P6 ;  /* 0x1998000050f57fae */ /* 0x000fe8000b121850 */
[----:B------:R-:W-:Y:S04]  /*7680*/  LDGSTS.E [R245+0x19d80], desc[UR16][R68.64], P6 ;  /* 0x19d8000044f57fae */ /* 0x000fe8000b121850 */
[----:B------:R-:W2:Y:S04]  /*7690*/  LDL.64 R248, [R1+0x78] ;  /* 0x0000780001f87983 */ /* 0x000ea80000100a00 */
[----:B------:R-:W3:Y:S04]  /*76a0*/  LDL.64 R210, [R1+0x70] ;  /* 0x0000700001d27983 */ /* 0x000ee80000100a00 */
[----:B------:R-:W3:Y:S04]  /*76b0*/  LDL.64 R6, [R1+0x10] ;  /* 0x0000100001067983 */ /* 0x000ee80000100a00 */
[----:B----4-:R-:W-:Y:S04]  /*76c0*/  LDGSTS.E [R246+0x18200], desc[UR16][R62.64], P6 ;  /* 0x182000003ef67fae */ /* 0x010fe8000b121850 */
[----:B------:R-:W-:Y:S04]  /*76d0*/  LDGSTS.E [R246+0x18600], desc[UR16][R76.64], P6 ;  /* 0x186000004cf67fae */ /* 0x000fe8000b121850 */
[----:B------:R-:W4:Y:S04]  /*76e0*/  LDL.LU.64 R62, [R1+0x220] ;  /* 0x00022000013e7983 */ /* 0x000f280000300a00 */
[----:B------:R-:W2:Y:S01]  /*76f0*/  LDL.LU.64 R76, [R1+0x218] ;  /* 0x00021800014c7983 */ /* 0x000ea20000300a00 */
[----:B------:R-:W-:-:S05]  /*7700*/  LOP3.LUT R9, R2, 0x50, RZ, 0x3c, !PT ;  /* 0x0000005002097812 */ /* 0x000fca00078e3cff */
[----:B------:R-:W-:Y:S01]  /*7710*/  VIADD R247, R9, UR5 ;  /* 0x0000000509f77c36 */ /* 0x000fe20008000000 */
[----:B--2---:R-:W-:Y:S04]  /*7720*/  LDGSTS.E [R246+0x18a00], desc[UR16][R76.64], P6 ;  /* 0x18a000004cf67fae */ /* 0x004fe8000b121850 */
[----:B------:R-:W-:Y:S04]  /*7730*/  LDGSTS.E [R246+0x18e00], desc[UR16][R74.64], P6 ;  /* 0x18e000004af67fae */ /* 0x000fe8000b121850 */
[----:B------:R-:W-:Y:S04]  /*7740*/  LDGSTS.E [R246+0x19200], desc[UR16][R60.64], P6 ;  /* 0x192000003cf67fae */ /* 0x000fe8000b121850 */
[----:B------:R-:W-:Y:S04]  /*7750*/  LDGSTS.E [R246+0x19600], desc[UR16][R70.64], P6 ;  /* 0x1960000046f67fae */ /* 0x000fe8000b121850 */
[----:B------:R-:W-:Y:S04]  /*7760*/  LDGSTS.E [R246+0x19a00], desc[UR16][R72.64], P6 ;  /* 0x19a0000048f67fae */ /* 0x000fe8000b121850 */
[----:B------:R-:W-:Y:S04]  /*7770*/  LDGSTS.E [R246+0x19e00], desc[UR16][R66.64], P6 ;  /* 0x19e0000042f67fae */ /* 0x000fe8000b121850 */
[----:B------:R-:W-:Y:S04]  /*7780*/  LDGSTS.E [R247+0x18280], desc[UR16][R248.64], P6 ;  /* 0x18280000f8f77fae */ /* 0x000fe8000b121850 */
[----:B------:R-:W2:Y:S01]  /*7790*/  LDL.LU.64 R248, [R1+0x210] ;  /* 0x0002100001f87983 */ /* 0x000ea20000300a00 */
[----:B------:R-:W-:-:S03]  /*77a0*/  LOP3.LUT R9, R2, 0x60, RZ, 0x3c, !PT ;  /* 0x0000006002097812 */ /* 0x000fc600078e3cff */
[----:B--2---:R1:W-:Y:S04]  /*77b0*/  LDGSTS.E [R247+0x18680], desc[UR16][R248.64], P6 ;  /* 0x18680000f8f77fae */ /* 0x0043e8000b121850 */
[----:B----4-:R-:W-:Y:S04]  /*77c0*/  LDGSTS.E [R247+0x18a80], desc[UR16][R62.64], P6 ;  /* 0x18a800003ef77fae */ /* 0x010fe8000b121850 */
[----:B------:R-:W-:Y:S01]  /*77d0*/  LDGSTS.E [R247+0x18e80], desc[UR16][R64.64], P6 ;  /* 0x18e8000040f77fae */ /* 0x000fe2000b121850 */
[----:B-1----:R-:W-:-:S03]  /*77e0*/  VIADD R248, R9, UR5 ;  /* 0x0000000509f87c36 */ /* 0x002fc60008000000 */
[----:B------:R-:W-:Y:S04]  /*77f0*/  LDGSTS.E [R247+0x19280], desc[UR16][R58.64], P6 ;  /* 0x192800003af77fae */ /* 0x000fe8000b121850 */
[----:B------:R-:W-:Y:S04]  /*7800*/  LDGSTS.E [R247+0x19680], desc[UR16][R56.64], P6 ;  /* 0x1968000038f77fae */ /* 0x000fe8000b121850 */
[----:B------:R-:W-:Y:S04]  /*7810*/  LDGSTS.E [R247+0x19a80], desc[UR16][R46.64], P6 ;  /* 0x19a800002ef77fae */ /* 0x000fe8000b121850 */
[----:B------:R-:W-:Y:S04]  /*7820*/  LDGSTS.E [R247+0x19e80], desc[UR16][R54.64], P6 ;  /* 0x19e8000036f77fae */ /* 0x000fe8000b121850 */
[----:B---3--:R-:W-:Y:S04]  /*7830*/  LDGSTS.E [R248+0x18300], desc[UR16][R210.64], P6 ;  /* 0x18300000d2f87fae */ /* 0x008fe8000b121850 */
[----:B------:R-:W-:Y:S01]  /*7840*/  LDGSTS.E [R248+0x18700], desc[UR16][R6.64], P6 ;  /* 0x1870000006f87fae */ /* 0x000fe2000b121850 */
[----:B------:R-:W-:-:S03]  /*7850*/  LOP3.LUT R9, R2, 0x70, RZ, 0x3c, !PT ;  /* 0x0000007002097812 */ /* 0x000fc600078e3cff */
[----:B------:R-:W-:Y:S04]  /*7860*/  LDGSTS.E [R248+0x18b00], desc[UR16][R52.64], P6 ;  /* 0x18b0000034f87fae */ /* 0x000fe8000b121850 */
[----:B------:R-:W2:Y:S04]  /*7870*/  LDL.LU.64 R210, [R1+0x208] ;  /* 0x0002080001d27983 */ /* 0x000ea80000300a00 */
[----:B------:R-:W3:Y:S01]  /*7880*/  LDL.LU.64 R6, [R1+0x200] ;  /* 0x0002000001067983 */ /* 0x000ee20000300a00 */
[----:B------:R-:W-:-:S03]  /*7890*/  VIADD R249, R9, UR5 ;  /* 0x0000000509f97c36 */ /* 0x000fc60008000000 */
[----:B------:R-:W-:Y:S04]  /*78a0*/  LDGSTS.E [R248+0x18f00], desc[UR16][R38.64], P6 ;  /* 0x18f0000026f87fae */ /* 0x000fe8000b121850 */
[----:B------:R-:W-:Y:S04]  /*78b0*/  LDGSTS.E [R248+0x19300], desc[UR16][R48.64], P6 ;  /* 0x1930000030f87fae */ /* 0x000fe8000b121850 */
[----:B------:R-:W-:Y:S04]  /*78c0*/  LDGSTS.E [R248+0x19700], desc[UR16][R50.64], P6 ;  /* 0x1970000032f87fae */ /* 0x000fe8000b121850 */
[----:B------:R-:W-:Y:S04]  /*78d0*/  LDGSTS.E [R248+0x19b00], desc[UR16][R44.64], P6 ;  /* 0x19b000002cf87fae */ /* 0x000fe8000b121850 */
[----:B------:R-:W-:Y:S04]  /*78e0*/  LDGSTS.E [R248+0x19f00], desc[UR16][R42.64], P6 ;  /* 0x19f000002af87fae */ /* 0x000fe8000b121850 */
[----:B------:R1:W-:Y:S01]  /*78f0*/  LDGSTS.E [R249+0x18380], desc[UR16][R154.64], P6 ;  /* 0x183800009af97fae */ /* 0x0003e2000b121850 */
[----:B------:R-:W-:Y:S01]  /*7900*/  IMAD.SHL.U32 R9, R18, 0x80, RZ ;  /* 0x0000008012097824 */ /* 0x000fe200078e00ff */
[----:B-1----:R-:W-:-:S02]  /*7910*/  LOP3.LUT R154, R4, 0x60, RZ, 0xfc, !PT ;  /* 0x00000060049a7812 */ /* 0x002fc400078efcff */
[C---:B------:R-:W-:Y:S01]  /*7920*/  LOP3.LUT R155, R4.reuse, 0x62, RZ, 0xfc, !PT ;  /* 0x00000062049b7812 */ /* 0x040fe200078efcff */
[----:B------:R-:W-:Y:S01]  /*7930*/  IMAD.WIDE R212, R9, 0x4, R212 ;  /* 0x0000000409d47825 */ /* 0x000fe200078e02d4 */
[----:B------:R-:W-:-:S03]  /*7940*/  LOP3.LUT R217, R4, 0x26, RZ, 0xfc, !PT ;  /* 0x0000002604d97812 */ /* 0x000fc600078efcff */
[----:B------:R-:W-:-:S04]  /*7950*/  IMAD.WIDE R118, R9, 0x4, R118 ;  /* 0x0000000409767825 */ /* 0x000fc800078e0276 */
[C---:B------:R-:W-:Y:S01]  /*7960*/  IMAD.WIDE R120, R9.reuse, 0x4, R120 ;  /* 0x0000000409787825 */ /* 0x040fe200078e0278 */
[----:B---3--:R-:W-:Y:S04]  /*7970*/  LDGSTS.E [R249+0x18780], desc[UR16][R6.64], P6 ;  /* 0x1878000006f97fae */ /* 0x008fe8000b121850 */
[----:B------:R-:W-:Y:S04]  /*7980*/  LDGSTS.E [R249+0x18b80], desc[UR16][R40.64], P6 ;  /* 0x18b8000028f97fae */ /* 0x000fe8000b121850 */
[----:B------:R-:W-:Y:S04]  /*7990*/  LDGSTS.E [R249+0x18f80], desc[UR16][R36.64], P6 ;  /* 0x18f8000024f97fae */ /* 0x000fe8000b121850 */
[----:B------:R-:W-:Y:S04]  /*79a0*/  LDGSTS.E [R249+0x19380], desc[UR16][R34.64], P6 ;  /* 0x1938000022f97fae */ /* 0x000fe8000b121850 */
[----:B------:R-:W-:Y:S04]  /*79b0*/  LDGSTS.E [R249+0x19780], desc[UR16][R28.64], P6 ;  /* 0x197800001cf97fae */ /* 0x000fe8000b121850 */
[----:B------:R-:W-:Y:S04]  /*79c0*/  LDGSTS.E [R249+0x19b80], desc[UR16][R30.64], P6 ;  /* 0x19b800001ef97fae */ /* 0x000fe8000b121850 */
[----:B------:R-:W-:Y:S04]  /*79d0*/  LDGSTS.E [R249+0x19f80], desc[UR16][R32.64], P6 ;  /* 0x19f8000020f97fae */ /* 0x000fe8000b121850 */
[----:B------:R-:W0:Y:S01]  /*79e0*/  LDGDEPBAR ;  /* 0x00000000000079af */ /* 0x000e220000000000 */
[----:B------:R-:W-:Y:S01]  /*79f0*/  ISETP.GE.AND P6, PT, R154, UR4, PT ;  /* 0x000000049a007c0c */ /* 0x000fe2000bfc6270 */
[----:B--2---:R-:W-:Y:S01]  /*7a00*/  IMAD.WIDE R210, R9, 0x4, R210 ;  /* 0x0000000409d27825 */ /* 0x004fe200078e02d2 */
[----:B------:R-:W-:Y:S02]  /*7a10*/  BAR.SYNC.DEFER_BLOCKING 0x0 ;  /* 0x0000000000007b1d */ /* 0x000fe40000010000 */
[----:B------:R-:W-:-:S02]  /*7a20*/  SEL R154, RZ, 0x4, P6 ;  /* 0x00000004ff9a7807 */ /* 0x000fc40003000000 */
[----:B------:R-:W-:Y:S02]  /*7a30*/  ISETP.GE.AND P6, PT, R155, UR4, PT ;  /* 0x000000049b007c0c */ /* 0x000fe4000bfc6270 */
[C---:B------:R-:W-:Y:S02]  /*7a40*/  LOP3.LUT R155, R4.reuse, 0x4, RZ, 0xfc, !PT ;  /* 0x00000004049b7812 */ /* 0x040fe400078efcff */
[----:B------:R-:W-:Y:S02]  /*7a50*/  SEL R157, RZ, 0x4, P6 ;  /* 0x00000004ff9d7807 */ /* 0x000fe40003000000 */
[----:B------:R-:W-:Y:S02]  /*7a60*/  ISETP.GE.AND P6, PT, R155, UR4, PT ;  /* 0x000000049b007c0c */ /* 0x000fe4000bfc6270 */
[----:B------:R-:W-:Y:S01]  /*7a70*/  LOP3.LUT R155, R4, 0x24, RZ, 0xfc, !PT ;  /* 0x00000024049b7812 */ /* 0x000fe200078efcff */
[----:B------:R-:W-:Y:S01]  /*7a80*/  @!PT LDS RZ, [RZ] ;  /* 0x00000000fffff984 */ /* 0x000fe20000000800 */
[----:B------:R-:W-:Y:S01]  /*7a90*/  @!PT LDS RZ, [RZ] ;  /* 0x00000000fffff984 */ /* 0x000fe20000000800 */
[----:B------:R-:W-:Y:S01]  /*7aa0*/  @!PT LDS RZ, [RZ] ;  /* 0x00000000fffff984 */ /* 0x000fe20000000800 */
[----:B------:R1:W-:Y:S04]  /*7ab0*/  LDGSTS.E [R10+0x8000], desc[UR16][R210.64], P1 ;  /* 0x08000000d20a7fae */ /* 0x0003e80008921850 */
[----:B------:R2:W-:Y:S01]  /*7ac0*/  LDGSTS.E [R10+0x8008], desc[UR16][R212.64], P0 ;  /* 0x08008000d40a7fae */ /* 0x0005e20008121850 */
[----:B-1----:R-:W-:-:S03]  /*7ad0*/  SEL R210, R154, RZ, P3 ;  /* 0x000000ff9ad27207 */ /* 0x002fc60001800000 */
[----:B------:R1:W-:Y:S01]  /*7ae0*/  LDGSTS.E [R10+0xa000], desc[UR16][R118.64], P5 ;  /* 0x0a000000760a7fae */ /* 0x0003e2000a921850 */
[----:B------:R-:W-:Y:S02]  /*7af0*/  LOP3.LUT R154, R4, 0x6, RZ, 0xfc, !PT ;  /* 0x00000006049a7812 */ /* 0x000fe400078efcff */
[----:B------:R-:W-:Y:S01]  /*7b00*/  SEL R211, RZ, 0x4, P6 ;  /* 0x00000004ffd37807 */ /* 0x000fe20003000000 */
[----:B------:R3:W-:Y:S01]  /*7b10*/  LDGSTS.E [R10+0xa008], desc[UR16][R120.64], P2 ;  /* 0x0a008000780a7fae */ /* 0x0007e20009121850 */
[----:B------:R-:W-:Y:S02]  /*7b20*/  ISETP.GE.AND P6, PT, R154, UR4, PT ;  /* 0x000000049a007c0c */ /* 0x000fe4000bfc6270 */
[----:B------:R-:W-:Y:S02]  /*7b30*/  ISETP.NE.U32.AND P1, PT, R210, RZ, PT ;  /* 0x000000ffd200720c */ /* 0x000fe40003f25070 */
[----:B------:R-:W-:Y:S02]  /*7b40*/  SEL R154, RZ, 0x4, P6 ;  /* 0x00000004ff9a7807 */ /* 0x000fe40003000000 */
[----:B------:R-:W-:-:S02]  /*7b50*/  ISETP.GE.AND P6, PT, R155, UR4, PT ;  /* 0x000000049b007c0c */ /* 0x000fc4000bfc6270 */
[----:B------:R-:W-:Y:S02]  /*7b60*/  SEL R210, R157, RZ, P3 ;  /* 0x000000ff9dd27207 */ /* 0x000fe40001800000 */
[----:B------:R-:W-:Y:S02]  /*7b70*/  ISETP.GE.AND P0, PT, R217, UR4, PT ;  /* 0x00000004d9007c0c */ /* 0x000fe4000bf06270 */
[----:B------:R-:W-:Y:S02]  /*7b80*/  LOP3.LUT R157, R4, 0x44, RZ, 0xfc, !PT ;  /* 0x00000044049d7812 */ /* 0x000fe400078efcff */
[----:B------:R-:W-:Y:S02]  /*7b90*/  SEL R155, RZ, 0x4, P6 ;  /* 0x00000004ff9b7807 */ /* 0x000fe40003000000 */
[----:B------:R-:W-:Y:S02]  /*7ba0*/  ISETP.NE.U32.AND P6, PT, R210, RZ, PT ;  /* 0x000000ffd200720c */ /* 0x000fe40003fc5070 */
[----:B------:R-:W-:-:S02]  /*7bb0*/  SEL R210, RZ, 0x4, P0 ;  /* 0x00000004ffd27807 */ /* 0x000fc40000000000 */
[----:B------:R-:W-:Y:S02]  /*7bc0*/  ISETP.GE.AND P0, PT, R157, UR4, PT ;  /* 0x000000049d007c0c */ /* 0x000fe4000bf06270 */
[----:B------:R-:W-:Y:S02]  /*7bd0*/  LOP3.LUT R217, R4, 0x46, RZ, 0xfc, !PT ;  /* 0x0000004604d97812 */ /* 0x000fe400078efcff */
[----:B--2---:R-:W-:Y:S02]  /*7be0*/  SEL R212, RZ, 0x4, P0 ;  /* 0x00000004ffd47807 */ /* 0x004fe40000000000 */
[----:B------:R-:W-:Y:S02]  /*7bf0*/  ISETP.GE.AND P0, PT, R217, UR4, PT ;  /* 0x00000004d9007c0c */ /* 0x000fe4000bf06270 */
[----:B-1----:R-:W-:Y:S02]  /*7c00*/  SEL R118, R211, RZ, P3 ;  /* 0x000000ffd3767207 */ /* 0x002fe40001800000 */
[----:B------:R-:W-:-:S02]  /*7c10*/  SEL R217, RZ, 0x4, P0 ;  /* 0x00000004ffd97807 */ /* 0x000fc40000000000 */
[----:B------:R-:W-:Y:S02]  /*7c20*/  ISETP.NE.U32.AND P0, PT, R118, RZ, PT ;  /* 0x000000ff7600720c */ /* 0x000fe40003f05070 */
[C---:B------:R-:W-:Y:S02]  /*7c30*/  LOP3.LUT R118, R4.reuse, 0xa, RZ, 0xfc, !PT ;  /* 0x0000000a04767812 */ /* 0x040fe400078efcff */
[----:B---3--:R-:W-:Y:S02]  /*7c40*/  LOP3.LUT R121, R4, 0x28, RZ, 0xfc, !PT ;  /* 0x0000002804797812 */ /* 0x008fe400078efcff */
[----:B------:R-:W-:Y:S02]  /*7c50*/  ISETP.GE.AND P2, PT, R118, UR4, PT ;  /* 0x0000000476007c0c */ /* 0x000fe4000bf46270 */
[----:B------:R-:W-:Y:S02]  /*7c60*/  LOP3.LUT R118, R4, 0x2a, RZ, 0xfc, !PT ;  /* 0x0000002a04767812 */ /* 0x000fe400078efcff */
[----:B------:R-:W-:-:S02]  /*7c70*/  SEL R120, RZ, 0x4, P2 ;  /* 0x00000004ff787807 */ /* 0x000fc40001000000 */
[----:B------:R-:W-:Y:S02]  /*7c80*/  ISETP.GE.AND P2, PT, R121, UR4, PT ;  /* 0x0000000479007c0c */ /* 0x000fe4000bf46270 */
[----:B------:R-:W-:Y:S02]  /*7c90*/  SEL R119, R154, RZ, P3 ;  /* 0x000000ff9a777207 */ /* 0x000fe40001800000 */
[----:B------:R-:W-:Y:S01]  /*7ca0*/  ISETP.GE.AND P2, PT, R118, UR4, PT ;  /* 0x0000000476007c0c */ /* 0x000fe2000bf46270 */
[----:B------:R-:W2:Y:S01]  /*7cb0*/  LDL.LU R154, [R1+0x1f8] ;  /* 0x0001f800019a7983 */ /* 0x000ea20000300800 */
[----:B------:R-:W-:-:S03]  /*7cc0*/  SEL R118, R155, RZ, P3 ;  /* 0x000000ff9b767207 */ /* 0x000fc60001800000 */
[----:B------:R-:W2:Y:S01]  /*7cd0*/  LDL.LU R155, [R1+0x1f4] ;  /* 0x0001f400019b7983 */ /* 0x000ea20000300800 */
[----:B------:R-:W-:-:S05]  /*7ce0*/  IMAD.WIDE R152, R9, 0x4, R152 ;  /* 0x0000000409987825 */ /* 0x000fca00078e0298 */
[----:B------:R1:W-:Y:S02]  /*7cf0*/  LDGSTS.E [R10+0xc000], desc[UR16][R152.64], P4 ;  /* 0x0c000000980a7fae */ /* 0x0003e4000a121850 */
[----:B-1----:R-:W-:-:S04]  /*7d00*/  LOP3.LUT R152, R4, 0x42, RZ, 0xfc, !PT ;  /* 0x0000004204987812 */ /* 0x002fc800078efcff */
[----:B------:R-:W-:-:S04]  /*7d10*/  ISETP.GE.AND P4, PT, R152, UR4, PT ;  /* 0x0000000498007c0c */ /* 0x000fc8000bf86270 */
[----:B------:R-:W-:-:S04]  /*7d20*/  SEL R152, RZ, 0x4, P4 ;  /* 0x00000004ff987807 */ /* 0x000fc80002000000 */
[----:B------:R-:W-:-:S04]  /*7d30*/  SEL R152, R152, RZ, P3 ;  /* 0x000000ff98987207 */ /* 0x000fc80001800000 */
[----:B------:R-:W-:Y:S01]  /*7d40*/  ISETP.NE.U32.AND P4, PT, R152, RZ, PT ;  /* 0x000000ff9800720c */ /* 0x000fe20003f85070 */
[----:B------:R-:W-:-:S04]  /*7d50*/  IMAD.WIDE R184, R9, 0x4, R184 ;  /* 0x0000000409b87825 */ /* 0x000fc800078e02b8 */
[----:B------:R-:W-:Y:S01]  /*7d60*/  IMAD.WIDE R186, R9, 0x4, R186 ;  /* 0x0000000409ba7825 */ /* 0x000fe200078e02ba */
[C---:B------:R-:W-:Y:S02]  /*7d70*/  LOP3.LUT R121, R4.reuse, 0x48, RZ, 0xfc, !PT ;  /* 0x0000004804797812 */ /* 0x040fe400078efcff */
[----:B------:R-:W-:Y:S02]  /*7d80*/  LOP3.LUT R153, R4, 0x4a, RZ, 0xfc, !PT ;  /* 0x0000004a04997812 */ /* 0x000fe400078efcff */
[----:B------:R-:W-:-:S04]  /*7d90*/  ISETP.GE.AND P2, PT, R121, UR4, PT ;  /* 0x0000000479007c0c */ /* 0x000fc8000bf46270 */
[----:B------:R-:W-:Y:S02]  /*7da0*/  SEL R121, RZ, 0x4, P2 ;  /* 0x00000004ff797807 */ /* 0x000fe40001000000 */
[----:B------:R-:W-:Y:S02]  /*7db0*/  ISETP.GE.AND P2, PT, R153, UR4, PT ;  /* 0x0000000499007c0c */ /* 0x000fe4000bf46270 */
[C---:B------:R-:W-:Y:S02]  /*7dc0*/  LOP3.LUT R152, R4.reuse, 0x6a, RZ, 0xfc, !PT ;  /* 0x0000006a04987812 */ /* 0x040fe400078efcff */
[----:B------:R-:W-:Y:S02]  /*7dd0*/  SEL R153, RZ, 0x4, P2 ;  /* 0x00000004ff997807 */ /* 0x000fe40001000000 */
[----:B------:R-:W-:Y:S02]  /*7de0*/  ISETP.GE.AND P2, PT, R5, UR4, PT ;  /* 0x0000000405007c0c */ /* 0x000fe4000bf46270 */
[----:B------:R-:W-:-:S02]  /*7df0*/  LOP3.LUT R157, R4, 0x64, RZ, 0xfc, !PT ;  /* 0x00000064049d7812 */ /* 0x000fc400078efcff */
[----:B------:R-:W-:Y:S01]  /*7e00*/  SEL R5, RZ, 0x4, P2 ;  /* 0x00000004ff057807 */ /* 0x000fe20001000000 */
[----:B--2---:R-:W-:-:S05]  /*7e10*/  IMAD.WIDE R154, R9, 0x4, R154 ;  /* 0x00000004099a7825 */ /* 0x004fca00078e029a */
[----:B------:R-:W-:Y:S04]  /*7e20*/  LDGSTS.E [R10+0xc008], desc[UR16][R154.64], P4 ;  /* 0x0c0080009a0a7fae */ /* 0x000fe8000a121850 */
[----:B------:R-:W-:Y:S04]  /*7e30*/  LDGSTS.E [R10+0xe000], desc[UR16][R184.64], P1 ;  /* 0x0e000000b80a7fae */ /* 0x000fe80008921850 */
[----:B------:R1:W-:Y:S02]  /*7e40*/  LDGSTS.E [R10+0xe008], desc[UR16][R186.64], P6 ;  /* 0x0e008000ba0a7fae */ /* 0x0003e4000b121850 */
[----:B-1----:R-:W-:-:S02]  /*7e50*/  SEL R10, R217, RZ, P3 ;  /* 0x000000ffd90a7207 */ /* 0x002fc40001800000 */
[----:B------:R-:W2:Y:S01]  /*7e60*/  LDL.LU R217, [R1+0x1f0] ;  /* 0x0001f00001d97983 */ /* 0x000ea20000300800 */
[----:B------:R-:W-:Y:S02]  /*7e70*/  ISETP.GE.AND P2, PT, R152, UR4, PT ;  /* 0x0000000498007c0c */ /* 0x000fe4000bf46270 */
[C---:B------:R-:W-:Y:S02]  /*7e80*/  LOP3.LUT R155, R4.reuse, 0xc, RZ, 0xfc, !PT ;  /* 0x0000000c049b7812 */ /* 0x040fe400078efcff */
[----:B------:R-:W-:Y:S02]  /*7e90*/  SEL R152, RZ, 0x4, P2 ;  /* 0x00000004ff987807 */ /* 0x000fe40001000000 */
[----:B------:R-:W-:Y:S02]  /*7ea0*/  ISETP.GE.AND P5, PT, R157, UR4, PT ;  /* 0x000000049d007c0c */ /* 0x000fe4000bfa6270 */
[----:B------:R-:W-:Y:S02]  /*7eb0*/  ISETP.GE.AND P2, PT, R155, UR4, PT ;  /* 0x000000049b007c0c */ /* 0x000fe4000bf46270 */
[----:B------:R-:W-:-:S02]  /*7ec0*/  LOP3.LUT R213, R4, 0x66, RZ, 0xfc, !PT ;  /* 0x0000006604d57812 */ /* 0x000fc400078efcff */
[----:B------:R-:W-:Y:S02]  /*7ed0*/  LOP3.LUT R154, R4, 0xe, RZ, 0xfc, !PT ;  /* 0x0000000e049a7812 */ /* 0x000fe400078efcff */
[----:B------:R-:W-:Y:S02]  /*7ee0*/  SEL R211, RZ, 0x4, P5 ;  /* 0x00000004ffd37807 */ /* 0x000fe40002800000 */
[----:B------:R-:W-:Y:S02]  /*7ef0*/  SEL R155, RZ, 0x4, P2 ;  /* 0x00000004ff9b7807 */ /* 0x000fe40001000000 */
[----:B------:R-:W-:Y:S02]  /*7f00*/  ISETP.GE.AND P5, PT, R213, UR4, PT ;  /* 0x00000004d5007c0c */ /* 0x000fe4000bfa6270 */
[----:B------:R-:W-:Y:S02]  /*7f10*/  ISETP.GE.AND P2, PT, R154, UR4, PT ;  /* 0x000000049a007c0c */ /* 0x000fe4000bf46270 */
[----:B------:R-:W-:-:S02]  /*7f20*/  LOP3.LUT R157, R4, 0x8, RZ, 0xfc, !PT ;  /* 0x00000008049d7812 */ /* 0x000fc400078efcff */
[----:B------:R-:W-:Y:S02]  /*7f30*/  LOP3.LUT R154, R4, 0x2c, RZ, 0xfc, !PT ;  /* 0x0000002c049a7812 */ /* 0x000fe400078efcff */
[----:B------:R-:W-:Y:S02]  /*7f40*/  SEL R213, RZ, 0x4, P5 ;  /* 0x00000004ffd57807 */ /* 0x000fe40002800000 */
[----:B------:R-:W-:Y:S02]  /*7f50*/  ISETP.GE.AND P5, PT, R157, UR4, PT ;  /* 0x000000049d007c0c */ /* 0x000fe4000bfa6270 */
[----:B------:R-:W-:Y:S02]  /*7f60*/  ISETP.GE.AND P1, PT, R154, UR4, PT ;  /* 0x000000049a007c0c */ /* 0x000fe4000bf26270 */
[----:B------:R-:W-:Y:S02]  /*7f70*/  LOP3.LUT R184, R4, 0x2e, RZ, 0xfc, !PT ;  /* 0x0000002e04b87812 */ /* 0x000fe400078efcff */
[----:B------:R-:W-:-:S02]  /*7f80*/  SEL R157, RZ, 0x4, P5 ;  /* 0x00000004ff9d7807 */ /* 0x000fc40002800000 */
[----:B------:R-:W-:Y:S02]  /*7f90*/  SEL R154, RZ, 0x4, P1 ;  /* 0x00000004ff9a7807 */ /* 0x000fe40000800000 */
[----:B------:R-:W-:Y:S02]  /*7fa0*/  ISETP.NE.U32.AND P5, PT, R118, RZ, PT ;  /* 0x000000ff7600720c */ /* 0x000fe40003fa5070 */
[----:B------:R-:W-:Y:S02]  /*7fb0*/  ISETP.GE.AND P1, PT, R184, UR4, PT ;  /* 0x00000004b8007c0c */ /* 0x000fe4000bf26270 */
[----:B------:R-:W-:Y:S02]  /*7fc0*/  SEL R118, R210, RZ, P3 ;  /* 0x000000ffd2767207 */ /* 0x000fe40001800000 */
[----:B------:R-:W-:Y:S02]  /*7fd0*/  LOP3.LUT R185, R4, 0x4c, RZ, 0xfc, !PT ;  /* 0x0000004c04b97812 */ /* 0x000fe400078efcff */
[----:B------:R-:W-:-:S02]  /*7fe0*/  SEL R184, RZ, 0x4, P1 ;  /* 0x00000004ffb87807 */ /* 0x000fc40000800000 */
[----:B------:R-:W-:Y:S02]  /*7ff0*/  ISETP.NE.U32.AND P4, PT, R118, RZ, PT ;  /* 0x000000ff7600720c */ /* 0x000fe40003f85070 */
[----:B------:R-:W-:Y:S02]  /*8000*/  ISETP.GE.AND P1, PT, R185, UR4, PT ;  /* 0x00000004b9007c0c */ /* 0x000fe4000bf26270 */
[----:B------:R-:W-:Y:S02]  /*8010*/  SEL R118, R212, RZ, P3 ;  /* 0x000000ffd4767207 */ /* 0x000fe40001800000 */
[----:B------:R-:W-:Y:S02]  /*8020*/  LOP3.LUT R185, R4, 0x6c, RZ, 0xfc, !PT ;  /* 0x0000006c04b97812 */ /* 0x000fe400078efcff */
[----:B------:R-:W-:Y:S02]  /*8030*/  SEL R210, RZ, 0x4, P2 ;  /* 0x00000004ffd27807 */ /* 0x000fe40001000000 */
[----:B------:R-:W-:-:S02]  /*8040*/  ISETP.NE.U32.AND P2, PT, R118, RZ, PT ;  /* 0x000000ff7600720c */ /* 0x000fc40003f45070 */
[----:B------:R-:W-:Y:S02]  /*8050*/  ISETP.GE.AND P6, PT, R185, UR4, PT ;  /* 0x00000004b9007c0c */ /* 0x000fe4000bfc6270 */
[----:B------:R-:W-:Y:S02]  /*8060*/  LOP3.LUT R118, R4, 0x6e, RZ, 0xfc, !PT ;  /* 0x0000006e04767812 */ /* 0x000fe400078efcff */
[----:B------:R-:W-:Y:S02]  /*8070*/  SEL R185, RZ, 0x4, P6 ;  /* 0x00000004ffb97807 */ /* 0x000fe40003000000 */
[----:B------:R-:W-:Y:S01]  /*8080*/  ISETP.GE.AND P6, PT, R118, UR4, PT ;  /* 0x0000000476007c0c */ /* 0x000fe2000bfc6270 */
[----:B------:R-:W-:Y:S01]  /*8090*/  IMAD.WIDE R214, R9, 0x4, R214 ;  /* 0x0000000409d67825 */ /* 0x000fe200078e02d6 */
[----:B------:R-:W-:Y:S02]  /*80a0*/  LOP3.LUT R118, R4, 0x12, RZ, 0xfc, !PT ;  /* 0x0000001204767812 */ /* 0x000fe400078efcff */
[----:B------:R-:W-:-:S02]  /*80b0*/  SEL R187, RZ, 0x4, P6 ;  /* 0x00000004ffbb7807 */ /* 0x000fc40003000000 */
[----:B------:R-:W-:Y:S01]  /*80c0*/  ISETP.GE.AND P6, PT, R19, UR4, PT ;  /* 0x0000000413007c0c */ /* 0x000fe2000bfc6270 */
[----:B------:R1:W-:Y:S03]  /*80d0*/  LDGSTS.E [R21+0x8000], desc[UR16][R214.64], P0 ;  /* 0x08000000d6157fae */ /* 0x0003e60008121850 */
[----:B------:R-:W-:Y:S02]  /*80e0*/  SEL R19, RZ, 0x4, P6 ;  /* 0x00000004ff137807 */ /* 0x000fe40003000000 */
[----:B------:R-:W-:Y:S02]  /*80f0*/  ISETP.GE.AND P6, PT, R118, UR4, PT ;  /* 0x0000000476007c0c */ /* 0x000fe4000bfc6270 */
[----:B------:R-:W-:Y:S02]  /*8100*/  LOP3.LUT R118, R4, 0x32, RZ, 0xfc, !PT ;  /* 0x0000003204767812 */ /* 0x000fe400078efcff */
[----:B------:R-:W-:-:S02]  /*8110*/  SEL R186, RZ, 0x4, P6 ;  /* 0x00000004ffba7807 */ /* 0x000fc40003000000 */
[----:B-1----:R-:W-:-:S04]  /*8120*/  LOP3.LUT R215, R4, 0x30, RZ, 0xfc, !PT ;  /* 0x0000003004d77812 */ /* 0x002fc800078efcff */
[----:B------:R-:W-:-:S04]  /*8130*/  ISETP.GE.AND P6, PT, R215, UR4, PT ;  /* 0x00000004d7007c0c */ /* 0x000fc8000bfc6270 */
[----:B------:R-:W-:Y:S02]  /*8140*/  SEL R214, RZ, 0x4, P6 ;  /* 0x00000004ffd67807 */ /* 0x000fe40003000000 */
[----:B------:R-:W-:-:S04]  /*8150*/  ISETP.GE.AND P6, PT, R118, UR4, PT ;  /* 0x0000000476007c0c */ /* 0x000fc8000bfc6270 */
[----:B------:R-:W-:Y:S02]  /*8160*/  SEL R215, RZ, 0x4, P6 ;  /* 0x00000004ffd77807 */ /* 0x000fe40003000000 */
[----:B------:R-:W-:Y:S02]  /*8170*/  ISETP.NE.U32.AND P6, PT, R119, RZ, PT ;  /* 0x000000ff7700720c */ /* 0x000fe40003fc5070 */
[----:B------:R-:W-:Y:S02]  /*8180*/  SEL R212, RZ, 0x4, P1 ;  /* 0x00000004ffd47807 */ /* 0x000fe40000800000 */
[----:B------:R-:W-:Y:S02]  /*8190*/  ISETP.GE.AND P1, PT, R8, UR4, PT ;  /* 0x0000000408007c0c */ /* 0x000fe4000bf26270 */
[----:B------:R-:W-:Y:S02]  /*81a0*/  LOP3.LUT R118, R4, 0x50, RZ, 0xfc, !PT ;  /* 0x0000005004767812 */ /* 0x000fe400078efcff */
[----:B------:R-:W-:-:S02]  /*81b0*/  SEL R8, RZ, 0x4, P1 ;  /* 0x00000004ff087807 */ /* 0x000fc40000800000 */
[----:B------:R-:W-:Y:S02]  /*81c0*/  ISETP.NE.U32.AND P1, PT, R10, RZ, PT ;  /* 0x000000ff0a00720c */ /* 0x000fe40003f25070 */
[----:B------:R-:W-:-:S04]  /*81d0*/  SEL R10, R211, RZ, P3 ;  /* 0x000000ffd30a7207 */ /* 0x000fc80001800000 */
[----:B------:R-:W-:Y:S02]  /*81e0*/  ISETP.NE.U32.AND P0, PT, R10, RZ, PT ;  /* 0x000000ff0a00720c */ /* 0x000fe40003f05070 */
[----:B------:R-:W-:Y:S02]  /*81f0*/  LOP3.LUT R10, R4, 0x52, RZ, 0xfc, !PT ;  /* 0x00000052040a7812 */ /* 0x000fe400078efcff */
[----:B------:R-:W-:Y:S01]  /*8200*/  SEL R119, R213, RZ, P3 ;  /* 0x000000ffd5777207 */ /* 0x000fe20001800000 */
[----:B--2---:R-:W-:-:S05]  /*8210*/  IMAD.WIDE R216, R9, 0x4, R216 ;  /* 0x0000000409d87825 */ /* 0x004fca00078e02d8 */
[----:B------:R1:W-:Y:S01]  /*8220*/  LDGSTS.E [R21+0x8008], desc[UR16][R216.64], P6 ;  /* 0x08008000d8157fae */ /* 0x0003e2000b121850 */
[----:B------:R-:W-:Y:S02]  /*8230*/  ISETP.GE.AND P6, PT, R118, UR4, PT ;  /* 0x0000000476007c0c */ /* 0x000fe4000bfc6270 */
[----:B------:R-:W-:Y:S02]  /*8240*/  LOP3.LUT R118, R4, 0x70, RZ, 0xfc, !PT ;  /* 0x0000007004767812 */ /* 0x000fe400078efcff */
[----:B------:R-:W-:Y:S02]  /*8250*/  SEL R211, RZ, 0x4, P6 ;  /* 0x00000004ffd37807 */ /* 0x000fe40003000000 */
[----:B------:R-:W-:-:S04]  /*8260*/  ISETP.GE.AND P6, PT, R10, UR4, PT ;  /* 0x000000040a007c0c */ /* 0x000fc8000bfc6270 */
[----:B------:R-:W-:Y:S02]  /*8270*/  SEL R213, RZ, 0x4, P6 ;  /* 0x00000004ffd57807 */ /* 0x000fe40003000000 */
[----:B------:R-:W-:Y:S02]  /*8280*/  ISETP.GE.AND P6, PT, R118, UR4, PT ;  /* 0x0000000476007c0c */ /* 0x000fe4000bfc6270 */
[----:B------:R-:W-:Y:S02]  /*8290*/  SEL R118, R157, RZ, P3 ;  /* 0x000000ff9d767207 */ /* 0x000fe40001800000 */
[----:B------:R-:W2:Y:S01]  /*82a0*/  LDL.LU R157, [R1+0x1ec] ;  /* 0x0001ec00019d7983 */ /* 0x000ea20000300800 */
[----:B------:R-:W-:Y:S01]  /*82b0*/  IMAD.WIDE R122, R9, 0x4, R122 ;  /* 0x00000004097a7825 */ /* 0x000fe200078e027a */
[C---:B------:R-:W-:Y:S02]  /*82c0*/  LOP3.LUT R10, R4.reuse, 0x72, RZ, 0xfc, !PT ;  /* 0x00000072040a7812 */ /* 0x040fe400078efcff */
[----:B-1----:R-:W-:-:S02]  /*82d0*/  LOP3.LUT R217, R4, 0x14, RZ, 0xfc, !PT ;  /* 0x0000001404d97812 */ /* 0x002fc400078efcff */
[----:B------:R1:W-:Y:S01]  /*82e0*/  LDGSTS.E [R21+0xa000], desc[UR16][R122.64], P5 ;  /* 0x0a0000007a157fae */ /* 0x0003e2000a921850 */
[----:B------:R-:W-:Y:S01]  /*82f0*/  ISETP.GE.AND P5, PT, R10, UR4, PT ;  /* 0x000000040a007c0c */ /* 0x000fe2000bfa6270 */
[----:B------:R-:W-:Y:S01]  /*8300*/  IMAD.WIDE R124, R9, 0x4, R124 ;  /* 0x00000004097c7825 */ /* 0x000fe200078e027c */
[----:B------:R-:W-:-:S04]  /*8310*/  LOP3.LUT R10, R4, 0x16, RZ, 0xfc, !PT ;  /* 0x00000016040a7812 */ /* 0x000fc800078efcff */
[----:B------:R3:W-:Y:S01]  /*8320*/  LDGSTS.E [R21+0xa008], desc[UR16][R124.64], P4 ;  /* 0x0a0080007c157fae */ /* 0x0007e2000a121850 */
[----:B-1----:R-:W-:Y:S02]  /*8330*/  SEL R122, RZ, 0x4, P5 ;  /* 0x00000004ff7a7807 */ /* 0x002fe40002800000 */
[----:B------:R-:W-:-:S04]  /*8340*/  ISETP.GE.AND P5, PT, R217, UR4, PT ;  /* 0x00000004d9007c0c */ /* 0x000fc8000bfa6270 */
[----:B------:R-:W-:Y:S02]  /*8350*/  SEL R123, RZ, 0x4, P5 ;  /* 0x00000004ff7b7807 */ /* 0x000fe40002800000 */
[----:B------:R-:W-:Y:S02]  /*8360*/  ISETP.GE.AND P5, PT, R10, UR4, PT ;  /* 0x000000040a007c0c */ /* 0x000fe4000bfa6270 */
[----:B------:R-:W-:Y:S02]  /*8370*/  SEL R10, R120, RZ, P3 ;  /* 0x000000ff780a7207 */ /* 0x000fe40001800000 */
[----:B---3--:R-:W-:Y:S02]  /*8380*/  LOP3.LUT R124, R4, 0x34, RZ, 0xfc, !PT ;  /* 0x00000034047c7812 */ /* 0x008fe400078efcff */
[----:B------:R-:W-:Y:S02]  /*8390*/  ISETP.NE.U32.AND P4, PT, R10, RZ, PT ;  /* 0x000000ff0a00720c */ /* 0x000fe40003f85070 */
[----:B------:R-:W-:-:S02]  /*83a0*/  SEL R217, RZ, 0x4, P5 ;  /* 0x00000004ffd97807 */ /* 0x000fc40002800000 */
[----:B------:R-:W-:Y:S02]  /*83b0*/  LOP3.LUT R10, R4, 0x28, RZ, 0xfc, !PT ;  /* 0x00000028040a7812 */ /* 0x000fe400078efcff */
[----:B------:R-:W-:Y:S02]  /*83c0*/  ISETP.GE.AND P5, PT, R124, UR4, PT ;  /* 0x000000047c007c0c */ /* 0x000fe4000bfa6270 */
[----:B------:R-:W-:Y:S02]  /*83d0*/  LOP3.LUT R125, R4, 0x36, RZ, 0xfc, !PT ;  /* 0x00000036047d7812 */ /* 0x000fe400078efcff */
[----:B------:R-:W-:Y:S02]  /*83e0*/  SEL R216, RZ, 0x4, P6 ;  /* 0x00000004ffd87807 */ /* 0x000fe40003000000 */
[----:B------:R-:W-:Y:S02]  /*83f0*/  ISETP.GE.AND P6, PT, R10, UR4, PT ;  /* 0x000000040a007c0c */ /* 0x000fe4000bfc6270 */
[----:B------:R-:W-:-:S02]  /*8400*/  SEL R120, RZ, 0x4, P5 ;  /* 0x00000004ff787807 */ /* 0x000fc40002800000 */
[----:B------:R-:W-:Y:S02]  /*8410*/  ISETP.GE.AND P5, PT, R125, UR4, PT ;  /* 0x000000047d007c0c */ /* 0x000fe4000bfa6270 */
[----:B------:R-:W-:Y:S02]  /*8420*/  SEL R10, RZ, 0x4, P6 ;  /* 0x00000004ff0a7807 */ /* 0x000fe40003000000 */
[----:B------:R-:W-:Y:S02]  /*8430*/  SEL R125, RZ, 0x4, P5 ;  /* 0x00000004ff7d7807 */ /* 0x000fe40002800000 */
[----:B------:R-:W-:Y:S02]  /*8440*/  ISETP.GE.AND P5, PT, R138, UR4, PT ;  /* 0x000000048a007c0c */ /* 0x000fe4000bfa6270 */
[----:B------:R-:W-:Y:S02]  /*8450*/  SEL R10, R10, RZ, P3 ;  /* 0x000000ff0a0a7207 */ /* 0x000fe40001800000 */
[----:B------:R-:W-:-:S02]  /*8460*/  SEL R138, RZ, 0x4, P5 ;  /* 0x00000004ff8a7807 */ /* 0x000fc40002800000 */
[----:B------:R-:W-:Y:S02]  /*8470*/  ISETP.NE.U32.AND P5, PT, R10, RZ, PT ;  /* 0x000000ff0a00720c */ /* 0x000fe40003fa5070 */
[----:B------:R-:W-:-:S04]  /*8480*/  LOP3.LUT R10, R4, 0x2a, RZ, 0xfc, !PT ;  /* 0x0000002a040a7812 */ /* 0x000fc800078efcff */
[----:B------:R-:W-:-:S04]  /*8490*/  ISETP.GE.AND P6, PT, R10, UR4, PT ;  /* 0x000000040a007c0c */ /* 0x000fc8000bfc6270 */
[----:B------:R-:W-:Y:S02]  /*84a0*/  SEL R10, RZ, 0x4, P6 ;  /* 0x00000004ff0a7807 */ /* 0x000fe40003000000 */
[----:B------:R-:W-:Y:S01]  /*84b0*/  ISETP.NE.U32.AND P6, PT, R119, RZ, PT ;  /* 0x000000ff7700720c */ /* 0x000fe20003fc5070 */
[----:B------:R-:W-:Y:S01]  /*84c0*/  IMAD.WIDE R158, R9, 0x4, R158 ;  /* 0x00000004099e7825 */ /* 0x000fe200078e029e */
[----:B------:R-:W-:-:S03]  /*84d0*/  LOP3.LUT R124, R4, 0x56, RZ, 0xfc, !PT ;  /* 0x00000056047c7812 */ /* 0x000fc600078efcff */
[----:B------:R-:W-:-:S04]  /*84e0*/  IMAD.WIDE R188, R9, 0x4, R188 ;  /* 0x0000000409bc7825 */ /* 0x000fc800078e02bc */
[C---:B------:R-:W-:Y:S01]  /*84f0*/  IMAD.WIDE R190, R9.reuse, 0x4, R190 ;  /* 0x0000000409be7825 */ /* 0x040fe200078e02be */
[----:B------:R-:W-:Y:S02]  /*8500*/  LOP3.LUT R119, R4, 0x1c, RZ, 0xfc, !PT ;  /* 0x0000001c04777812 */ /* 0x000fe400078efcff */
[----:B------:R-:W-:Y:S01]  /*8510*/  SEL R10, R10, RZ, P3 ;  /* 0x000000ff0a0a7207 */ /* 0x000fe20001800000 */
[----:B------:R-:W-:-:S04]  /*8520*/  IMAD.WIDE R218, R9, 0x4, R218 ;  /* 0x0000000409da7825 */ /* 0x000fc800078e02da */
        /* <DEDUP_REMOVED lines=19> */
[----:B--2---:R-:W-:-:S05]  /*8660*/  IMAD.WIDE R156, R9, 0x4, R156 ;  /* 0x00000004099c7825 */ /* 0x004fca00078e029c */
[----:B------:R1:W-:Y:S01]  /*8670*/  LDGSTS.E [R21+0xc000], desc[UR16][R156.64], P2 ;  /* 0x0c0000009c157fae */ /* 0x0003e20009121850 */
[----:B------:R-:W-:-:S03]  /*8680*/  ISETP.GE.AND P2, PT, R124, UR4, PT ;  /* 0x000000047c007c0c */ /* 0x000fc6000bf46270 */
[----:B------:R2:W-:Y:S01]  /*8690*/  LDGSTS.E [R21+0xc008], desc[UR16][R158.64], P1 ;  /* 0x0c0080009e157fae */ /* 0x0005e20008921850 */
[----:B------:R-:W-:-:S03]  /*86a0*/  SEL R124, RZ, 0x4, P2 ;  /* 0x00000004ff7c7807 */ /* 0x000fc60001000000 */
[----:B------:R-:W-:Y:S01]  /*86b0*/  LDGSTS.E [R21+0xe000], desc[UR16][R188.64], P0 ;  /* 0x0e000000bc157fae */ /* 0x000fe20008121850 */
[----:B-1----:R-:W-:-:S03]  /*86c0*/  LOP3.LUT R157, R4, 0x74, RZ, 0xfc, !PT ;  /* 0x00000074049d7812 */ /* 0x002fc600078efcff */
[----:B------:R1:W-:Y:S01]  /*86d0*/  LDGSTS.E [R21+0xe008], desc[UR16][R190.64], P6 ;  /* 0x0e008000be157fae */ /* 0x0003e2000b121850 */
[----:B------:R-:W-:Y:S02]  /*86e0*/  LOP3.LUT R156, R4, 0x18, RZ, 0xfc, !PT ;  /* 0x00000018049c7812 */ /* 0x000fe400078efcff */
[----:B------:R-:W-:Y:S02]  /*86f0*/  ISETP.GE.AND P2, PT, R157, UR4, PT ;  /* 0x000000049d007c0c */ /* 0x000fe4000bf46270 */
[----:B------:R-:W-:Y:S02]  /*8700*/  ISETP.GE.AND P1, PT, R156, UR4, PT ;  /* 0x000000049c007c0c */ /* 0x000fe4000bf26270 */
[C---:B--2---:R-:W-:Y:S02]  /*8710*/  LOP3.LUT R159, R4.reuse, 0x1a, RZ, 0xfc, !PT ;  /* 0x0000001a049f7812 */ /* 0x044fe400078efcff */
[----:B-1----:R-:W-:Y:S02]  /*8720*/  LOP3.LUT R190, R4, 0x7a, RZ, 0xfc, !PT ;  /* 0x0000007a04be7812 */ /* 0x002fe400078efcff */
[----:B------:R-:W-:-:S02]  /*8730*/  SEL R157, RZ, 0x4, P2 ;  /* 0x00000004ff9d7807 */ /* 0x000fc40001000000 */
[----:B------:R-:W-:Y:S02]  /*8740*/  LOP3.LUT R189, R4, 0x3a, RZ, 0xfc, !PT ;  /* 0x0000003a04bd7812 */ /* 0x000fe400078efcff */
[----:B------:R-:W-:Y:S02]  /*8750*/  ISETP.GE.AND P6, PT, R190, UR4, PT ;  /* 0x00000004be007c0c */ /* 0x000fe4000bfc6270 */
[----:B------:R-:W-:Y:S02]  /*8760*/  ISETP.GE.AND P2, PT, R0, UR4, PT ;  /* 0x0000000400007c0c */ /* 0x000fe4000bf46270 */
[----:B------:R-:W-:Y:S02]  /*8770*/  SEL R156, RZ, 0x4, P1 ;  /* 0x00000004ff9c7807 */ /* 0x000fe40000800000 */
[----:B------:R-:W-:Y:S02]  /*8780*/  ISETP.GE.AND P1, PT, R159, UR4, PT ;  /* 0x000000049f007c0c */ /* 0x000fe4000bf26270 */
[----:B------:R-:W-:-:S02]  /*8790*/  ISETP.GE.AND P0, PT, R189, UR4, PT ;  /* 0x00000004bd007c0c */ /* 0x000fc4000bf06270 */
[----:B------:R-:W-:Y:S02]  /*87a0*/  SEL R21, RZ, 0x4, P6 ;  /* 0x00000004ff157807 */ /* 0x000fe40003000000 */
[----:B------:R-:W-:Y:S02]  /*87b0*/  SEL R0, RZ, 0x4, P2 ;  /* 0x00000004ff007807 */ /* 0x000fe40001000000 */
[----:B------:R-:W-:Y:S02]  /*87c0*/  LOP3.LUT R159, R4, 0x58, RZ, 0xfc, !PT ;  /* 0x00000058049f7812 */ /* 0x000fe400078efcff */
[----:B------:R-:W-:Y:S02]  /*87d0*/  ISETP.GE.AND P6, PT, R119, UR4, PT ;  /* 0x0000000477007c0c */ /* 0x000fe4000bfc6270 */
[----:B------:R-:W-:Y:S02]  /*87e0*/  ISETP.NE.U32.AND P2, PT, R10, RZ, PT ;  /* 0x000000ff0a00720c */ /* 0x000fe40003f45070 */
[----:B------:R-:W-:-:S02]  /*87f0*/  SEL R158, RZ, 0x4, P1 ;  /* 0x00000004ff9e7807 */ /* 0x000fc40000800000 */
[----:B------:R-:W-:Y:S02]  /*8800*/  LOP3.LUT R191, R4, 0x1e, RZ, 0xfc, !PT ;  /* 0x0000001e04bf7812 */ /* 0x000fe400078efcff */
[----:B------:R-:W-:Y:S02]  /*8810*/  ISETP.GE.AND P1, PT, R139, UR4, PT ;  /* 0x000000048b007c0c */ /* 0x000fe4000bf26270 */
[----:B------:R-:W-:Y:S02]  /*8820*/  SEL R10, R121, RZ, P3 ;  /* 0x000000ff790a7207 */ /* 0x000fe40001800000 */
[----:B------:R-:W-:Y:S02]  /*8830*/  SEL R121, RZ, 0x4, P0 ;  /* 0x00000004ff797807 */ /* 0x000fe40000000000 */
[----:B------:R-:W-:Y:S02]  /*8840*/  ISETP.GE.AND P0, PT, R159, UR4, PT ;  /* 0x000000049f007c0c */ /* 0x000fe4000bf06270 */
[----:B------:R-:W-:-:S02]  /*8850*/  SEL R119, RZ, 0x4, P6 ;  /* 0x00000004ff777807 */ /* 0x000fc40003000000 */
[----:B------:R-:W-:Y:S02]  /*8860*/  LOP3.LUT R188, R4, 0x5a, RZ, 0xfc, !PT ;  /* 0x0000005a04bc7812 */ /* 0x000fe400078efcff */
[----:B------:R-:W-:Y:S02]  /*8870*/  ISETP.GE.AND P6, PT, R191, UR4, PT ;  /* 0x00000004bf007c0c */ /* 0x000fe4000bfc6270 */
[----:B------:R-:W-:Y:S02]  /*8880*/  SEL R139, RZ, 0x4, P1 ;  /* 0x00000004ff8b7807 */ /* 0x000fe40000800000 */
[----:B------:R-:W-:Y:S02]  /*8890*/  ISETP.NE.U32.AND P1, PT, R10, RZ, PT ;  /* 0x000000ff0a00720c */ /* 0x000fe40003f25070 */
[----:B------:R-:W-:Y:S02]  /*88a0*/  SEL R159, RZ, 0x4, P0 ;  /* 0x00000004ff9f7807 */ /* 0x000fe40000000000 */
[----:B------:R-:W-:-:S02]  /*88b0*/  SEL R10, R153, RZ, P3 ;  /* 0x000000ff990a7207 */ /* 0x000fc40001800000 */
[----:B------:R-:W-:Y:S02]  /*88c0*/  ISETP.GE.AND P0, PT, R188, UR4, PT ;  /* 0x00000004bc007c0c */ /* 0x000fe4000bf06270 */
[----:B------:R-:W-:Y:S02]  /*88d0*/  SEL R153, RZ, 0x4, P6 ;  /* 0x00000004ff997807 */ /* 0x000fe40003000000 */
[----:B------:R-:W-:Y:S02]  /*88e0*/  LOP3.LUT R189, R4, 0x78, RZ, 0xfc, !PT ;  /* 0x0000007804bd7812 */ /* 0x000fe400078efcff */
[----:B------:R-:W-:Y:S02]  /*88f0*/  ISETP.NE.U32.AND P6, PT, R118, RZ, PT ;  /* 0x000000ff7600720c */ /* 0x000fe40003fc5070 */
[----:B------:R-:W-:Y:S02]  /*8900*/  SEL R188, RZ, 0x4, P0 ;  /* 0x00000004ffbc7807 */ /* 0x000fe40000000000 */
[----:B------:R-:W-:-:S04]  /*8910*/  ISETP.GE.AND P0, PT, R189, UR4, PT ;  /* 0x00000004bd007c0c */ /* 0x000fc8000bf06270 */
[----:B------:R-:W-:Y:S02]  /*8920*/  SEL R189, RZ, 0x4, P0 ;  /* 0x00000004ffbd7807 */ /* 0x000fe40000000000 */
[----:B------:R-:W-:Y:S02]  /*8930*/  ISETP.NE.U32.AND P0, PT, R10, RZ, PT ;  /* 0x000000ff0a00720c */ /* 0x000fe40003f05070 */
[----:B------:R-:W-:Y:S01]  /*8940*/  SEL R10, R5, RZ, P3 ;  /* 0x000000ff050a7207 */ /* 0x000fe20001800000 */
[----:B------:R1:W-:Y:S03]  /*8950*/  LDGSTS.E [R241+0x8000], desc[UR16][R218.64], P6 ;  /* 0x08000000daf17fae */ /* 0x0003e6000b121850 */
[----:B------:R-:W-:Y:S01]  /*8960*/  ISETP.NE.U32.AND P6, PT, R10, RZ, PT ;  /* 0x000000ff0a00720c */ /* 0x000fe20003fc5070 */
[----:B------:R2:W-:Y:S01]  /*8970*/  LDGSTS.E [R241+0x8008], desc[UR16][R220.64], P4 ;  /* 0x08008000dcf17fae */ /* 0x0005e2000a121850 */
[----:B------:R-:W-:-:S03]  /*8980*/  SEL R10, R152, RZ, P3 ;  /* 0x000000ff980a7207 */ /* 0x000fc60001800000 */
[----:B------:R-:W-:Y:S01]  /*8990*/  LDGSTS.E [R241+0xa000], desc[UR16][R126.64], P5 ;  /* 0x0a0000007ef17fae */ /* 0x000fe2000a921850 */
[----:B------:R-:W-:Y:S02]  /*89a0*/  ISETP.NE.U32.AND P4, PT, R10, RZ, PT ;  /* 0x000000ff0a00720c */ /* 0x000fe40003f85070 */
[----:B------:R-:W-:Y:S01]  /*89b0*/  SEL R10, R155, RZ, P3 ;  /* 0x000000ff9b0a7207 */ /* 0x000fe20001800000 */
[----:B------:R-:W-:Y:S03]  /*89c0*/  LDGSTS.E [R241+0xa008], desc[UR16][R128.64], P2 ;  /* 0x0a00800080f17fae */ /* 0x000fe60009121850 */
[----:B------:R-:W-:Y:S01]  /*89d0*/  ISETP.NE.U32.AND P5, PT, R10, RZ, PT ;  /* 0x000000ff0a00720c */ /* 0x000fe20003fa5070 */
[----:B------:R-:W-:Y:S01]  /*89e0*/  LDGSTS.E [R241+0xc000], desc[UR16][R160.64], P1 ;  /* 0x0c000000a0f17fae */ /* 0x000fe20008921850 */
        /* <DEDUP_REMOVED lines=14> */
[----:B------:R-:W-:Y:S01]  /*8ad0*/  SEL R10, R8, RZ, P3 ;  /* 0x000000ff080a7207 */ /* 0x000fe20001800000 */
[----:B------:R-:W-:-:S02]  /*8ae0*/  IMAD.WIDE R168, R9, 0x4, R168 ;  /* 0x0000000409a87825 */ /* 0x000fc400078e02a8 */
[----:B------:R-:W5:Y:S01]  /*8af0*/  LDL.LU R5, [R1+0x1e8] ;  /* 0x0001e80001057983 */ /* 0x000f620000300800 */
        /* <DEDUP_REMOVED lines=15> */
[----:B------:R-:W3:Y:S01]  /*8bf0*/  LDL.LU R19, [R1+0x1e0] ;  /* 0x0001e00001137983 */ /* 0x000ee20000300800 */
[----:B------:R-:W-:Y:S02]  /*8c00*/  ISETP.NE.U32.AND P0, PT, R10, RZ, PT ;  /* 0x000000ff0a00720c */ /* 0x000fe40003f05070 */
[----:B------:R-:W-:Y:S01]  /*8c10*/  SEL R10, R214, RZ, P3 ;  /* 0x000000ffd60a7207 */ /* 0x000fe20001800000 */
[----:B------:R4:W-:Y:S03]  /*8c20*/  LDGSTS.E [R11+0xe008], desc[UR16][R198.64], P2 ;  /* 0x0e008000c60b7fae */ /* 0x0009e60009121850 */
[----:B------:R-:W-:Y:S01]  /*8c30*/  ISETP.NE.U32.AND P6, PT, R10, RZ, PT ;  /* 0x000000ff0a00720c */ /* 0x000fe20003fc5070 */
[----:B------:R-:W-:Y:S01]  /*8c40*/  LDGSTS.E [R250+0x8000], desc[UR16][R226.64], P1 ;  /* 0x08000000e2fa7fae */ /* 0x000fe20008921850 */
[----:B------:R-:W-:-:S04]  /*8c50*/  SEL R10, R215, RZ, P3 ;  /* 0x000000ffd70a7207 */ /* 0x000fc80001800000 */
[----:B------:R-:W-:Y:S01]  /*8c60*/  ISETP.NE.U32.AND P4, PT, R10, RZ, PT ;  /* 0x000000ff0a00720c */ /* 0x000fe20003f85070 */
[----:B------:R-:W-:Y:S01]  /*8c70*/  LDGSTS.E [R250+0x8008], desc[UR16][R228.64], P0 ;  /* 0x08008000e4fa7fae */ /* 0x000fe20008121850 */
[----:B------:R-:W-:-:S04]  /*8c80*/  SEL R10, R211, RZ, P3 ;  /* 0x000000ffd30a7207 */ /* 0x000fc80001800000 */
[----:B------:R-:W-:Y:S01]  /*8c90*/  ISETP.NE.U32.AND P5, PT, R10, RZ, PT ;  /* 0x000000ff0a00720c */ /* 0x000fe20003fa5070 */
[----:B------:R-:W-:Y:S01]  /*8ca0*/  LDGSTS.E [R250+0xa000], desc[UR16][R134.64], P6 ;  /* 0x0a00000086fa7fae */ /* 0x000fe2000b121850 */
[----:B------:R-:W-:-:S04]  /*8cb0*/  SEL R10, R213, RZ, P3 ;  /* 0x000000ffd50a7207 */ /* 0x000fc80001800000 */
[----:B------:R-:W-:Y:S01]  /*8cc0*/  ISETP.NE.U32.AND P2, PT, R10, RZ, PT ;  /* 0x000000ff0a00720c */ /* 0x000fe20003f45070 */
[----:B------:R3:W-:Y:S01]  /*8cd0*/  LDGSTS.E [R250+0xa008], desc[UR16][R136.64], P4 ;  /* 0x0a00800088fa7fae */ /* 0x0007e2000a121850 */
        /* <DEDUP_REMOVED lines=8> */
[----:B------:R-:W-:Y:S01]  /*8d60*/  IMAD.WIDE R202, R9, 0x4, R202 ;  /* 0x0000000409ca7825 */ /* 0x000fe200078e02ca */
[----:B------:R-:W-:Y:S01]  /*8d70*/  SEL R10, R217, RZ, P3 ;  /* 0x000000ffd90a7207 */ /* 0x000fe20001800000 */
[----:B------:R-:W-:Y:S03]  /*8d80*/  LDGSTS.E [R250+0xe000], desc[UR16][R200.64], P1 ;  /* 0x0e000000c8fa7fae */ /* 0x000fe60008921850 */
[----:B------:R-:W-:Y:S01]  /*8d90*/  ISETP.NE.U32.AND P4, PT, R10, RZ, PT ;  /* 0x000000ff0a00720c */ /* 0x000fe20003f85070 */
[----:B------:R-:W-:Y:S01]  /*8da0*/  IMAD.WIDE R230, R9, 0x4, R230 ;  /* 0x0000000409e67825 */ /* 0x000fe200078e02e6 */
[----:B------:R-:W-:Y:S01]  /*8db0*/  SEL R10, R120, RZ, P3 ;  /* 0x000000ff780a7207 */ /* 0x000fe20001800000 */
[----:B------:R-:W-:Y:S03]  /*8dc0*/  LDGSTS.E [R250+0xe008], desc[UR16][R202.64], P0 ;  /* 0x0e008000cafa7fae */ /* 0x000fe60008121850 */
[----:B------:R-:W-:Y:S01]  /*8dd0*/  ISETP.NE.U32.AND P5, PT, R10, RZ, PT ;  /* 0x000000ff0a00720c */ /* 0x000fe20003fa5070 */
[----:B------:R-:W-:Y:S01]  /*8de0*/  LDGSTS.E [R251+0x8000], desc[UR16][R230.64], P6 ;  /* 0x08000000e6fb7fae */ /* 0x000fe2000b121850 */
[----:B------:R-:W-:-:S04]  /*8df0*/  SEL R10, R125, RZ, P3 ;  /* 0x000000ff7d0a7207 */ /* 0x000fc80001800000 */
[----:B------:R-:W-:Y:S02]  /*8e00*/  ISETP.NE.U32.AND P2, PT, R10, RZ, PT ;  /* 0x000000ff0a00720c */ /* 0x000fe40003f45070 */
[----:B------:R-:W-:Y:S02]  /*8e10*/  SEL R10, R138, RZ, P3 ;  /* 0x000000ff8a0a7207 */ /* 0x000fe40001800000 */
[----:B------:R-:W3:Y:S02]  /*8e20*/  LDL.LU R138, [R1+0x1dc] ;  /* 0x0001dc00018a7983 */ /* 0x000ee40000300800 */
[----:B------:R-:W-:Y:S02]  /*8e30*/  ISETP.NE.U32.AND P1, PT, R10, RZ, PT ;  /* 0x000000ff0a00720c */ /* 0x000fe40003f25070 */
[----:B------:R-:W-:-:S04]  /*8e40*/  SEL R10, R157, RZ, P3 ;  /* 0x000000ff9d0a7207 */ /* 0x000fc80001800000 */
[----:B------:R-:W-:Y:S02]  /*8e50*/  ISETP.NE.U32.AND P6, PT, R10, RZ, PT ;  /* 0x000000ff0a00720c */ /* 0x000fe40003fc5070 */
[----:B------:R-:W-:Y:S02]  /*8e60*/  SEL R10, R0, RZ, P3 ;  /* 0x000000ff000a7207 */ /* 0x000fe40001800000 */
[----:B------:R-:W3:Y:S01]  /*8e70*/  LDL.LU R0, [R1+0x1d8] ;  /* 0x0001d80001007983 */ /* 0x000ee20000300800 */
[----:B------:R-:W-:-:S05]  /*8e80*/  IMAD.WIDE R238, R9, 0x4, R238 ;  /* 0x0000000409ee7825 */ /* 0x000fca00078e02ee */
[----:B------:R-:W-:Y:S01]  /*8e90*/  LDGSTS.E [R251+0x8008], desc[UR16][R238.64], P4 ;  /* 0x08008000eefb7fae */ /* 0x000fe2000a121850 */
[----:B------:R-:W-:Y:S02]  /*8ea0*/  ISETP.NE.U32.AND P4, PT, R10, RZ, PT ;  /* 0x000000ff0a00720c */ /* 0x000fe40003f85070 */
[----:B------:R-:W-:Y:S02]  /*8eb0*/  SEL R10, R139, RZ, P3 ;  /* 0x000000ff8b0a7207 */ /* 0x000fe40001800000 */
[----:B------:R-:W5:Y:S04]  /*8ec0*/  LDL.LU R139, [R1+0x1d4] ;  /* 0x0001d400018b7983 */ /* 0x000f680000300800 */
[----:B------:R-:W3:Y:S04]  /*8ed0*/  LDL.LU.64 R192, [R1+0xa0] ;  /* 0x0000a00001c07983 */ /* 0x000ee80000300a00 */
[----:B------:R-:W3:Y:S04]  /*8ee0*/  LDL.LU.64 R160, [R1+0x60] ;  /* 0x0000600001a07983 */ /* 0x000ee80000300a00 */
[----:B------:R-:W3:Y:S01]  /*8ef0*/  LDL.LU.64 R128, [R1] ;  /* 0x0000000001807983 */ /* 0x000ee20000300a00 */
[----:B------:R-:W-:Y:S01]  /*8f00*/  SEL R124, R124, RZ, P3 ;  /* 0x000000ff7c7c7207 */ /* 0x000fe20001800000 */
[C---:B------:R-:W-:Y:S01]  /*8f10*/  IMAD.WIDE R140, R9.reuse, 0x4, R140 ;  /* 0x00000004098c7825 */ /* 0x040fe200078e028c */
[----:B------:R-:W-:Y:S01]  /*8f20*/  SEL R156, R156, RZ, P3 ;  /* 0x000000ff9c9c7207 */ /* 0x000fe20001800000 */
[----:B------:R-:W3:Y:S01]  /*8f30*/  LDL.LU.64 R162, [R1+0x98] ;  /* 0x0000980001a27983 */ /* 0x000ee20000300a00 */
[----:B------:R-:W-:Y:S01]  /*8f40*/  ISETP.NE.U32.AND P0, PT, R124, RZ, PT ;  /* 0x000000ff7c00720c */ /* 0x000fe20003f05070 */
[C---:B------:R-:W-:Y:S01]  /*8f50*/  IMAD.WIDE R142, R9.reuse, 0x4, R142 ;  /* 0x00000004098e7825 */ /* 0x040fe200078e028e */
[----:B------:R-:W-:Y:S01]  /*8f60*/  SEL R158, R158, RZ, P3 ;  /* 0x000000ff9e9e7207 */ /* 0x000fe20001800000 */
[----:B------:R-:W-:Y:S02]  /*8f70*/  LDGSTS.E [R251+0xa000], desc[UR16][R140.64], P5 ;  /* 0x0a0000008cfb7fae */ /* 0x000fe4000a921850 */
[----:B------:R-:W-:Y:S01]  /*8f80*/  IMAD.WIDE R172, R9, 0x4, R172 ;  /* 0x0000000409ac7825 */ /* 0x000fe200078e02ac */
[----:B------:R-:W-:Y:S01]  /*8f90*/  SEL R121, R121, RZ, P3 ;  /* 0x000000ff79797207 */ /* 0x000fe20001800000 */
[----:B------:R-:W-:Y:S02]  /*8fa0*/  LDGSTS.E [R251+0xa008], desc[UR16][R142.64], P2 ;  /* 0x0a0080008efb7fae */ /* 0x000fe40009121850 */
[C---:B------:R-:W-:Y:S01]  /*8fb0*/  IMAD.WIDE R174, R9.reuse, 0x4, R174 ;  /* 0x0000000409ae7825 */ /* 0x040fe200078e02ae */
[----:B------:R-:W-:Y:S01]  /*8fc0*/  ISETP.NE.U32.AND P5, PT, R156, RZ, PT ;  /* 0x000000ff9c00720c */ /* 0x000fe20003fa5070 */
[----:B------:R-:W-:Y:S02]  /*8fd0*/  LDGSTS.E [R251+0xc000], desc[UR16][R172.64], P1 ;  /* 0x0c000000acfb7fae */ /* 0x000fe40008921850 */
[----:B------:R-:W-:Y:S01]  /*8fe0*/  IMAD.WIDE R204, R9, 0x4, R204 ;  /* 0x0000000409cc7825 */ /* 0x000fe200078e02cc */
[----:B------:R-:W-:Y:S01]  /*8ff0*/  SEL R159, R159, RZ, P3 ;  /* 0x000000ff9f9f7207 */ /* 0x000fe20001800000 */
[----:B------:R-:W-:Y:S01]  /*9000*/  LDGSTS.E [R251+0xc008], desc[UR16][R174.64], P0 ;  /* 0x0c008000aefb7fae */ /* 0x000fe20008121850 */
[----:B------:R-:W-:Y:S01]  /*9010*/  ISETP.NE.U32.AND P2, PT, R158, RZ, PT ;  /* 0x000000ff9e00720c */ /* 0x000fe20003f45070 */
[----:B------:R-:W-:Y:S01]  /*9020*/  IMAD.WIDE R206, R9, 0x4, R206 ;  /* 0x0000000409ce7825 */ /* 0x000fe200078e02ce */
[----:B------:R-:W-:Y:S01]  /*9030*/  ISETP.NE.U32.AND P1, PT, R10, RZ, PT ;  /* 0x000000ff0a00720c */ /* 0x000fe20003f25070 */
[----:B------:R-:W-:Y:S01]  /*9040*/  LDGSTS.E [R251+0xe000], desc[UR16][R204.64], P6 ;  /* 0x0e000000ccfb7fae */ /* 0x000fe2000b121850 */
[----:B------:R-:W-:-:S02]  /*9050*/  ISETP.NE.U32.AND P0, PT, R121, RZ, PT ;  /* 0x000000ff7900720c */ /* 0x000fc40003f05070 */
[----:B------:R-:W-:Y:S01]  /*9060*/  ISETP.NE.U32.AND P6, PT, R159, RZ, PT ;  /* 0x000000ff9f00720c */ /* 0x000fe20003fc5070 */
[----:B------:R-:W-:Y:S01]  /*9070*/  LDGSTS.E [R251+0xe008], desc[UR16][R206.64], P4 ;  /* 0x0e008000cefb7fae */ /* 0x000fe2000a121850 */
[----:B------:R-:W-:Y:S01]  /*9080*/  SEL R188, R188, RZ, P3 ;  /* 0x000000ffbcbc7207 */ /* 0x000fe20001800000 */
[----:B------:R-:W-:-:S03]  /*9090*/  IMAD.WIDE R110, R9, 0x4, R110 ;  /* 0x00000004096e7825 */ /* 0x000fc600078e026e */
[----:B------:R-:W-:Y:S01]  /*90a0*/  ISETP.NE.U32.AND P4, PT, R188, RZ, PT ;  /* 0x000000ffbc00720c */ /* 0x000fe20003f85070 */
[C---:B------:R-:W-:Y:S01]  /*90b0*/  IMAD.WIDE R112, R9.reuse, 0x4, R112 ;  /* 0x0000000409707825 */ /* 0x040fe200078e0270 */
[----:B------:R3:W-:Y:S03]  /*90c0*/  LDGSTS.E [R252+0x8000], desc[UR16][R110.64], P5 ;  /* 0x080000006efc7fae */ /* 0x0007e6000a921850 */
[C---:B------:R-:W-:Y:S01]  /*90d0*/  IMAD.WIDE R144, R9.reuse, 0x4, R144 ;  /* 0x0000000409907825 */ /* 0x040fe200078e0290 */
[----:B------:R3:W-:Y:S03]  /*90e0*/  LDGSTS.E [R252+0x8008], desc[UR16][R112.64], P2 ;  /* 0x0800800070fc7fae */ /* 0x0007e60009121850 */
[C---:B------:R-:W-:Y:S01]  /*90f0*/  IMAD.WIDE R146, R9.reuse, 0x4, R146 ;  /* 0x0000000409927825 */ /* 0x040fe200078e0292 */
[----:B-1----:R-:W-:Y:S01]  /*9100*/  LOP3.LUT R218, R4, 0x3c, RZ, 0xfc, !PT ;  /* 0x0000003c04da7812 */ /* 0x002fe200078efcff */
[----:B------:R-:W-:Y:S02]  /*9110*/  LDGSTS.E [R252+0xa000], desc[UR16][R144.64], P1 ;  /* 0x0a00000090fc7fae */ /* 0x000fe40008921850 */
[----:B------:R-:W-:-:S02]  /*9120*/  IMAD.WIDE R176, R9, 0x4, R176 ;  /* 0x0000000409b07825 */ /* 0x000fc400078e02b0 */
[----:B------:R-:W-:Y:S02]  /*9130*/  LDGSTS.E [R252+0xa008], desc[UR16][R146.64], P0 ;  /* 0x0a00800092fc7fae */ /* 0x000fe40008121850 */
[----:B------:R-:W-:Y:S01]  /*9140*/  IMAD.WIDE R178, R9, 0x4, R178 ;  /* 0x0000000409b27825 */ /* 0x000fe200078e02b2 */
[----:B------:R-:W-:Y:S01]  /*9150*/  SEL R189, R189, RZ, P3 ;  /* 0x000000ffbdbd7207 */ /* 0x000fe20001800000 */
[----:B------:R-:W-:Y:S01]  /*9160*/  LDGSTS.E [R252+0xc000], desc[UR16][R176.64], P6 ;  /* 0x0c000000b0fc7fae */ /* 0x000fe2000b121850 */
[----:B--2---:R-:W-:Y:S02]  /*9170*/  LOP3.LUT R221, R4, 0x3e, RZ, 0xfc, !PT ;  /* 0x0000003e04dd7812 */ /* 0x004fe400078efcff */
[----:B------:R-:W-:Y:S01]  /*9180*/  ISETP.GE.AND P6, PT, R218, UR4, PT ;  /* 0x00000004da007c0c */ /* 0x000fe2000bfc6270 */
[----:B------:R-:W-:Y:S01]  /*9190*/  LDGSTS.E [R252+0xc008], desc[UR16][R178.64], P4 ;  /* 0x0c008000b2fc7fae */ /* 0x000fe2000a121850 */
[----:B------:R-:W-:Y:S02]  /*91a0*/  SEL R21, R21, RZ, P3 ;  /* 0x000000ff15157207 */ /* 0x000fe40001800000 */
[----:B------:R-:W-:-:S02]  /*91b0*/  ISETP.NE.U32.AND P5, PT, R189, RZ, PT ;  /* 0x000000ffbd00720c */ /* 0x000fc40003fa5070 */
[----:B------:R-:W-:Y:S02]  /*91c0*/  SEL R119, R119, RZ, P3 ;  /* 0x000000ff77777207 */ /* 0x000fe40001800000 */
[----:B------:R-:W-:Y:S02]  /*91d0*/  SEL R10, RZ, 0x4, P6 ;  /* 0x00000004ff0a7807 */ /* 0x000fe40003000000 */
[----:B------:R-:W-:Y:S02]  /*91e0*/  ISETP.GE.AND P4, PT, R221, UR4, PT ;  /* 0x00000004dd007c0c */ /* 0x000fe4000bf86270 */
[----:B------:R-:W-:Y:S02]  /*91f0*/  SEL R153, R153, RZ, P3 ;  /* 0x000000ff99997207 */ /* 0x000fe40001800000 */
[----:B------:R-:W-:Y:S02]  /*9200*/  LOP3.LUT R155, R4, 0x5c, RZ, 0xfc, !PT ;  /* 0x0000005c049b7812 */ /* 0x000fe400078efcff */
[----:B------:R-:W-:-:S02]  /*9210*/  ISETP.NE.U32.AND P2, PT, R21, RZ, PT ;  /* 0x000000ff1500720c */ /* 0x000fc40003f45070 */
[----:B------:R-:W-:Y:S02]  /*9220*/  ISETP.NE.U32.AND P1, PT, R119, RZ, PT ;  /* 0x000000ff7700720c */ /* 0x000fe40003f25070 */
[----:B------:R-:W-:Y:S02]  /*9230*/  SEL R10, R10, RZ, P3 ;  /* 0x000000ff0a0a7207 */ /* 0x000fe40001800000 */
[----:B----4-:R-:W-:Y:S02]  /*9240*/  SEL R11, RZ, 0x4, P4 ;  /* 0x00000004ff0b7807 */ /* 0x010fe40002000000 */
[----:B------:R-:W-:Y:S02]  /*9250*/  ISETP.NE.U32.AND P0, PT, R153, RZ, PT ;  /* 0x000000ff9900720c */ /* 0x000fe40003f05070 */
[----:B------:R-:W-:Y:S01]  /*9260*/  ISETP.GE.AND P4, PT, R155, UR4, PT ;  /* 0x000000049b007c0c */ /* 0x000fe2000bf86270 */
[----:B------:R-:W-:Y:S01]  /*9270*/  IMAD.WIDE R208, R9, 0x4, R208 ;  /* 0x0000000409d07825 */ /* 0x000fe200078e02d0 */
[----:B------:R-:W-:-:S02]  /*9280*/  ISETP.NE.U32.AND P6, PT, R10, RZ, PT ;  /* 0x000000ff0a00720c */ /* 0x000fc40003fc5070 */
[----:B------:R-:W-:Y:S01]  /*9290*/  SEL R10, RZ, 0x4, P4 ;  /* 0x00000004ff0a7807 */ /* 0x000fe20002000000 */
[C---:B------:R-:W-:Y:S01]  /*92a0*/  IMAD.WIDE R232, R9.reuse, 0x4, R232 ;  /* 0x0000000409e87825 */ /* 0x040fe200078e02e8 */
[----:B------:R-:W-:Y:S01]  /*92b0*/  LOP3.LUT R219, R4, 0x5e, RZ, 0xfc, !PT ;  /* 0x0000005e04db7812 */ /* 0x000fe200078efcff */
[----:B------:R-:W-:Y:S01]  /*92c0*/  LDGSTS.E [R252+0xe000], desc[UR16][R208.64], P5 ;  /* 0x0e000000d0fc7fae */ /* 0x000fe2000a921850 */
[----:B------:R-:W-:Y:S01]  /*92d0*/  SEL R10, R10, RZ, P3 ;  /* 0x000000ff0a0a7207 */ /* 0x000fe20001800000 */
[----:B------:R-:W-:Y:S01]  /*92e0*/  IMAD.WIDE R114, R9, 0x4, R114 ;  /* 0x0000000409727825 */ /* 0x000fe200078e0272 */
[----:B------:R-:W-:Y:S01]  /*92f0*/  ISETP.GE.AND P5, PT, R219, UR4, PT ;  /* 0x00000004db007c0c */ /* 0x000fe2000bfa6270 */
[----:B------:R-:W-:Y:S02]  /*9300*/  LDGSTS.E [R252+0xe008], desc[UR16][R232.64], P2 ;  /* 0x0e008000e8fc7fae */ /* 0x000fe40009121850 */
[----:B------:R-:W-:Y:S01]  /*9310*/  IMAD.WIDE R116, R9, 0x4, R116 ;  /* 0x0000000409747825 */ /* 0x000fe200078e0274 */
[----:B------:R-:W-:Y:S01]  /*9320*/  LOP3.LUT R210, R4, 0x7e, RZ, 0xfc, !PT ;  /* 0x0000007e04d27812 */ /* 0x000fe200078efcff */
[----:B------:R-:W-:Y:S01]  /*9330*/  LDGSTS.E [R240+0x8000], desc[UR16][R114.64], P1 ;  /* 0x0800000072f07fae */ /* 0x000fe20008921850 */
[----:B------:R-:W-:-:S02]  /*9340*/  SEL R11, R11, RZ, P3 ;  /* 0x000000ff0b0b7207 */ /* 0x000fc40001800000 */
[----:B------:R-:W-:Y:S01]  /*9350*/  ISETP.NE.U32.AND P2, PT, R10, RZ, PT ;  /* 0x000000ff0a00720c */ /* 0x000fe20003f45070 */
[----:B------:R-:W-:Y:S01]  /*9360*/  LDGSTS.E [R240+0x8008], desc[UR16][R116.64], P0 ;  /* 0x0800800074f07fae */ /* 0x000fe20008121850 */
[----:B------:R-:W-:Y:S02]  /*9370*/  SEL R10, RZ, 0x4, P5 ;  /* 0x00000004ff0a7807 */ /* 0x000fe40002800000 */
[----:B------:R-:W-:Y:S02]  /*9380*/  ISETP.GE.AND P0, PT, R210, UR4, PT ;  /* 0x00000004d2007c0c */ /* 0x000fe4000bf06270 */
[----:B------:R-:W-:Y:S02]  /*9390*/  ISETP.NE.U32.AND P4, PT, R11, RZ, PT ;  /* 0x000000ff0b00720c */ /* 0x000fe40003f85070 */
[----:B------:R-:W-:Y:S02]  /*93a0*/  SEL R11, R10, RZ, P3 ;  /* 0x000000ff0a0b7207 */ /* 0x000fe40001800000 */
[----:B------:R-:W-:Y:S01]  /*93b0*/  SEL R10, RZ, 0x4, P0 ;  /* 0x00000004ff0a7807 */ /* 0x000fe20000000000 */
[----:B---3--:R-:W-:Y:S01]  /*93c0*/  IMAD.SHL.U32 R136, R19, 0x80, RZ ;  /* 0x0000008013887824 */ /* 0x008fe200078e00ff */
[----:B------:R-:W-:-:S02]  /*93d0*/  ISETP.GE.AND P0, PT, R0, R138, PT ;  /* 0x0000008a0000720c */ /* 0x000fc40003f06270 */
[----:B------:R-:W5:Y:S04]  /*93e0*/  LDL.LU R0, [R1+0x1d0] ;  /* 0x0001d00001007983 */ /* 0x000f680000300800 */
[----:B------:R-:W2:Y:S01]  /*93f0*/  LDL.LU.64 R126, [R1+0x58] ;  /* 0x00005800017e7983 */ /* 0x000ea20000300a00 */
[----:B------:R-:W-:-:S03]  /*9400*/  IMAD.WIDE R110, R136, 0x4, R160 ;  /* 0x00000004886e7825 */ /* 0x000fc600078e02a0 */
[----:B------:R-:W3:Y:S01]  /*9410*/  LDL.LU.64 R160, [R1+0x90] ;  /* 0x0000900001a07983 */ /* 0x000ee20000300a00 */
[----:B------:R-:W-:-:S03]  /*9420*/  IMAD.WIDE R112, R136, 0x4, R128 ;  /* 0x0000000488707825 */ /* 0x000fc600078e0280 */
[----:B------:R-:W4:Y:S01]  /*9430*/  LDL.LU.64 R128, [R1+0x50] ;  /* 0x0000500001807983 */ /* 0x000f220000300a00 */
[----:B------:R-:W1:Y:S01]  /*9440*/  S2R R191, SR_TID.X ;  /* 0x0000000000bf7919 */ /* 0x000e620000002100 */
[----:B------:R-:W-:-:S04]  /*9450*/  LOP3.LUT R220, R4, 0x7c, RZ, 0xfc, !PT ;  /* 0x0000007c04dc7812 */ /* 0x000fc800078efcff */
[----:B------:R-:W-:-:S04]  /*9460*/  ISETP.GE.AND P1, PT, R220, UR4, PT ;  /* 0x00000004dc007c0c */ /* 0x000fc8000bf26270 */
[----:B------:R-:W-:Y:S02]  /*9470*/  SEL R21, RZ, 0x4, P1 ;  /* 0x00000004ff157807 */ /* 0x000fe40000800000 */
[----:B------:R-:W-:Y:S02]  /*9480*/  ISETP.NE.U32.AND P5, PT, R11, RZ, PT ;  /* 0x000000ff0b00720c */ /* 0x000fe40003fa5070 */
[----:B------:R-:W-:Y:S01]  /*9490*/  SEL R11, R21, RZ, P3 ;  /* 0x000000ff150b7207 */ /* 0x000fe20001800000 */
[----:B------:R-:W-:Y:S01]  /*94a0*/  IMAD.WIDE R148, R9, 0x4, R148 ;  /* 0x0000000409947825 */ /* 0x000fe200078e0294 */
[----:B------:R-:W-:-:S04]  /*94b0*/  SEL R10, R10, RZ, P3 ;  /* 0x000000ff0a0a7207 */ /* 0x000fc80001800000 */
[----:B------:R-:W-:Y:S01]  /*94c0*/  LDGSTS.E [R240+0xa000], desc[UR16][R148.64], P6 ;  /* 0x0a00000094f07fae */ /* 0x000fe2000b121850 */
[----:B-1----:R-:W-:-:S04]  /*94d0*/  LOP3.LUT R191, R191, 0x7f, RZ, 0xc0, !PT ;  /* 0x0000007fbfbf7812 */ /* 0x002fc800078ec0ff */
[----:B------:R-:W-:-:S04]  /*94e0*/  ISETP.GE.AND P1, PT, R191, UR4, PT ;  /* 0x00000004bf007c0c */ /* 0x000fc8000bf26270 */
[----:B------:R-:W-:Y:S02]  /*94f0*/  SEL R21, RZ, 0x4, P1 ;  /* 0x00000004ff157807 */ /* 0x000fe40000800000 */
[----:B------:R-:W-:Y:S02]  /*9500*/  ISETP.NE.U32.AND P1, PT, R11, RZ, PT ;  /* 0x000000ff0b00720c */ /* 0x000fe40003f25070 */
[----:B------:R-:W-:Y:S02]  /*9510*/  SEL R21, R21, RZ, P3 ;  /* 0x000000ff15157207 */ /* 0x000fe40001800000 */
[----:B------:R-:W-:Y:S02]  /*9520*/  ISETP.NE.U32.AND P3, PT, R10, RZ, PT ;  /* 0x000000ff0a00720c */ /* 0x000fe40003f65070 */
[----:B------:R-:W-:Y:S01]  /*9530*/  ISETP.NE.U32.AND P6, PT, R21, RZ, PT ;  /* 0x000000ff1500720c */ /* 0x000fe20003fc5070 */
[----:B------:R-:W-:-:S04]  /*9540*/  IMAD.WIDE R150, R9, 0x4, R150 ;  /* 0x0000000409967825 */ /* 0x000fc800078e0296 */
[C---:B------:R-:W-:Y:S01]  /*9550*/  IMAD.WIDE R180, R9.reuse, 0x4, R180 ;  /* 0x0000000409b47825 */ /* 0x040fe200078e02b4 */
[----:B------:R-:W-:Y:S03]  /*9560*/  LDGSTS.E [R240+0xa008], desc[UR16][R150.64], P4 ;  /* 0x0a00800096f07fae */ /* 0x000fe6000a121850 */
[C---:B------:R-:W-:Y:S01]  /*9570*/  IMAD.WIDE R182, R9.reuse, 0x4, R182 ;  /* 0x0000000409b67825 */ /* 0x040fe200078e02b6 */
[----:B------:R-:W-:Y:S03]  /*9580*/  LDGSTS.E [R240+0xc000], desc[UR16][R180.64], P2 ;  /* 0x0c000000b4f07fae */ /* 0x000fe60009121850 */
[C---:B------:R-:W-:Y:S01]  /*9590*/  IMAD.WIDE R234, R9.reuse, 0x4, R234 ;  /* 0x0000000409ea7825 */ /* 0x040fe200078e02ea */
[----:B------:R-:W-:Y:S03]  /*95a0*/  LDGSTS.E [R240+0xc008], desc[UR16][R182.64], P5 ;  /* 0x0c008000b6f07fae */ /* 0x000fe6000a921850 */
[----:B------:R-:W-:Y:S01]  /*95b0*/  IMAD.WIDE R236, R9, 0x4, R236 ;  /* 0x0000000409ec7825 */ /* 0x000fe200078e02ec */
[----:B------:R-:W-:Y:S03]  /*95c0*/  LDGSTS.E [R240+0xe000], desc[UR16][R234.64], P1 ;  /* 0x0e000000eaf07fae */ /* 0x000fe60008921850 */
[C---:B------:R-:W-:Y:S01]  /*95d0*/  IMAD.WIDE R10, R136.reuse, 0x4, R192 ;  /* 0x00000004880a7825 */ /* 0x040fe200078e02c0 */
[----:B------:R-:W-:Y:S03]  /*95e0*/  LDGSTS.E [R240+0xe008], desc[UR16][R236.64], P3 ;  /* 0x0e008000ecf07fae */ /* 0x000fe60009921850 */
[C---:B------:R-:W-:Y:S01]  /*95f0*/  IMAD.WIDE R26, R136.reuse, 0x4, R26 ;  /* 0x00000004881a7825 */ /* 0x040fe200078e021a */
[----:B------:R-:W0:Y:S03]  /*9600*/  LDGDEPBAR ;  /* 0x00000000000079af */ /* 0x000e260000000000 */
[C---:B------:R-:W-:Y:S01]  /*9610*/  IMAD.WIDE R24, R136.reuse, 0x4, R24 ;  /* 0x0000000488187825 */ /* 0x040fe200078e0218 */
[----:B------:R1:W-:Y:S03]  /*9620*/  LDGSTS.E [R242+0x20000], desc[UR16][R10.64], P6 ;  /* 0x200000000af27fae */ /* 0x0003e6000b121850 */
[C---:B------:R-:W-:Y:S01]  /*9630*/  IMAD.WIDE R22, R136.reuse, 0x4, R22 ;  /* 0x0000000488167825 */ /* 0x040fe200078e0216 */
[----:B------:R-:W-:Y:S03]  /*9640*/  LDGSTS.E [R242+0x20400], desc[UR16][R110.64], P6 ;  /* 0x204000006ef27fae */ /* 0x000fe6000b121850 */
[C---:B------:R-:W-:Y:S01]  /*9650*/  IMAD.WIDE R108, R136.reuse, 0x4, R108 ;  /* 0x00000004886c7825 */ /* 0x040fe200078e026c */
[----:B------:R-:W-:Y:S03]  /*9660*/  LDGSTS.E [R242+0x20800], desc[UR16][R112.64], P6 ;  /* 0x2080000070f27fae */ /* 0x000fe6000b121850 */
[C---:B------:R-:W-:Y:S01]  /*9670*/  IMAD.WIDE R16, R136.reuse, 0x4, R16 ;  /* 0x0000000488107825 */ /* 0x040fe200078e0210 */
[----:B------:R-:W-:Y:S04]  /*9680*/  LDGSTS.E [R242+0x20c00], desc[UR16][R26.64], P6 ;  /* 0x20c000001af27fae */ /* 0x000fe8000b121850 */
[----:B------:R-:W-:Y:S01]  /*9690*/  LDGSTS.E [R242+0x21000], desc[UR16][R24.64], P6 ;  /* 0x2100000018f27fae */ /* 0x000fe2000b121850 */
[----:B-1----:R-:W-:-:S03]  /*96a0*/  IMAD.WIDE R10, R136, 0x4, R162 ;  /* 0x00000004880a7825 */ /* 0x002fc600078e02a2 */
[----:B------:R-:W-:Y:S04]  /*96b0*/  LDGSTS.E [R242+0x21400], desc[UR16][R22.64], P6 ;  /* 0x2140000016f27fae */ /* 0x000fe8000b121850 */
[----:B------:R-:W-:Y:S04]  /*96c0*/  LDGSTS.E [R242+0x21800], desc[UR16][R108.64], P6 ;  /* 0x218000006cf27fae */ /* 0x000fe8000b121850 */
[----:B------:R2:W-:Y:S04]  /*96d0*/  LDGSTS.E [R242+0x21c00], desc[UR16][R16.64], P6 ;  /* 0x21c0000010f27fae */ /* 0x0005e8000b121850 */
[----:B------:R-:W4:Y:S01]  /*96e0*/  LDL.LU.64 R162, [R1+0x88] ;  /* 0x0000880001a27983 */ /* 0x000f220000300a00 */
[----:B------:R-:W-:-:S03]  /*96f0*/  IMAD.WIDE R14, R136, 0x4, R14 ;  /* 0x00000004880e7825 */ /* 0x000fc600078e020e */
[----:B------:R3:W-:Y:S01]  /*9700*/  LDGSTS.E [R243+0x20080], desc[UR16][R10.64], P6 ;  /* 0x200800000af37fae */ /* 0x0007e2000b121850 */
[----:B------:R-:W-:-:S04]  /*9710*/  IMAD.WIDE R100, R136, 0x4, R100 ;  /* 0x0000000488647825 */ /* 0x000fc800078e0264 */
[----:B------:R-:W-:-:S04]  /*9720*/  IMAD.WIDE R90, R136, 0x4, R90 ;  /* 0x00000004885a7825 */ /* 0x000fc800078e025a */
[----:B------:R-:W-:-:S04]  /*9730*/  IMAD.WIDE R12, R136, 0x4, R12 ;  /* 0x00000004880c7825 */ /* 0x000fc800078e020c */
[C---:B--2---:R-:W-:Y:S02]  /*9740*/  IMAD.WIDE R16, R136.reuse, 0x4, R126 ;  /* 0x0000000488107825 */ /* 0x044fe400078e027e */
[----:B------:R-:W2:Y:S04]  /*9750*/  LDL.LU.64 R126, [R1+0x48] ;  /* 0x00004800017e7983 */ /* 0x000ea80000300a00 */
[----:B------:R-:W-:Y:S04]  /*9760*/  LDGSTS.E [R243+0x20480], desc[UR16][R16.64], P6 ;  /* 0x2048000010f37fae */ /* 0x000fe8000b121850 */
[----:B------:R-:W-:Y:S04]  /*9770*/  LDGSTS.E [R243+0x20880], desc[UR16][R14.64], P6 ;  /* 0x208800000ef37fae */ /* 0x000fe8000b121850 */
[----:B------:R-:W-:Y:S01]  /*9780*/  LDGSTS.E [R243+0x20c80], desc[UR16][R100.64], P6 ;  /* 0x20c8000064f37fae */ /* 0x000fe2000b121850 */
[----:B---3--:R-:W-:-:S03]  /*9790*/  IMAD.WIDE R10, R136, 0x4, R160 ;  /* 0x00000004880a7825 */ /* 0x008fc600078e02a0 */
[----:B------:R-:W-:Y:S04]  /*97a0*/  LDGSTS.E [R243+0x21080], desc[UR16][R90.64], P6 ;  /* 0x210800005af37fae */ /* 0x000fe8000b121850 */
[----:B------:R4:W-:Y:S04]  /*97b0*/  LDGSTS.E [R243+0x21480], desc[UR16][R12.64], P6 ;  /* 0x214800000cf37fae */ /* 0x0009e8000b121850 */
[----:B------:R-:W3:Y:S01]  /*97c0*/  LDL.LU.64 R160, [R1+0x80] ;  /* 0x0000800001a07983 */ /* 0x000ee20000300a00 */
[----:B----4-:R-:W-:-:S03]  /*97d0*/  IMAD.WIDE R12, R136, 0x4, R128 ;  /* 0x00000004880c7825 */ /* 0x010fc600078e0280 */
[----:B------:R-:W4:Y:S01]  /*97e0*/  LDL.LU.64 R128, [R1+0x20] ;  /* 0x0000200001807983 */ /* 0x000f220000300a00 */
[----:B------:R-:W-:-:S04]  /*97f0*/  IMAD.WIDE R106, R136, 0x4, R106 ;  /* 0x00000004886a7825 */ /* 0x000fc800078e026a */
[C---:B------:R-:W-:Y:S01]  /*9800*/  IMAD.WIDE R104, R136.reuse, 0x4, R104 ;  /* 0x0000000488687825 */ /* 0x040fe200078e0268 */
[----:B------:R-:W-:Y:S04]  /*9810*/  LDGSTS.E [R243+0x21880], desc[UR16][R106.64], P6 ;  /* 0x218800006af37fae */ /* 0x000fe8000b121850 */
[----:B------:R-:W-:Y:S01]  /*9820*/  LDGSTS.E [R243+0x21c80], desc[UR16][R104.64], P6 ;  /* 0x21c8000068f37fae */ /* 0x000fe2000b121850 */
[----:B------:R-:W-:-:S03]  /*9830*/  IMAD.WIDE R102, R136, 0x4, R102 ;  /* 0x0000000488667825 */ /* 0x000fc600078e0266 */
[----:B------:R1:W-:Y:S01]  /*9840*/  LDGSTS.E [R244+0x20100], desc[UR16][R10.64], P6 ;  /* 0x201000000af47fae */ /* 0x0003e2000b121850 */
[----:B------:R-:W-:-:S03]  /*9850*/  IMAD.WIDE R98, R136, 0x4, R98 ;  /* 0x0000000488627825 */ /* 0x000fc600078e0262 */
[----:B------:R2:W-:Y:S01]  /*9860*/  LDGSTS.E [R244+0x20500], desc[UR16][R12.64], P6 ;  /* 0x205000000cf47fae */ /* 0x0005e2000b121850 */
[----:B------:R-:W-:-:S03]  /*9870*/  IMAD.WIDE R96, R136, 0x4, R96 ;  /* 0x0000000488607825 */ /* 0x000fc600078e0260 */
[----:B------:R-:W-:Y:S01]  /*9880*/  LDGSTS.E [R244+0x20900], desc[UR16][R102.64], P6 ;  /* 0x2090000066f47fae */ /* 0x000fe2000b121850 */
[----:B------:R-:W-:-:S03]  /*9890*/  IMAD.WIDE R84, R136, 0x4, R84 ;  /* 0x0000000488547825 */ /* 0x000fc600078e0254 */
[----:B------:R-:W-:Y:S01]  /*98a0*/  LDGSTS.E [R244+0x20d00], desc[UR16][R98.64], P6 ;  /* 0x20d0000062f47fae */ /* 0x000fe2000b121850 */
[----:B------:R-:W-:-:S03]  /*98b0*/  IMAD.WIDE R92, R136, 0x4, R92 ;  /* 0x00000004885c7825 */ /* 0x000fc600078e025c */
[----:B------:R-:W-:Y:S01]  /*98c0*/  LDGSTS.E [R244+0x21100], desc[UR16][R96.64], P6 ;  /* 0x2110000060f47fae */ /* 0x000fe2000b121850 */
[----:B------:R-:W-:-:S03]  /*98d0*/  IMAD.WIDE R94, R136, 0x4, R94 ;  /* 0x00000004885e7825 */ /* 0x000fc600078e025e */
[----:B------:R-:W-:Y:S04]  /*98e0*/  LDGSTS.E [R244+0x21500], desc[UR16][R84.64], P6 ;  /* 0x2150000054f47fae */ /* 0x000fe8000b121850 */
[----:B------:R-:W-:Y:S04]  /*98f0*/  LDGSTS.E [R244+0x21900], desc[UR16][R92.64], P6 ;  /* 0x219000005cf47fae */ /* 0x000fe8000b121850 */
[----:B------:R-:W-:Y:S01]  /*9900*/  LDGSTS.E [R244+0x21d00], desc[UR16][R94.64], P6 ;  /* 0x21d000005ef47fae */ /* 0x000fe2000b121850 */
[----:B-1----:R-:W-:-:S05]  /*9910*/  IMAD.WIDE R10, R136, 0x4, R162 ;  /* 0x00000004880a7825 */ /* 0x002fca00078e02a2 */
[----:B------:R3:W-:Y:S01]  /*9920*/  LDGSTS.E [R245+0x20180], desc[UR16][R10.64], P6 ;  /* 0x201800000af57fae */ /* 0x0007e2000b121850 */
[----:B--2---:R-:W-:-:S03]  /*9930*/  IMAD.WIDE R12, R136, 0x4, R126 ;  /* 0x00000004880c7825 */ /* 0x004fc600078e027e */
[----:B------:R-:W2:Y:S04]  /*9940*/  LDL.LU.64 R126, [R1+0x78] ;  /* 0x00007800017e7983 */ /* 0x000ea80000300a00 */
[----:B------:R-:W2:Y:S04]  /*9950*/  LDL.LU.64 R162, [R1+0x18] ;  /* 0x0000180001a27983 */ /* 0x000ea80000300a00 */
[----:B------:R4:W-:Y:S01]  /*9960*/  LDGSTS.E [R245+0x20580], desc[UR16][R12.64], P6 ;  /* 0x205800000cf57fae */ /* 0x0009e2000b121850 */
[----:B---3--:R-:W-:-:S03]  /*9970*/  IMAD.WIDE R10, R136, 0x4, R160 ;  /* 0x00000004880a7825 */ /* 0x008fc600078e02a0 */
[----:B------:R-:W3:Y:S01]  /*9980*/  LDL.LU.64 R160, [R1+0x70] ;  /* 0x0000700001a07983 */ /* 0x000ee20000300a00 */
[----:B----4-:R-:W-:-:S03]  /*9990*/  IMAD.WIDE R12, R136, 0x4, R128 ;  /* 0x00000004880c7825 */ /* 0x010fc600078e0280 */
[----:B------:R-:W4:Y:S01]  /*99a0*/  LDL.LU.64 R128, [R1+0x10] ;  /* 0x0000100001807983 */ /* 0x000f220000300a00 */
[----:B------:R-:W-:-:S04]  /*99b0*/  IMAD.WIDE R78, R136, 0x4, R78 ;  /* 0x00000004884e7825 */ /* 0x000fc800078e024e */
[C---:B------:R-:W-:Y:S01]  /*99c0*/  IMAD.WIDE R86, R136.reuse, 0x4, R86 ;  /* 0x0000000488567825 */ /* 0x040fe200078e0256 */
[----:B------:R-:W-:Y:S03]  /*99d0*/  LDGSTS.E [R245+0x20980], desc[UR16][R78.64], P6 ;  /* 0x209800004ef57fae */ /* 0x000fe6000b121850 */
        /* <DEDUP_REMOVED lines=11> */
[----:B------:R2:W-:Y:S03]  /*9a90*/  LDGSTS.E [R246+0x20200], desc[UR16][R10.64], P6 ;  /* 0x202000000af67fae */ /* 0x0005e6000b121850 */
[C---:B------:R-:W-:Y:S01]  /*9aa0*/  IMAD.WIDE R60, R136.reuse, 0x4, R60 ;  /* 0x00000004883c7825 */ /* 0x040fe200078e023c */
[----:B------:R1:W-:Y:S03]  /*9ab0*/  LDGSTS.E [R246+0x20600], desc[UR16][R12.64], P6 ;  /* 0x206000000cf67fae */ /* 0x0003e6000b121850 */
        /* <DEDUP_REMOVED lines=12> */
[----:B------:R-:W-:-:S04]  /*9b80*/  IMAD.WIDE R56, R136, 0x4, R56 ;  /* 0x0000000488387825 */ /* 0x000fc800078e0238 */
[----:B------:R-:W-:-:S04]  /*9b90*/  IMAD.WIDE R46, R136, 0x4, R46 ;  /* 0x00000004882e7825 */ /* 0x000fc800078e022e */
[----:B------:R-:W-:-:S04]  /*9ba0*/  IMAD.WIDE R54, R136, 0x4, R54 ;  /* 0x0000000488367825 */ /* 0x000fc800078e0236 */
[C---:B--2---:R-:W-:Y:S02]  /*9bb0*/  IMAD.WIDE R10, R136.reuse, 0x4, R126 ;  /* 0x00000004880a7825 */ /* 0x044fe400078e027e */
[----:B------:R-:W2:Y:S02]  /*9bc0*/  LDL.LU.64 R126, [R1+0x68] ;  /* 0x00006800017e7983 */ /* 0x000ea40000300a00 */
[C---:B-1----:R-:W-:Y:S02]  /*9bd0*/  IMAD.WIDE R12, R136.reuse, 0x4, R162 ;  /* 0x00000004880c7825 */ /* 0x042fe400078e02a2 */
[----:B------:R3:W-:Y:S04]  /*9be0*/  LDGSTS.E [R247+0x20280], desc[UR16][R10.64], P6 ;  /* 0x202800000af77fae */ /* 0x0007e8000b121850 */
[----:B------:R4:W-:Y:S04]  /*9bf0*/  LDGSTS.E [R247+0x20680], desc[UR16][R12.64], P6 ;  /* 0x206800000cf77fae */ /* 0x0009e8000b121850 */
[----:B------:R-:W-:Y:S04]  /*9c00*/  LDGSTS.E [R247+0x20a80], desc[UR16][R62.64], P6 ;  /* 0x20a800003ef77fae */ /* 0x000fe8000b121850 */
[----:B------:R-:W-:Y:S04]  /*9c10*/  LDGSTS.E [R247+0x20e80], desc[UR16][R64.64], P6 ;  /* 0x20e8000040f77fae */ /* 0x000fe8000b121850 */
[----:B------:R-:W-:Y:S01]  /*9c20*/  LDGSTS.E [R247+0x21280], desc[UR16][R58.64], P6 ;  /* 0x212800003af77fae */ /* 0x000fe2000b121850 */
[----:B---3--:R-:W-:-:S03]  /*9c30*/  IMAD.WIDE R10, R136, 0x4, R160 ;  /* 0x00000004880a7825 */ /* 0x008fc600078e02a0 */
[----:B------:R-:W-:Y:S04]  /*9c40*/  LDGSTS.E [R247+0x21680], desc[UR16][R56.64], P6 ;  /* 0x2168000038f77fae */ /* 0x000fe8000b121850 */
[----:B------:R-:W-:Y:S01]  /*9c50*/  LDGSTS.E [R247+0x21a80], desc[UR16][R46.64], P6 ;  /* 0x21a800002ef77fae */ /* 0x000fe2000b121850 */
[----:B----4-:R-:W-:-:S03]  /*9c60*/  IMAD.WIDE R12, R136, 0x4, R128 ;  /* 0x00000004880c7825 */ /* 0x010fc600078e0280 */
[----:B------:R-:W-:Y:S04]  /*9c70*/  LDGSTS.E [R247+0x21e80], desc[UR16][R54.64], P6 ;  /* 0x21e8000036f77fae */ /* 0x000fe8000b121850 */
[----:B------:R-:W-:Y:S04]  /*9c80*/  LDGSTS.E [R248+0x20300], desc[UR16][R10.64], P6 ;  /* 0x203000000af87fae */ /* 0x000fe8000b121850 */
[----:B------:R1:W-:Y:S02]  /*9c90*/  LDGSTS.E [R248+0x20700], desc[UR16][R12.64], P6 ;  /* 0x207000000cf87fae */ /* 0x0003e4000b121850 */
[----:B-1----:R-:W-:-:S02]  /*9ca0*/  IMAD.WIDE R12, R136, 0x4, R6 ;  /* 0x00000004880c7825 */ /* 0x002fc400078e0206 */
[----:B------:R-:W5:Y:S01]  /*9cb0*/  LDL.LU.64 R6, [R1+0x1c8] ;  /* 0x0001c80001067983 */ /* 0x000f620000300a00 */
[----:B------:R-:W1:Y:S01]  /*9cc0*/  S2R R204, SR_TID.X ;  /* 0x0000000000cc7919 */ /* 0x000e620000002100 */
[----:B------:R-:W-:-:S04]  /*9cd0*/  IMAD.WIDE R52, R136, 0x4, R52 ;  /* 0x0000000488347825 */ /* 0x000fc800078e0234 */
[C---:B------:R-:W-:Y:S01]  /*9ce0*/  IMAD.WIDE R38, R136.reuse, 0x4, R38 ;  /* 0x0000000488267825 */ /* 0x040fe200078e0226 */
[----:B------:R-:W-:Y:S03]  /*9cf0*/  LDGSTS.E [R248+0x20b00], desc[UR16][R52.64], P6 ;  /* 0x20b0000034f87fae */ /* 0x000fe6000b121850 */
[C---:B------:R-:W-:Y:S01]  /*9d00*/  IMAD.WIDE R48, R136.reuse, 0x4, R48 ;  /* 0x0000000488307825 */ /* 0x040fe200078e0230 */
[----:B------:R3:W-:Y:S03]  /*9d10*/  LDGSTS.E [R248+0x20f00], desc[UR16][R38.64], P6 ;  /* 0x20f0000026f87fae */ /* 0x0007e6000b121850 */
[C---:B------:R-:W-:Y:S01]  /*9d20*/  IMAD.WIDE R50, R136.reuse, 0x4, R50 ;  /* 0x0000000488327825 */ /* 0x040fe200078e0232 */
[----:B------:R-:W-:Y:S03]  /*9d30*/  LDGSTS.E [R248+0x21300], desc[UR16][R48.64], P6 ;  /* 0x2130000030f87fae */ /* 0x000fe6000b121850 */
[----:B------:R-:W-:Y:S01]  /*9d40*/  IMAD.WIDE R44, R136, 0x4, R44 ;  /* 0x00000004882c7825 */ /* 0x000fe200078e022c */
[----:B------:R-:W-:Y:S01]  /*9d50*/  ISETP.GE.AND P1, PT, R20, 0x80, PT ;  /* 0x000000801400780c */ /* 0x000fe20003f26270 */
[----:B------:R-:W-:Y:S02]  /*9d60*/  LDGSTS.E [R248+0x21700], desc[UR16][R50.64], P6 ;  /* 0x2170000032f87fae */ /* 0x000fe4000b121850 */
[----:B------:R-:W-:-:S02]  /*9d70*/  IMAD.WIDE R42, R136, 0x4, R42 ;  /* 0x00000004882a7825 */ /* 0x000fc400078e022a */
[----:B------:R-:W-:Y:S02]  /*9d80*/  LDGSTS.E [R248+0x21b00], desc[UR16][R44.64], P6 ;  /* 0x21b000002cf87fae */ /* 0x000fe4000b121850 */
[C---:B------:R-:W-:Y:S02]  /*9d90*/  IMAD.WIDE R40, R136.reuse, 0x4, R40 ;  /* 0x0000000488287825 */ /* 0x040fe400078e0228 */
[----:B------:R4:W-:Y:S02]  /*9da0*/  LDGSTS.E [R248+0x21f00], desc[UR16][R42.64], P6 ;  /* 0x21f000002af87fae */ /* 0x0009e4000b121850 */
[----:B------:R-:W-:-:S04]  /*9db0*/  IMAD.WIDE R36, R136, 0x4, R36 ;  /* 0x0000000488247825 */ /* 0x000fc800078e0224 */
[----:B------:R-:W-:-:S04]  /*9dc0*/  IMAD.WIDE R34, R136, 0x4, R34 ;  /* 0x0000000488227825 */ /* 0x000fc800078e0222 */
[----:B------:R-:W-:-:S04]  /*9dd0*/  IMAD.WIDE R28, R136, 0x4, R28 ;  /* 0x00000004881c7825 */ /* 0x000fc800078e021c */
[----:B------:R-:W-:-:S04]  /*9de0*/  IMAD.WIDE R30, R136, 0x4, R30 ;  /* 0x00000004881e7825 */ /* 0x000fc800078e021e */
[----:B------:R-:W-:-:S04]  /*9df0*/  IMAD.WIDE R32, R136, 0x4, R32 ;  /* 0x0000000488207825 */ /* 0x000fc800078e0220 */
[C---:B-1----:R-:W-:Y:S02]  /*9e00*/  IMAD.SHL.U32 R203, R204.reuse, 0x8, RZ ;  /* 0x00000008cccb7824 */ /* 0x042fe400078e00ff */
[----:B------:R-:W-:Y:S01]  /*9e10*/  IMAD.SHL.U32 R202, R204, 0x80, RZ ;  /* 0x00000080ccca7824 */ /* 0x000fe200078e00ff */
[----:B------:R-:W-:Y:S02]  /*9e20*/  CS2R R24, SRZ ;  /* 0x0000000000187805 */ /* 0x000fe4000001ff00 */
[----:B------:R-:W-:Y:S02]  /*9e30*/  CS2R R26, SRZ ;  /* 0x00000000001a7805 */ /* 0x000fe4000001ff00 */
[----:B---3--:R-:W-:Y:S02]  /*9e40*/  CS2R R38, SRZ ;  /* 0x0000000000267805 */ /* 0x008fe4000001ff00 */
[----:B----4-:R-:W-:Y:S02]  /*9e50*/  CS2R R42, SRZ ;  /* 0x00000000002a7805 */ /* 0x010fe4000001ff00 */
[----:B------:R-:W-:-:S02]  /*9e60*/  CS2R R44, SRZ ;  /* 0x00000000002c7805 */ /* 0x000fc4000001ff00 */
[----:B------:R-:W-:Y:S02]  /*9e70*/  CS2R R46, SRZ ;  /* 0x00000000002e7805 */ /* 0x000fe4000001ff00 */
[----:B------:R-:W-:Y:S02]  /*9e80*/  CS2R R48, SRZ ;  /* 0x0000000000307805 */ /* 0x000fe4000001ff00 */
[----:B------:R-:W-:Y:S02]  /*9e90*/  CS2R R50, SRZ ;  /* 0x0000000000327805 */ /* 0x000fe4000001ff00 */
[----:B------:R-:W-:Y:S02]  /*9ea0*/  CS2R R52, SRZ ;  /* 0x0000000000347805 */ /* 0x000fe4000001ff00 */
[----:B------:R-:W-:Y:S01]  /*9eb0*/  CS2R R54, SRZ ;  /* 0x0000000000367805 */ /* 0x000fe2000001ff00 */
[----:B------:R-:W-:Y:S01]  /*9ec0*/  IMAD.SHL.U32 R204, R204, 0x10, RZ ;  /* 0x00000010cccc7824 */ /* 0x000fe200078e00ff */
[----:B------:R-:W-:-:S02]  /*9ed0*/  LOP3.LUT R203, R203, 0x380, RZ, 0xc0, !PT ;  /* 0x00000380cbcb7812 */ /* 0x000fc400078ec0ff */
[----:B------:R-:W-:Y:S01]  /*9ee0*/  LOP3.LUT R202, R202, 0x400, RZ, 0xc0, !PT ;  /* 0x00000400caca7812 */ /* 0x000fe200078ec0ff */
[----:B--2---:R-:W-:-:S05]  /*9ef0*/  IMAD.WIDE R10, R136, 0x4, R126 ;  /* 0x00000004880a7825 */ /* 0x004fca00078e027e */
[----:B------:R-:W-:Y:S04]  /*9f00*/  LDGSTS.E [R249+0x20380], desc[UR16][R10.64], P6 ;  /* 0x203800000af97fae */ /* 0x000fe8000b121850 */
[----:B------:R-:W-:Y:S04]  /*9f10*/  LDGSTS.E [R249+0x20780], desc[UR16][R12.64], P6 ;  /* 0x207800000cf97fae */ /* 0x000fe8000b121850 */
[----:B------:R-:W-:Y:S04]  /*9f20*/  LDGSTS.E [R249+0x20b80], desc[UR16][R40.64], P6 ;  /* 0x20b8000028f97fae */ /* 0x000fe8000b121850 */
[----:B------:R-:W-:Y:S04]  /*9f30*/  LDGSTS.E [R249+0x20f80], desc[UR16][R36.64], P6 ;  /* 0x20f8000024f97fae */ /* 0x000fe8000b121850 */
[----:B------:R1:W-:Y:S04]  /*9f40*/  LDGSTS.E [R249+0x21380], desc[UR16][R34.64], P6 ;  /* 0x2138000022f97fae */ /* 0x0003e8000b121850 */
[----:B------:R2:W-:Y:S04]  /*9f50*/  LDGSTS.E [R249+0x21780], desc[UR16][R28.64], P6 ;  /* 0x217800001cf97fae */ /* 0x0005e8000b121850 */
[----:B------:R3:W-:Y:S04]  /*9f60*/  LDGSTS.E [R249+0x21b80], desc[UR16][R30.64], P6 ;  /* 0x21b800001ef97fae */ /* 0x0007e8000b121850 */
[----:B------:R4:W-:Y:S01]  /*9f70*/  LDGSTS.E [R249+0x21f80], desc[UR16][R32.64], P6 ;  /* 0x21f8000020f97fae */ /* 0x0009e2000b121850 */
[----:B-1----:R-:W-:-:S03]  /*9f80*/  CS2R R34, SRZ ;  /* 0x0000000000227805 */ /* 0x002fc6000001ff00 */
[----:B------:R-:W0:Y:S01]  /*9f90*/  LDGDEPBAR ;  /* 0x00000000000079af */ /* 0x000e220000000000 */
[----:B--2---:R-:W-:Y:S02]  /*9fa0*/  CS2R R28, SRZ ;  /* 0x00000000001c7805 */ /* 0x004fe4000001ff00 */
[----:B------:R-:W-:Y:S02]  /*9fb0*/  CS2R R36, SRZ ;  /* 0x0000000000247805 */ /* 0x000fe4000001ff00 */
[----:B------:R-:W-:Y:S02]  /*9fc0*/  CS2R R40, SRZ ;  /* 0x0000000000287805 */ /* 0x000fe4000001ff00 */
[----:B---3--:R-:W-:Y:S02]  /*9fd0*/  CS2R R30, SRZ ;  /* 0x00000000001e7805 */ /* 0x008fe4000001ff00 */
[----:B----4-:R-:W-:Y:S01]  /*9fe0*/  CS2R R32, SRZ ;  /* 0x0000000000207805 */ /* 0x010fe2000001ff00 */
[----:B------:R-:W-:Y:S06]  /*9ff0*/  @!P1 BRA `(.L_x_0) ;  /* 0x0000005c00c49947 */ /* 0x000fec0003800000 */
[----:B------:R-:W2:Y:S04]  /*a000*/  LDL.LU R163, [R1+0x1c0] ;  /* 0x0001c00001a37983 */ /* 0x000ea80000300800 */
[----:B------:R-:W3:Y:S04]  /*a010*/  LDL.LU R160, [R1+0xa8] ;  /* 0x0000a80001a07983 */ /* 0x000ee80000300800 */
[----:B------:R-:W4:Y:S04]  /*a020*/  LDL.LU R128, [R1+0xac] ;  /* 0x0000ac0001807983 */ /* 0x000f280000300800 */
[----:B------:R-:W3:Y:S04]  /*a030*/  LDL.LU R126, [R1+0xb0] ;  /* 0x0000b000017e7983 */ /* 0x000ee80000300800 */
[----:B------:R-:W3:Y:S04]  /*a040*/  LDL.LU R152, [R1+0xb4] ;  /* 0x0000b40001987983 */ /* 0x000ee80000300800 */
[----:B------:R-:W3:Y:S01]  /*a050*/  LDL.LU R161, [R1+0xb8] ;  /* 0x0000b80001a17983 */ /* 0x000ee20000300800 */
[----:B-----5:R-:W-:-:S02]  /*a060*/  IMAD R118, R18, 0x2, R7 ;  /* 0x0000000212767824 */ /* 0x020fc400078e0207 */
[C---:B------:R-:W-:Y:S01]  /*a070*/  IMAD R129, R18.reuse, 0x2, R7 ;  /* 0x0000000212817824 */ /* 0x040fe200078e0207 */
[----:B------:R-:W3:Y:S01]  /*a080*/  LDL.LU R127, [R1+0xbc] ;  /* 0x0000bc00017f7983 */ /* 0x000ee20000300800 */
[C---:B------:R-:W-:Y:S02]  /*a090*/  IMAD R118, R18.reuse, 0x2, R118 ;  /* 0x0000000212767824 */ /* 0x040fe400078e0276 */
[C---:B------:R-:W-:Y:S01]  /*a0a0*/  IMAD R129, R18.reuse, 0x2, R129 ;  /* 0x0000000212817824 */ /* 0x040fe200078e0281 */
[----:B------:R-:W3:Y:S01]  /*a0b0*/  LDL.LU R191, [R1+0xc0] ;  /* 0x0000c00001bf7983 */ /* 0x000ee20000300800 */
[C---:B------:R-:W-:Y:S02]  /*a0c0*/  IMAD R118, R18.reuse, 0x2, R118 ;  /* 0x0000000212767824 */ /* 0x040fe400078e0276 */
[C---:B------:R-:W-:Y:S01]  /*a0d0*/  IMAD R129, R18.reuse, 0x2, R129 ;  /* 0x0000000212817824 */ /* 0x040fe200078e0281 */
[----:B------:R-:W3:Y:S01]  /*a0e0*/  LDL.LU R162, [R1+0xc4] ;  /* 0x0000c40001a27983 */ /* 0x000ee20000300800 */
[----:B------:R-:W-:-:S02]  /*a0f0*/  IMAD R154, R18, 0x2, R7 ;  /* 0x00000002129a7824 */ /* 0x000fc400078e0207 */
[C---:B------:R-:W-:Y:S01]  /*a100*/  IMAD R118, R18.reuse, 0x2, R118 ;  /* 0x0000000212767824 */ /* 0x040fe200078e0276 */
[----:B------:R-:W-:Y:S01]  /*a110*/  SHF.R.S32.HI R11, RZ, 0x1f, R129 ;  /* 0x0000001fff0b7819 */ /* 0x000fe20000011481 */
[----:B------:R-:W-:-:S03]  /*a120*/  IMAD R154, R18, 0x2, R154 ;  /* 0x00000002129a7824 */ /* 0x000fc600078e029a */
[----:B------:R-:W-:Y:S02]  /*a130*/  SHF.R.S32.HI R12, RZ, 0x1f, R118 ;  /* 0x0000001fff0c7819 */ /* 0x000fe40000011476 */
[----:B------:R-:W-:Y:S02]  /*a140*/  SHF.L.U64.HI R11, R129, 0x2, R11 ;  /* 0x00000002810b7819 */ /* 0x000fe4000001020b */
[----:B------:R-:W-:Y:S02]  /*a150*/  SHF.R.S32.HI R10, RZ, 0x1f, R154 ;  /* 0x0000001fff0a7819 */ /* 0x000fe4000001149a */
[----:B------:R-:W-:Y:S02]  /*a160*/  SHF.L.U64.HI R12, R118, 0x2, R12 ;  /* 0x00000002760c7819 */ /* 0x000fe4000001020c */
[----:B------:R-:W-:Y:S02]  /*a170*/  SHF.L.U64.HI R10, R154, 0x2, R10 ;  /* 0x000000029a0a7819 */ /* 0x000fe4000001020a */
[----:B--2---:R-:W-:-:S04]  /*a180*/  SHF.R.S32.HI R24, RZ, 0x1f, R163 ;  /* 0x0000001fff187819 */ /* 0x004fc800000114a3 */
[----:B------:R-:W-:Y:S02]  /*a190*/  SHF.L.U64.HI R24, R163, 0x2, R24 ;  /* 0x00000002a3187819 */ /* 0x000fe40000010218 */
[----:B------:R-:W2:Y:S01]  /*a1a0*/  LDL.LU R163, [R1+0xc8] ;  /* 0x0000c80001a37983 */ /* 0x000ea20000300800 */
[----:B----4-:R-:W-:-:S03]  /*a1b0*/  SHF.R.S32.HI R14, RZ, 0x1f, R128 ;  /* 0x0000001fff0e7819 */ /* 0x010fc60000011480 */
[----:B------:R-:W4:Y:S01]  /*a1c0*/  LDL.LU R129, [R1+0xcc] ;  /* 0x0000cc0001817983 */ /* 0x000f220000300800 */
[----:B---3--:R-:W-:-:S03]  /*a1d0*/  SHF.R.S32.HI R15, RZ, 0x1f, R126 ;  /* 0x0000001fff0f7819 */ /* 0x008fc6000001147e */
[----:B------:R-:W3:Y:S01]  /*a1e0*/  LDL.LU R118, [R1+0xd0] ;  /* 0x0000d00001767983 */ /* 0x000ee20000300800 */
[----:B------:R-:W-:Y:S02]  /*a1f0*/  SHF.R.S32.HI R16, RZ, 0x1f, R152 ;  /* 0x0000001fff107819 */ /* 0x000fe40000011498 */
[----:B------:R-:W-:Y:S01]  /*a200*/  SHF.L.U64.HI R14, R128, 0x2, R14 ;  /* 0x00000002800e7819 */ /* 0x000fe2000001020e */
[----:B------:R-:W3:Y:S01]  /*a210*/  LDL.LU R154, [R1+0xd4] ;  /* 0x0000d400019a7983 */ /* 0x000ee20000300800 */
[----:B------:R-:W-:Y:S02]  /*a220*/  SHF.L.U64.HI R15, R126, 0x2, R15 ;  /* 0x000000027e0f7819 */ /* 0x000fe4000001020f */
[----:B------:R-:W-:Y:S01]  /*a230*/  SHF.L.U64.HI R16, R152, 0x2, R16 ;  /* 0x0000000298107819 */ /* 0x000fe20000010210 */
[----:B------:R-:W3:Y:S01]  /*a240*/  LDL.LU R128, [R1+0xd8] ;  /* 0x0000d80001807983 */ /* 0x000ee20000300800 */
[----:B------:R-:W-:-:S03]  /*a250*/  SHF.R.S32.HI R13, RZ, 0x1f, R160 ;  /* 0x0000001fff0d7819 */ /* 0x000fc600000114a0 */
[----:B------:R-:W3:Y:S04]  /*a260*/  LDL.LU R126, [R1+0xdc] ;  /* 0x0000dc00017e7983 */ /* 0x000ee80000300800 */
[----:B------:R-:W3:Y:S01]  /*a270*/  LDL.LU R152, [R1+0xe0] ;  /* 0x0000e00001987983 */ /* 0x000ee20000300800 */
[----:B------:R-:W-:Y:S02]  /*a280*/  SHF.L.U64.HI R13, R160, 0x2, R13 ;  /* 0x00000002a00d7819 */ /* 0x000fe4000001020d */
[----:B------:R-:W-:Y:S01]  /*a290*/  SHF.R.S32.HI R17, RZ, 0x1f, R161 ;  /* 0x0000001fff117819 */ /* 0x000fe200000114a1 */
[----:B------:R-:W3:Y:S03]  /*a2a0*/  LDL.LU R160, [R1+0xe4] ;  /* 0x0000e40001a07983 */ /* 0x000ee60000300800 */
[----:B------:R-:W-:-:S02]  /*a2b0*/  SHF.L.U64.HI R17, R161, 0x2, R17 ;  /* 0x00000002a1117819 */ /* 0x000fc40000010211 */
[----:B------:R-:W3:Y:S01]  /*a2c0*/  LDL.LU R161, [R1+0xe8] ;  /* 0x0000e80001a17983 */ /* 0x000ee20000300800 */
[C---:B------:R-:W-:Y:S01]  /*a2d0*/  IMAD.SHL.U32 R125, R136.reuse, 0x8, RZ ;  /* 0x00000008887d7824 */ /* 0x040fe200078e00ff */
[----:B------:R-:W-:Y:S02]  /*a2e0*/  SHF.R.S32.HI R135, RZ, 0x1f, R136 ;  /* 0x0000001fff877819 */ /* 0x000fe40000011488 */
[----:B------:R-:W-:Y:S02]  /*a2f0*/  SHF.R.S32.HI R58, RZ, 0x1f, R127 ;  /* 0x0000001fff3a7819 */ /* 0x000fe4000001147f */
[----:B------:R-:W-:Y:S02]  /*a300*/  SHF.L.U64.HI R133, R136, 0x3, R135 ;  /* 0x0000000388857819 */ /* 0x000fe40000010287 */
[----:B------:R-:W-:Y:S02]  /*a310*/  LEA R134, P1, R127, R125, 0x2 ;  /* 0x0000007d7f867211 */ /* 0x000fe400078210ff */
[----:B------:R-:W-:-:S02]  /*a320*/  SHF.R.S32.HI R60, RZ, 0x1f, R191 ;  /* 0x0000001fff3c7819 */ /* 0x000fc400000114bf */
[----:B------:R-:W-:Y:S02]  /*a330*/  LEA R19, P2, R191, R125, 0x2 ;  /* 0x0000007dbf137211 */ /* 0x000fe400078410ff */
[----:B------:R-:W-:Y:S02]  /*a340*/  SHF.R.S32.HI R21, RZ, 0x1f, R20 ;  /* 0x0000001fff157819 */ /* 0x000fe40000011414 */
[-C--:B------:R-:W-:Y:S02]  /*a350*/  LEA.HI.X R58, R127, R133.reuse, R58, 0x2, P1 ;  /* 0x000000857f3a7211 */ /* 0x080fe400008f143a */
[----:B------:R-:W-:Y:S01]  /*a360*/  LEA.HI.X R60, R191, R133, R60, 0x2, P2 ;  /* 0x00000085bf3c7211 */ /* 0x000fe200010f143c */
[----:B------:R-:W3:Y:S01]  /*a370*/  LDL.LU R127, [R1+0xec] ;  /* 0x0000ec00017f7983 */ /* 0x000ee20000300800 */
[----:B------:R-:W-:Y:S02]  /*a380*/  LEA.HI R20, R21, R20, RZ, 0x7 ;  /* 0x0000001415147211 */ /* 0x000fe400078f38ff */
[----:B------:R-:W-:Y:S01]  /*a390*/  SHF.R.S32.HI R62, RZ, 0x1f, R162 ;  /* 0x0000001fff3e7819 */ /* 0x000fe200000114a2 */
[----:B------:R-:W3:Y:S01]  /*a3a0*/  LDL.LU R191, [R1+0xf0] ;  /* 0x0000f00001bf7983 */ /* 0x000ee20000300800 */
[----:B------:R-:W-:-:S04]  /*a3b0*/  LEA R25, P1, R162, R125, 0x2 ;  /* 0x0000007da2197211 */ /* 0x000fc800078210ff */
[----:B------:R-:W-:Y:S02]  /*a3c0*/  LEA.HI.X R62, R162, R133, R62, 0x2, P1 ;  /* 0x00000085a23e7211 */ /* 0x000fe400008f143e */
[----:B------:R-:W3:Y:S01]  /*a3d0*/  LDL.LU R162, [R1+0xf4] ;  /* 0x0000f40001a27983 */ /* 0x000ee20000300800 */
[----:B--2---:R-:W-:Y:S02]  /*a3e0*/  SHF.R.S32.HI R64, RZ, 0x1f, R163 ;  /* 0x0000001fff407819 */ /* 0x004fe400000114a3 */
[-C--:B------:R-:W-:Y:S02]  /*a3f0*/  LEA R21, P2, R163, R125.reuse, 0x2 ;  /* 0x0000007da3157211 */ /* 0x080fe400078410ff */
[----:B----4-:R-:W-:Y:S02]  /*a400*/  SHF.R.S32.HI R66, RZ, 0x1f, R129 ;  /* 0x0000001fff427819 */ /* 0x010fe40000011481 */
[----:B------:R-:W-:Y:S02]  /*a410*/  LEA R22, P3, R129, R125, 0x2 ;  /* 0x0000007d81167211 */ /* 0x000fe400078610ff */
[----:B---3--:R-:W-:-:S02]  /*a420*/  SHF.R.S32.HI R68, RZ, 0x1f, R118 ;  /* 0x0000001fff447819 */ /* 0x008fc40000011476 */
[----:B------:R-:W-:Y:S02]  /*a430*/  LEA R56, P4, R118, R125, 0x2 ;  /* 0x0000007d76387211 */ /* 0x000fe400078810ff */
[-C--:B------:R-:W-:Y:S02]  /*a440*/  LEA.HI.X R64, R163, R133.reuse, R64, 0x2, P2 ;  /* 0x00000085a3407211 */ /* 0x080fe400010f1440 */
[----:B------:R-:W-:Y:S01]  /*a450*/  LEA.HI.X R66, R129, R133, R66, 0x2, P3 ;  /* 0x0000008581427211 */ /* 0x000fe200018f1442 */
[----:B------:R-:W2:Y:S01]  /*a460*/  LDL.LU R163, [R1+0xf8] ;  /* 0x0000f80001a37983 */ /* 0x000ea20000300800 */
[----:B------:R-:W-:Y:S02]  /*a470*/  SHF.R.S32.HI R70, RZ, 0x1f, R154 ;  /* 0x0000001fff467819 */ /* 0x000fe4000001149a */
[----:B------:R-:W-:Y:S01]  /*a480*/  LEA R23, P1, R154, R125, 0x2 ;  /* 0x0000007d9a177211 */ /* 0x000fe200078210ff */
[----:B------:R-:W3:Y:S01]  /*a490*/  LDL.LU R129, [R1+0xfc] ;  /* 0x0000fc0001817983 */ /* 0x000ee20000300800 */
[----:B------:R-:W-:-:S02]  /*a4a0*/  SHF.R.S32.HI R72, RZ, 0x1f, R128 ;  /* 0x0000001fff487819 */ /* 0x000fc40000011480 */
[----:B------:R-:W-:Y:S02]  /*a4b0*/  LEA R57, P2, R128, R125, 0x2 ;  /* 0x0000007d80397211 */ /* 0x000fe400078410ff */
[----:B------:R-:W-:Y:S02]  /*a4c0*/  LEA.HI.X R68, R118, R133, R68, 0x2, P4 ;  /* 0x0000008576447211 */ /* 0x000fe400020f1444 */
[----:B------:R-:W-:Y:S01]  /*a4d0*/  SHF.R.S32.HI R74, RZ, 0x1f, R126 ;  /* 0x0000001fff4a7819 */ /* 0x000fe2000001147e */
[----:B------:R-:W4:Y:S01]  /*a4e0*/  LDL.LU R118, [R1+0x100] ;  /* 0x0001000001767983 */ /* 0x000f220000300800 */
[-C--:B------:R-:W-:Y:S02]  /*a4f0*/  LEA R59, P3, R126, R125.reuse, 0x2 ;  /* 0x0000007d7e3b7211 */ /* 0x080fe400078610ff */
[----:B------:R-:W-:Y:S02]  /*a500*/  SHF.R.S32.HI R76, RZ, 0x1f, R152 ;  /* 0x0000001fff4c7819 */ /* 0x000fe40000011498 */
[----:B------:R-:W-:-:S02]  /*a510*/  LEA R61, P4, R152, R125, 0x2 ;  /* 0x0000007d983d7211 */ /* 0x000fc400078810ff */
[-C--:B------:R-:W-:Y:S02]  /*a520*/  LEA.HI.X R70, R154, R133.reuse, R70, 0x2, P1 ;  /* 0x000000859a467211 */ /* 0x080fe400008f1446 */
[-C--:B------:R-:W-:Y:S01]  /*a530*/  LEA.HI.X R72, R128, R133.reuse, R72, 0x2, P2 ;  /* 0x0000008580487211 */ /* 0x080fe200010f1448 */
[----:B------:R-:W4:Y:S01]  /*a540*/  LDL.LU R154, [R1+0x104] ;  /* 0x00010400019a7983 */ /* 0x000f220000300800 */
[-C--:B------:R-:W-:Y:S02]  /*a550*/  LEA.HI.X R74, R126, R133.reuse, R74, 0x2, P3 ;  /* 0x000000857e4a7211 */ /* 0x080fe400018f144a */
[----:B------:R-:W-:Y:S01]  /*a560*/  LEA.HI.X R76, R152, R133, R76, 0x2, P4 ;  /* 0x00000085984c7211 */ /* 0x000fe200020f144c */
[----:B------:R-:W4:Y:S01]  /*a570*/  LDL.LU R128, [R1+0x108] ;  /* 0x0001080001807983 */ /* 0x000f220000300800 */
[----:B------:R-:W-:Y:S02]  /*a580*/  SHF.R.S32.HI R78, RZ, 0x1f, R160 ;  /* 0x0000001fff4e7819 */ /* 0x000fe400000114a0 */
[C---:B------:R-:W-:Y:S01]  /*a590*/  LEA R63, P1, R160.reuse, R125, 0x2 ;  /* 0x0000007da03f7211 */ /* 0x040fe200078210ff */
[----:B------:R-:W4:Y:S04]  /*a5a0*/  LDL.LU R126, [R1+0x10c] ;  /* 0x00010c00017e7983 */ /* 0x000f280000300800 */
[----:B------:R-:W4:Y:S01]  /*a5b0*/  LDL.LU R152, [R1+0x110] ;  /* 0x0001100001987983 */ /* 0x000f220000300800 */
[----:B------:R-:W-:-:S02]  /*a5c0*/  LEA.HI.X R78, R160, R133, R78, 0x2, P1 ;  /* 0x00000085a04e7211 */ /* 0x000fc400008f144e */
[----:B------:R-:W-:Y:S01]  /*a5d0*/  SHF.R.S32.HI R80, RZ, 0x1f, R161 ;  /* 0x0000001fff507819 */ /* 0x000fe200000114a1 */
[----:B------:R-:W4:Y:S01]  /*a5e0*/  LDL.LU R160, [R1+0x114] ;  /* 0x0001140001a07983 */ /* 0x000f220000300800 */
[----:B------:R-:W-:-:S04]  /*a5f0*/  LEA R65, P2, R161, R125, 0x2 ;  /* 0x0000007da1417211 */ /* 0x000fc800078410ff */
[----:B------:R-:W-:Y:S02]  /*a600*/  LEA.HI.X R80, R161, R133, R80, 0x2, P2 ;  /* 0x00000085a1507211 */ /* 0x000fe400010f1450 */
[----:B------:R-:W4:Y:S01]  /*a610*/  LDL.LU R161, [R1+0x118] ;  /* 0x0001180001a17983 */ /* 0x000f220000300800 */
[----:B------:R-:W-:Y:S02]  /*a620*/  SHF.R.S32.HI R82, RZ, 0x1f, R127 ;  /* 0x0000001fff527819 */ /* 0x000fe4000001147f */
[-C--:B------:R-:W-:Y:S02]  /*a630*/  LEA R67, P3, R127, R125.reuse, 0x2 ;  /* 0x0000007d7f437211 */ /* 0x080fe400078610ff */
[----:B------:R-:W-:Y:S02]  /*a640*/  SHF.R.S32.HI R84, RZ, 0x1f, R191 ;  /* 0x0000001fff547819 */ /* 0x000fe400000114bf */
[----:B------:R-:W-:Y:S02]  /*a650*/  LEA R69, P4, R191, R125, 0x2 ;  /* 0x0000007dbf457211 */ /* 0x000fe400078810ff */
[----:B------:R-:W-:-:S02]  /*a660*/  LEA.HI.X R82, R127, R133, R82, 0x2, P3 ;  /* 0x000000857f527211 */ /* 0x000fc400018f1452 */
[----:B------:R-:W-:Y:S01]  /*a670*/  LEA.HI.X R84, R191, R133, R84, 0x2, P4 ;  /* 0x00000085bf547211 */ /* 0x000fe200020f1454 */
[----:B------:R-:W4:Y:S01]  /*a680*/  LDL.LU R127, [R1+0x11c] ;  /* 0x00011c00017f7983 */ /* 0x000f220000300800 */
[----:B------:R-:W-:Y:S02]  /*a690*/  SHF.R.S32.HI R86, RZ, 0x1f, R162 ;  /* 0x0000001fff567819 */ /* 0x000fe400000114a2 */
[C---:B------:R-:W-:Y:S01]  /*a6a0*/  LEA R71, P1, R162.reuse, R125, 0x2 ;  /* 0x0000007da2477211 */ /* 0x040fe200078210ff */
[----:B------:R-:W4:Y:S03]  /*a6b0*/  LDL.LU R191, [R1+0x120] ;  /* 0x0001200001bf7983 */ /* 0x000f260000300800 */
[----:B------:R-:W-:Y:S02]  /*a6c0*/  LEA.HI.X R86, R162, R133, R86, 0x2, P1 ;  /* 0x00000085a2567211 */ /* 0x000fe400008f1456 */
[----:B------:R-:W4:Y:S01]  /*a6d0*/  LDL.LU R162, [R1+0x124] ;  /* 0x0001240001a27983 */ /* 0x000f220000300800 */
[----:B--2---:R-:W-:-:S02]  /*a6e0*/  SHF.R.S32.HI R88, RZ, 0x1f, R163 ;  /* 0x0000001fff587819 */ /* 0x004fc400000114a3 */
[-C--:B------:R-:W-:Y:S02]  /*a6f0*/  LEA R73, P2, R163, R125.reuse, 0x2 ;  /* 0x0000007da3497211 */ /* 0x080fe400078410ff */
[----:B---3--:R-:W-:Y:S02]  /*a700*/  SHF.R.S32.HI R90, RZ, 0x1f, R129 ;  /* 0x0000001fff5a7819 */ /* 0x008fe40000011481 */
[----:B------:R-:W-:Y:S02]  /*a710*/  LEA R75, P3, R129, R125, 0x2 ;  /* 0x0000007d814b7211 */ /* 0x000fe400078610ff */
[-C--:B------:R-:W-:Y:S02]  /*a720*/  LEA.HI.X R88, R163, R133.reuse, R88, 0x2, P2 ;  /* 0x00000085a3587211 */ /* 0x080fe400010f1458 */
[----:B------:R-:W-:Y:S01]  /*a730*/  LEA.HI.X R90, R129, R133, R90, 0x2, P3 ;  /* 0x00000085815a7211 */ /* 0x000fe200018f145a */
[----:B------:R-:W2:Y:S01]  /*a740*/  LDL.LU R163, [R1+0x128] ;  /* 0x0001280001a37983 */ /* 0x000ea20000300800 */
[----:B----4-:R-:W-:-:S02]  /*a750*/  SHF.R.S32.HI R92, RZ, 0x1f, R118 ;  /* 0x0000001fff5c7819 */ /* 0x010fc40000011476 */
[C---:B------:R-:W-:Y:S01]  /*a760*/  LEA R77, P4, R118.reuse, R125, 0x2 ;  /* 0x0000007d764d7211 */ /* 0x040fe200078810ff */
[----:B------:R-:W3:Y:S03]  /*a770*/  LDL.LU R129, [R1+0x12c] ;  /* 0x00012c0001817983 */ /* 0x000ee60000300800 */
[----:B------:R-:W-:Y:S02]  /*a780*/  LEA.HI.X R92, R118, R133, R92, 0x2, P4 ;  /* 0x00000085765c7211 */ /* 0x000fe400020f145c */
[----:B------:R-:W4:Y:S01]  /*a790*/  LDL.LU R118, [R1+0x130] ;  /* 0x0001300001767983 */ /* 0x000f220000300800 */
[----:B------:R-:W-:Y:S02]  /*a7a0*/  SHF.R.S32.HI R94, RZ, 0x1f, R154 ;  /* 0x0000001fff5e7819 */ /* 0x000fe4000001149a */
[----:B------:R-:W-:Y:S02]  /*a7b0*/  LEA R79, P1, R154, R125, 0x2 ;  /* 0x0000007d9a4f7211 */ /* 0x000fe400078210ff */
[----:B------:R-:W-:-:S02]  /*a7c0*/  SHF.R.S32.HI R96, RZ, 0x1f, R128 ;  /* 0x0000001fff607819 */ /* 0x000fc40000011480 */
[-C--:B------:R-:W-:Y:S02]  /*a7d0*/  LEA R81, P2, R128, R125.reuse, 0x2 ;  /* 0x0000007d80517211 */ /* 0x080fe400078410ff */
[----:B------:R-:W-:Y:S02]  /*a7e0*/  SHF.R.S32.HI R98, RZ, 0x1f, R126 ;  /* 0x0000001fff627819 */ /* 0x000fe4000001147e */
[-C--:B------:R-:W-:Y:S02]  /*a7f0*/  LEA R83, P3, R126, R125.reuse, 0x2 ;  /* 0x0000007d7e537211 */ /* 0x080fe400078610ff */
[----:B------:R-:W-:Y:S02]  /*a800*/  SHF.R.S32.HI R100, RZ, 0x1f, R152 ;  /* 0x0000001fff647819 */ /* 0x000fe40000011498 */
[----:B------:R-:W-:Y:S02]  /*a810*/  LEA R85, P4, R152, R125, 0x2 ;  /* 0x0000007d98557211 */ /* 0x000fe400078810ff */
[----:B------:R-:W-:-:S02]  /*a820*/  LEA.HI.X R94, R154, R133, R94, 0x2, P1 ;  /* 0x000000859a5e7211 */ /* 0x000fc400008f145e */
[-C--:B------:R-:W-:Y:S01]  /*a830*/  LEA.HI.X R96, R128, R133.reuse, R96, 0x2, P2 ;  /* 0x0000008580607211 */ /* 0x080fe200010f1460 */
[----:B------:R-:W2:Y:S01]  /*a840*/  LDL.LU R154, [R1+0x134] ;  /* 0x00013400019a7983 */ /* 0x000ea20000300800 */
[-C--:B------:R-:W-:Y:S02]  /*a850*/  LEA.HI.X R98, R126, R133.reuse, R98, 0x2, P3 ;  /* 0x000000857e627211 */ /* 0x080fe400018f1462 */
[----:B------:R-:W-:Y:S01]  /*a860*/  LEA.HI.X R100, R152, R133, R100, 0x2, P4 ;  /* 0x0000008598647211 */ /* 0x000fe200020f1464 */
[----:B------:R-:W2:Y:S01]  /*a870*/  LDL.LU R128, [R1+0x138] ;  /* 0x0001380001807983 */ /* 0x000ea20000300800 */
[----:B------:R-:W-:Y:S02]  /*a880*/  SHF.R.S32.HI R102, RZ, 0x1f, R160 ;  /* 0x0000001fff667819 */ /* 0x000fe400000114a0 */
[C---:B------:R-:W-:Y:S01]  /*a890*/  LEA R87, P1, R160.reuse, R125, 0x2 ;  /* 0x0000007da0577211 */ /* 0x040fe200078210ff */
[----:B------:R-:W2:Y:S04]  /*a8a0*/  LDL.LU R126, [R1+0x13c] ;  /* 0x00013c00017e7983 */ /* 0x000ea80000300800 */
[----:B------:R-:W2:Y:S01]  /*a8b0*/  LDL.LU R152, [R1+0x140] ;  /* 0x0001400001987983 */ /* 0x000ea20000300800 */
[----:B------:R-:W-:-:S02]  /*a8c0*/  LEA.HI.X R102, R160, R133, R102, 0x2, P1 ;  /* 0x00000085a0667211 */ /* 0x000fc400008f1466 */
[----:B------:R-:W-:Y:S01]  /*a8d0*/  SHF.R.S32.HI R104, RZ, 0x1f, R161 ;  /* 0x0000001fff687819 */ /* 0x000fe200000114a1 */
[----:B------:R-:W2:Y:S01]  /*a8e0*/  LDL.LU R160, [R1+0x144] ;  /* 0x0001440001a07983 */ /* 0x000ea20000300800 */
[----:B------:R-:W-:-:S04]  /*a8f0*/  LEA R89, P2, R161, R125, 0x2 ;  /* 0x0000007da1597211 */ /* 0x000fc800078410ff */
[----:B------:R-:W-:Y:S02]  /*a900*/  LEA.HI.X R104, R161, R133, R104, 0x2, P2 ;  /* 0x00000085a1687211 */ /* 0x000fe400010f1468 */
[----:B------:R-:W2:Y:S01]  /*a910*/  LDL.LU R161, [R1+0x148] ;  /* 0x0001480001a17983 */ /* 0x000ea20000300800 */
[----:B------:R-:W-:Y:S02]  /*a920*/  SHF.R.S32.HI R106, RZ, 0x1f, R127 ;  /* 0x0000001fff6a7819 */ /* 0x000fe4000001147f */
[-C--:B------:R-:W-:Y:S02]  /*a930*/  LEA R91, P3, R127, R125.reuse, 0x2 ;  /* 0x0000007d7f5b7211 */ /* 0x080fe400078610ff */
[----:B------:R-:W-:Y:S02]  /*a940*/  SHF.R.S32.HI R108, RZ, 0x1f, R191 ;  /* 0x0000001fff6c7819 */ /* 0x000fe400000114bf */
[----:B------:R-:W-:Y:S02]  /*a950*/  LEA R93, P4, R191, R125, 0x2 ;  /* 0x0000007dbf5d7211 */ /* 0x000fe400078810ff */
[----:B------:R-:W-:-:S02]  /*a960*/  LEA.HI.X R106, R127, R133, R106, 0x2, P3 ;  /* 0x000000857f6a7211 */ /* 0x000fc400018f146a */
[----:B------:R-:W-:Y:S01]  /*a970*/  LEA.HI.X R108, R191, R133, R108, 0x2, P4 ;  /* 0x00000085bf6c7211 */ /* 0x000fe200020f146c */
[----:B------:R-:W2:Y:S04]  /*a980*/  LDL.LU R127, [R1+0x14c] ;  /* 0x00014c00017f7983 */ /* 0x000ea80000300800 */
[----:B------:R-:W2:Y:S01]  /*a990*/  LDL.LU R191, [R1+0x150] ;  /* 0x0001500001bf7983 */ /* 0x000ea20000300800 */
[----:B------:R-:W-:Y:S02]  /*a9a0*/  SHF.R.S32.HI R110, RZ, 0x1f, R162 ;  /* 0x0000001fff6e7819 */ /* 0x000fe400000114a2 */
[----:B------:R-:W-:-:S04]  /*a9b0*/  LEA R95, P1, R162, R125, 0x2 ;  /* 0x0000007da25f7211 */ /* 0x000fc800078210ff */
[----:B------:R-:W-:Y:S02]  /*a9c0*/  LEA.HI.X R110, R162, R133, R110, 0x2, P1 ;  /* 0x00000085a26e7211 */ /* 0x000fe400008f146e */
[----:B---3--:R-:W-:Y:S02]  /*a9d0*/  SHF.R.S32.HI R114, RZ, 0x1f, R129 ;  /* 0x0000001fff727819 */ /* 0x008fe40000011481 */
[CC--:B------:R-:W-:Y:S02]  /*a9e0*/  LEA R99, P3, R129.reuse, R125.reuse, 0x2 ;  /* 0x0000007d81637211 */ /* 0x0c0fe400078610ff */
[----:B----4-:R-:W-:Y:S02]  /*a9f0*/  SHF.R.S32.HI R116, RZ, 0x1f, R118 ;  /* 0x0000001fff747819 */ /* 0x010fe40000011476 */
[----:B------:R-:W-:Y:S02]  /*aa00*/  LEA R101, P4, R118, R125, 0x2 ;  /* 0x0000007d76657211 */ /* 0x000fe400078810ff */
[----:B------:R-:W-:-:S02]  /*aa10*/  LEA.HI.X R114, R129, R133, R114, 0x2, P3 ;  /* 0x0000008581727211 */ /* 0x000fc400018f1472 */
[----:B------:R-:W3:Y:S01]  /*aa20*/  LDL.LU R129, [R1+0x154] ;  /* 0x0001540001817983 */ /* 0x000ee20000300800 */
[----:B--2---:R-:W-:Y:S02]  /*aa30*/  SHF.R.S32.HI R112, RZ, 0x1f, R163 ;  /* 0x0000001fff707819 */ /* 0x004fe400000114a3 */
[----:B------:R-:W-:Y:S01]  /*aa40*/  LEA R97, P2, R163, R125, 0x2 ;  /* 0x0000007da3617211 */ /* 0x000fe200078410ff */
[----:B------:R-:W2:Y:S01]  /*aa50*/  LDL.LU R212, [R1+0x158] ;  /* 0x0001580001d47983 */ /* 0x000ea20000300800 */
[----:B------:R-:W-:-:S03]  /*aa60*/  LEA.HI.X R116, R118, R133, R116, 0x2, P4 ;  /* 0x0000008576747211 */ /* 0x000fc600020f1474 */
[----:B------:R-:W4:Y:S01]  /*aa70*/  LDL.LU R192, [R1+0x15c] ;  /* 0x00015c0001c07983 */ /* 0x000f220000300800 */
[----:B------:R-:W-:-:S03]  /*aa80*/  LEA.HI.X R112, R163, R133, R112, 0x2, P2 ;  /* 0x00000085a3707211 */ /* 0x000fc600010f1470 */
[----:B------:R-:W4:Y:S01]  /*aa90*/  LDL.LU R193, [R1+0x160] ;  /* 0x0001600001c17983 */ /* 0x000f220000300800 */
[----:B------:R-:W-:-:S03]  /*aaa0*/  SHF.R.S32.HI R118, RZ, 0x1f, R154 ;  /* 0x0000001fff767819 */ /* 0x000fc6000001149a */
[----:B------:R-:W4:Y:S01]  /*aab0*/  LDL.LU R184, [R1+0x168] ;  /* 0x0001680001b87983 */ /* 0x000f220000300800 */
[----:B------:R-:W-:-:S03]  /*aac0*/  LEA R103, P1, R154, R125, 0x2 ;  /* 0x0000007d9a677211 */ /* 0x000fc600078210ff */
[----:B------:R-:W4:Y:S01]  /*aad0*/  LDL.LU R162, [R1+0x16c] ;  /* 0x00016c0001a27983 */ /* 0x000f220000300800 */
[----:B------:R-:W-:-:S03]  /*aae0*/  SHF.R.S32.HI R122, RZ, 0x1f, R126 ;  /* 0x0000001fff7a7819 */ /* 0x000fc6000001147e */
[----:B------:R-:W4:Y:S01]  /*aaf0*/  LDL.LU R163, [R1+0x170] ;  /* 0x0001700001a37983 */ /* 0x000f220000300800 */
[-C--:B------:R-:W-:Y:S02]  /*ab00*/  LEA R107, P3, R126, R125.reuse, 0x2 ;  /* 0x0000007d7e6b7211 */ /* 0x080fe400078610ff */
[----:B------:R-:W-:Y:S02]  /*ab10*/  SHF.R.S32.HI R124, RZ, 0x1f, R152 ;  /* 0x0000001fff7c7819 */ /* 0x000fe40000011498 */
[----:B------:R-:W-:Y:S02]  /*ab20*/  LEA R109, P4, R152, R125, 0x2 ;  /* 0x0000007d986d7211 */ /* 0x000fe400078810ff */
[-C--:B------:R-:W-:Y:S02]  /*ab30*/  LEA.HI.X R118, R154, R133.reuse, R118, 0x2, P1 ;  /* 0x000000859a767211 */ /* 0x080fe400008f1476 */
[-C--:B------:R-:W-:Y:S02]  /*ab40*/  LEA.HI.X R122, R126, R133.reuse, R122, 0x2, P3 ;  /* 0x000000857e7a7211 */ /* 0x080fe400018f147a */
[----:B------:R-:W-:-:S02]  /*ab50*/  LEA.HI.X R124, R152, R133, R124, 0x2, P4 ;  /* 0x00000085987c7211 */ /* 0x000fc400020f147c */
[----:B------:R-:W-:Y:S01]  /*ab60*/  SHF.R.S32.HI R120, RZ, 0x1f, R128 ;  /* 0x0000001fff787819 */ /* 0x000fe20000011480 */
[----:B------:R-:W4:Y:S01]  /*ab70*/  LDL.LU R152, [R1+0x174] ;  /* 0x0001740001987983 */ /* 0x000f220000300800 */
[-C--:B------:R-:W-:Y:S02]  /*ab80*/  LEA R105, P2, R128, R125.reuse, 0x2 ;  /* 0x0000007d80697211 */ /* 0x080fe400078410ff */
[----:B------:R-:W-:Y:S01]  /*ab90*/  SHF.R.S32.HI R126, RZ, 0x1f, R160 ;  /* 0x0000001fff7e7819 */ /* 0x000fe200000114a0 */
[----:B------:R-:W4:Y:S01]  /*aba0*/  LDL.LU R154, [R1+0x178] ;  /* 0x00017800019a7983 */ /* 0x000f220000300800 */
[----:B------:R-:W-:Y:S02]  /*abb0*/  LEA R111, P1, R160, R125, 0x2 ;  /* 0x0000007da06f7211 */ /* 0x000fe400078210ff */
[-C--:B------:R-:W-:Y:S02]  /*abc0*/  LEA.HI.X R120, R128, R133.reuse, R120, 0x2, P2 ;  /* 0x0000008580787211 */ /* 0x080fe400010f1478 */
        /* <DEDUP_REMOVED lines=11> */
[----:B------:R-:W-:Y:S02]  /*ac80*/  LEA.HI.X R127, R191, R133, R26, 0x2, P4 ;  /* 0x00000085bf7f7211 */ /* 0x000fe400020f141a */
[----:B------:R-:W4:Y:S04]  /*ac90*/  LDL.LU R191, [R1+0x184] ;  /* 0x0001840001bf7983 */ /* 0x000f280000300800 */
[----:B------:R-:W4:Y:S04]  /*aca0*/  LDL.LU R241, [R1+0x188] ;  /* 0x0001880001f17983 */ /* 0x000f280000300800 */
[----:B------:R-:W4:Y:S04]  /*acb0*/  LDL.LU R194, [R1+0x18c] ;  /* 0x00018c0001c27983 */ /* 0x000f280000300800 */
[----:B------:R-:W4:Y:S01]  /*acc0*/  LDL.LU R195, [R1+0x190] ;  /* 0x0001900001c37983 */ /* 0x000f220000300800 */
[----:B---3--:R-:W-:-:S02]  /*acd0*/  SHF.R.S32.HI R34, RZ, 0x1f, R129 ;  /* 0x0000001fff227819 */ /* 0x008fc40000011481 */
[-C--:B------:R-:W-:Y:S02]  /*ace0*/  LEA R119, P1, R129, R125.reuse, 0x2 ;  /* 0x0000007d81777211 */ /* 0x080fe400078210ff */
[----:B--2---:R-:W-:Y:S02]  /*acf0*/  SHF.R.S32.HI R30, RZ, 0x1f, R212 ;  /* 0x0000001fff1e7819 */ /* 0x004fe400000114d4 */
[-C--:B------:R-:W-:Y:S02]  /*ad00*/  LEA R121, P2, R212, R125.reuse, 0x2 ;  /* 0x0000007dd4797211 */ /* 0x080fe400078410ff */
[----:B----4-:R-:W-:Y:S02]  /*ad10*/  SHF.R.S32.HI R28, RZ, 0x1f, R192 ;  /* 0x0000001fff1c7819 */ /* 0x010fe400000114c0 */
[----:B------:R-:W-:Y:S02]  /*ad20*/  LEA R26, P3, R192, R125, 0x2 ;  /* 0x0000007dc01a7211 */ /* 0x000fe400078610ff */
[----:B------:R-:W-:-:S02]  /*ad30*/  SHF.R.S32.HI R32, RZ, 0x1f, R193 ;  /* 0x0000001fff207819 */ /* 0x000fc400000114c1 */
[----:B------:R-:W-:Y:S02]  /*ad40*/  LEA R27, P4, R193, R125, 0x2 ;  /* 0x0000007dc11b7211 */ /* 0x000fe400078810ff */
[-C--:B------:R-:W-:Y:S02]  /*ad50*/  LEA.HI.X R129, R129, R133.reuse, R34, 0x2, P1 ;  /* 0x0000008581817211 */ /* 0x080fe400008f1422 */
[-C--:B------:R-:W-:Y:S02]  /*ad60*/  LEA.HI.X R131, R212, R133.reuse, R30, 0x2, P2 ;  /* 0x00000085d4837211 */ /* 0x080fe400010f141e */
[----:B------:R-:W-:Y:S01]  /*ad70*/  LEA.HI.X R32, R193, R133, R32, 0x2, P4 ;  /* 0x00000085c1207211 */ /* 0x000fe200020f1420 */
[----:B------:R-:W2:Y:S01]  /*ad80*/  LDL.LU R212, [R1+0x194] ;  /* 0x0001940001d47983 */ /* 0x000ea20000300800 */
[----:B------:R-:W-:Y:S02]  /*ad90*/  SHF.R.S32.HI R34, RZ, 0x1f, R184 ;  /* 0x0000001fff227819 */ /* 0x000fe400000114b8 */
[----:B------:R-:W-:-:S02]  /*ada0*/  SHF.R.S32.HI R40, RZ, 0x1f, R162 ;  /* 0x0000001fff287819 */ /* 0x000fc400000114a2 */
[-C--:B------:R-:W-:Y:S02]  /*adb0*/  LEA R29, P1, R184, R125.reuse, 0x2 ;  /* 0x0000007db81d7211 */ /* 0x080fe400078210ff */
[----:B------:R-:W-:Y:S02]  /*adc0*/  LEA R33, P2, R162, R125, 0x2 ;  /* 0x0000007da2217211 */ /* 0x000fe400078410ff */
[----:B------:R-:W-:Y:S02]  /*add0*/  LEA.HI.X R28, R192, R133, R28, 0x2, P3 ;  /* 0x00000085c01c7211 */ /* 0x000fe400018f141c */
[----:B------:R-:W3:Y:S01]  /*ade0*/  LDL.LU R192, [R1+0x198] ;  /* 0x0001980001c07983 */ /* 0x000ee20000300800 */
[----:B------:R-:W-:Y:S02]  /*adf0*/  SHF.R.S32.HI R36, RZ, 0x1f, R163 ;  /* 0x0000001fff247819 */ /* 0x000fe400000114a3 */
[----:B------:R-:W-:Y:S01]  /*ae00*/  LEA R31, P3, R163, R125, 0x2 ;  /* 0x0000007da31f7211 */ /* 0x000fe200078610ff */
[----:B------:R-:W4:Y:S01]  /*ae10*/  LDL.LU R193, [R1+0x19c] ;  /* 0x00019c0001c17983 */ /* 0x000f220000300800 */
[----:B------:R-:W-:-:S02]  /*ae20*/  SHF.R.S32.HI R38, RZ, 0x1f, R152 ;  /* 0x0000001fff267819 */ /* 0x000fc40000011498 */
[----:B------:R-:W-:Y:S02]  /*ae30*/  LEA R30, P4, R152, R125, 0x2 ;  /* 0x0000007d981e7211 */ /* 0x000fe400078810ff */
[-C--:B------:R-:W-:Y:S02]  /*ae40*/  LEA.HI.X R34, R184, R133.reuse, R34, 0x2, P1 ;  /* 0x00000085b8227211 */ /* 0x080fe400008f1422 */
[-C--:B------:R-:W-:Y:S01]  /*ae50*/  LEA.HI.X R35, R162, R133.reuse, R40, 0x2, P2 ;  /* 0x00000085a2237211 */ /* 0x080fe200010f1428 */
[----:B------:R-:W4:Y:S01]  /*ae60*/  LDL.LU R184, [R1+0x1a0] ;  /* 0x0001a00001b87983 */ /* 0x000f220000300800 */
[----:B------:R-:W-:Y:S02]  /*ae70*/  LEA.HI.X R41, R152, R133, R38, 0x2, P4 ;  /* 0x0000008598297211 */ /* 0x000fe400020f1426 */
[----:B------:R-:W-:Y:S01]  /*ae80*/  SHF.R.S32.HI R42, RZ, 0x1f, R154 ;  /* 0x0000001fff2a7819 */ /* 0x000fe2000001149a */
[----:B------:R-:W4:Y:S01]  /*ae90*/  LDL.LU R152, [R1+0x1a4] ;  /* 0x0001a40001987983 */ /* 0x000f220000300800 */
[----:B------:R-:W-:-:S02]  /*aea0*/  LEA R40, P1, R154, R125, 0x2 ;  /* 0x0000007d9a287211 */ /* 0x000fc400078210ff */
[----:B------:R-:W-:Y:S01]  /*aeb0*/  SHF.R.S32.HI R48, RZ, 0x1f, R160 ;  /* 0x0000001fff307819 */ /* 0x000fe200000114a0 */
[----:B------:R-:W4:Y:S01]  /*aec0*/  LDL.LU R162, [R1+0x1a8] ;  /* 0x0001a80001a27983 */ /* 0x000f220000300800 */
[----:B------:R-:W-:Y:S02]  /*aed0*/  LEA R39, P2, R160, R125, 0x2 ;  /* 0x0000007da0277211 */ /* 0x000fe400078410ff */
[-C--:B------:R-:W-:Y:S02]  /*aee0*/  LEA.HI.X R36, R163, R133.reuse, R36, 0x2, P3 ;  /* 0x00000085a3247211 */ /* 0x080fe400018f1424 */
[-C--:B------:R-:W-:Y:S01]  /*aef0*/  LEA.HI.X R42, R154, R133.reuse, R42, 0x2, P1 ;  /* 0x000000859a2a7211 */ /* 0x080fe200008f142a */
[----:B------:R-:W4:Y:S01]  /*af00*/  LDL.LU R163, [R1+0x1ac] ;  /* 0x0001ac0001a37983 */ /* 0x000f220000300800 */
[----:B------:R-:W-:Y:S02]  /*af10*/  LEA.HI.X R43, R160, R133, R48, 0x2, P2 ;  /* 0x00000085a02b7211 */ /* 0x000fe400010f1430 */
[----:B------:R-:W-:Y:S01]  /*af20*/  SHF.R.S32.HI R44, RZ, 0x1f, R161 ;  /* 0x0000001fff2c7819 */ /* 0x000fe200000114a1 */
[----:B------:R-:W4:Y:S01]  /*af30*/  LDL.LU R154, [R1+0x1b0] ;  /* 0x0001b000019a7983 */ /* 0x000f220000300800 */
[----:B------:R-:W-:-:S03]  /*af40*/  LEA R37, P3, R161, R125, 0x2 ;  /* 0x0000007da1257211 */ /* 0x000fc600078610ff */
[----:B------:R-:W4:Y:S01]  /*af50*/  LDL.LU R160, [R1+0x1b4] ;  /* 0x0001b40001a07983 */ /* 0x000f220000300800 */
[----:B------:R-:W-:-:S03]  /*af60*/  LEA.HI.X R44, R161, R133, R44, 0x2, P3 ;  /* 0x00000085a12c7211 */ /* 0x000fc600018f142c */
[----:B------:R-:W4:Y:S01]  /*af70*/  LDL.LU R161, [R1+0x1b8] ;  /* 0x0001b80001a17983 */ /* 0x000f220000300800 */
[----:B------:R-:W-:Y:S02]  /*af80*/  SHF.R.S32.HI R46, RZ, 0x1f, R191 ;  /* 0x0000001fff2e7819 */ /* 0x000fe400000114bf */
[----:B------:R-:W-:-:S04]  /*af90*/  LEA R38, P4, R191, R125, 0x2 ;  /* 0x0000007dbf267211 */ /* 0x000fc800078810ff */
[----:B------:R-:W-:Y:S02]  /*afa0*/  LEA.HI.X R49, R191, R133, R46, 0x2, P4 ;  /* 0x00000085bf317211 */ /* 0x000fe400020f142e */
[----:B------:R-:W4:Y:S01]  /*afb0*/  LDL.LU R191, [R1+0x1bc] ;  /* 0x0001bc0001bf7983 */ /* 0x000f220000300800 */
[----:B------:R-:W-:Y:S02]  /*afc0*/  SHF.R.S32.HI R50, RZ, 0x1f, R241 ;  /* 0x0000001fff327819 */ /* 0x000fe400000114f1 */
[----:B------:R-:W-:Y:S02]  /*afd0*/  SHF.R.S32.HI R54, RZ, 0x1f, R194 ;  /* 0x0000001fff367819 */ /* 0x000fe400000114c2 */
[CC--:B------:R-:W-:Y:S02]  /*afe0*/  LEA R48, P1, R241.reuse, R125.reuse, 0x2 ;  /* 0x0000007df1307211 */ /* 0x0c0fe400078210ff */
[----:B------:R-:W-:Y:S02]  /*aff0*/  LEA R47, P2, R194, R125, 0x2 ;  /* 0x0000007dc22f7211 */ /* 0x000fe400078410ff */
[----:B------:R-:W-:-:S02]  /*b000*/  LEA.HI.X R50, R241, R133, R50, 0x2, P1 ;  /* 0x00000085f1327211 */ /* 0x000fc400008f1432 */
[----:B------:R-:W-:Y:S02]  /*b010*/  LEA.HI.X R51, R194, R133, R54, 0x2, P2 ;  /* 0x00000085c2337211 */ /* 0x000fe400010f1436 */
[----:B--2---:R-:W-:Y:S02]  /*b020*/  SHF.R.S32.HI R138, RZ, 0x1f, R212 ;  /* 0x0000001fff8a7819 */ /* 0x004fe400000114d4 */
[----:B------:R-:W-:-:S04]  /*b030*/  LEA R45, P4, R212, R125, 0x2 ;  /* 0x0000007dd42d7211 */ /* 0x000fc800078810ff */
[----:B------:R-:W-:Y:S02]  /*b040*/  LEA.HI.X R138, R212, R133, R138, 0x2, P4 ;  /* 0x00000085d48a7211 */ /* 0x000fe400020f148a */
[----:B---3--:R-:W-:Y:S02]  /*b050*/  SHF.R.S32.HI R140, RZ, 0x1f, R192 ;  /* 0x0000001fff8c7819 */ /* 0x008fe400000114c0 */
[CC--:B------:R-:W-:Y:S02]  /*b060*/  LEA R137, P1, R192.reuse, R125.reuse, 0x2 ;  /* 0x0000007dc0897211 */ /* 0x0c0fe400078210ff */
[----:B----4-:R-:W-:Y:S02]  /*b070*/  SHF.R.S32.HI R144, RZ, 0x1f, R193 ;  /* 0x0000001fff907819 */ /* 0x010fe400000114c1 */
[----:B------:R-:W-:Y:S02]  /*b080*/  LEA R55, P2, R193, R125, 0x2 ;  /* 0x0000007dc1377211 */ /* 0x000fe400078410ff */
[----:B------:R-:W-:-:S02]  /*b090*/  LEA.HI.X R140, R192, R133, R140, 0x2, P1 ;  /* 0x00000085c08c7211 */ /* 0x000fc400008f148c */
[----:B------:R-:W-:Y:S02]  /*b0a0*/  LEA.HI.X R141, R193, R133, R144, 0x2, P2 ;  /* 0x00000085c18d7211 */ /* 0x000fe400010f1490 */
[----:B------:R-:W-:Y:S02]  /*b0b0*/  SHF.R.S32.HI R132, RZ, 0x1f, R152 ;  /* 0x0000001fff847819 */ /* 0x000fe40000011498 */
[C---:B------:R-:W-:Y:S02]  /*b0c0*/  LEA R53, P4, R152.reuse, R125, 0x2 ;  /* 0x0000007d98357211 */ /* 0x040fe400078810ff */
[----:B------:R-:W-:Y:S02]  /*b0d0*/  SHF.R.S32.HI R144, RZ, 0x1f, R162 ;  /* 0x0000001fff907819 */ /* 0x000fe400000114a2 */
[----:B------:R-:W-:Y:S02]  /*b0e0*/  LEA.HI.X R143, R152, R133, R132, 0x2, P4 ;  /* 0x00000085988f7211 */ /* 0x000fe400020f1484 */
[----:B------:R-:W-:-:S04]  /*b0f0*/  LEA R148, P1, R162, R125, 0x2 ;  /* 0x0000007da2947211 */ /* 0x000fc800078210ff */
[----:B------:R-:W-:Y:S02]  /*b100*/  LEA.HI.X R144, R162, R133, R144, 0x2, P1 ;  /* 0x00000085a2907211 */ /* 0x000fe400008f1490 */
[----:B------:R-:W-:Y:S02]  /*b110*/  SHF.R.S32.HI R132, RZ, 0x1f, R160 ;  /* 0x0000001fff847819 */ /* 0x000fe400000114a0 */
[CC--:B------:R-:W-:Y:S02]  /*b120*/  LEA R146, P4, R160.reuse, R125.reuse, 0x2 ;  /* 0x0000007da0927211 */ /* 0x0c0fe400078810ff */
[----:B------:R-:W-:Y:S02]  /*b130*/  LEA R123, P1, R161, R125, 0x2 ;  /* 0x0000007da17b7211 */ /* 0x000fe400078210ff */
[----:B------:R-:W-:Y:S02]  /*b140*/  LEA.HI.X R151, R160, R133, R132, 0x2, P4 ;  /* 0x00000085a0977211 */ /* 0x000fe400020f1484 */
[----:B------:R-:W-:-:S04]  /*b150*/  SHF.R.S32.HI R132, RZ, 0x1f, R161 ;  /* 0x0000001fff847819 */ /* 0x000fc800000114a1 */
[----:B------:R-:W-:Y:S02]  /*b160*/  LEA.HI.X R132, R161, R133, R132, 0x2, P1 ;  /* 0x00000085a1847211 */ /* 0x000fe400008f1484 */
[----:B------:R-:W2:Y:S01]  /*b170*/  LDL.LU R161, [R1+0x1c4] ;  /* 0x0001c40001a17983 */ /* 0x000ea20000300800 */
[----:B------:R-:W-:Y:S01]  /*b180*/  SHF.R.S32.HI R52, RZ, 0x1f, R195 ;  /* 0x0000001fff347819 */ /* 0x000fe200000114c3 */
[----:B------:R-:W-:Y:S01]  /*b190*/  IMAD R183, R219, R18, RZ ;  /* 0x00000012dbb77224 */ /* 0x000fe200078e02ff */
[C---:B------:R-:W-:Y:S02]  /*b1a0*/  LEA R46, P3, R195.reuse, R125, 0x2 ;  /* 0x0000007dc32e7211 */ /* 0x040fe400078610ff */
[----:B------:R-:W-:Y:S02]  /*b1b0*/  LOP3.LUT R219, R4, 0x58, RZ, 0xfc, !PT ;  /* 0x0000005804db7812 */ /* 0x000fe400078efcff */
[----:B------:R-:W-:Y:S02]  /*b1c0*/  LEA.HI.X R52, R195, R133, R52, 0x2, P3 ;  /* 0x00000085c3347211 */ /* 0x000fe400018f1434 */
[----:B------:R-:W-:-:S02]  /*b1d0*/  SHF.R.S32.HI R142, RZ, 0x1f, R184 ;  /* 0x0000001fff8e7819 */ /* 0x000fc400000114b8 */
[-C--:B------:R-:W-:Y:S01]  /*b1e0*/  LEA R54, P3, R184, R125.reuse, 0x2 ;  /* 0x0000007db8367211 */ /* 0x080fe200078610ff */
[----:B------:R-:W-:Y:S01]  /*b1f0*/  IMAD R180, R219, R18, RZ ;  /* 0x00000012dbb47224 */ /* 0x000fe200078e02ff */
[----:B------:R-:W-:Y:S02]  /*b200*/  SHF.R.S32.HI R152, RZ, 0x1f, R163 ;  /* 0x0000001fff987819 */ /* 0x000fe400000114a3 */
[----:B------:R-:W-:Y:S02]  /*b210*/  LEA R147, P2, R163, R125, 0x2 ;  /* 0x0000007da3937211 */ /* 0x000fe400078410ff */
[----:B------:R-:W-:Y:S02]  /*b220*/  LOP3.LUT R219, R4, 0x52, RZ, 0xfc, !PT ;  /* 0x0000005204db7812 */ /* 0x000fe400078efcff */
[----:B------:R-:W-:Y:S02]  /*b230*/  LEA.HI.X R142, R184, R133, R142, 0x2, P3 ;  /* 0x00000085b88e7211 */ /* 0x000fe400018f148e */
[----:B------:R-:W-:-:S02]  /*b240*/  SHF.R.S32.HI R150, RZ, 0x1f, R154 ;  /* 0x0000001fff967819 */ /* 0x000fc4000001149a */
[C---:B------:R-:W-:Y:S02]  /*b250*/  LEA R145, P3, R154.reuse, R125, 0x2 ;  /* 0x0000007d9a917211 */ /* 0x040fe400078610ff */
[----:B------:R-:W-:Y:S02]  /*b260*/  LEA.HI.X R149, R163, R133, R152, 0x2, P2 ;  /* 0x00000085a3957211 */ /* 0x000fe400010f1498 */
[----:B------:R-:W-:Y:S02]  /*b270*/  SHF.R.S32.HI R152, RZ, 0x1f, R191 ;  /* 0x0000001fff987819 */ /* 0x000fe400000114bf */
[----:B------:R-:W-:Y:S01]  /*b280*/  LEA R125, P2, R191, R125, 0x2 ;  /* 0x0000007dbf7d7211 */ /* 0x000fe200078410ff */
[----:B------:R-:W-:Y:S01]  /*b290*/  IMAD R177, R219, R18, RZ ;  /* 0x00000012dbb17224 */ /* 0x000fe200078e02ff */
[----:B------:R-:W-:Y:S02]  /*b2a0*/  LEA.HI.X R150, R154, R133, R150, 0x2, P3 ;  /* 0x000000859a967211 */ /* 0x000fe400018f1496 */
[----:B------:R-:W-:-:S02]  /*b2b0*/  LOP3.LUT R219, R4, 0x4e, RZ, 0xfc, !PT ;  /* 0x0000004e04db7812 */ /* 0x000fc400078efcff */
[----:B------:R-:W-:Y:S02]  /*b2c0*/  LEA.HI.X R133, R191, R133, R152, 0x2, P2 ;  /* 0x00000085bf857211 */ /* 0x000fe400010f1498 */
[----:B------:R-:W-:Y:S02]  /*b2d0*/  IADD3 R33, P2, R33, UR20, RZ ;  /* 0x0000001421217c10 */ /* 0x000fe4000ff5e0ff */
[----:B------:R-:W-:Y:S01]  /*b2e0*/  IADD3 R29, P1, R29, UR20, RZ ;  /* 0x000000141d1d7c10 */ /* 0x000fe2000ff3e0ff */
[----:B------:R-:W-:Y:S01]  /*b2f0*/  IMAD R175, R219, R18, RZ ;  /* 0x00000012dbaf7224 */ /* 0x000fe200078e02ff */
[----:B------:R-:W-:Y:S02]  /*b300*/  IADD3.X R35, R35, UR21, RZ, P2, !PT ;  /* 0x0000001523237c10 */ /* 0x000fe400097fe4ff */
[----:B------:R-:W-:Y:S02]  /*b310*/  LOP3.LUT R219, R4, 0x48, RZ, 0xfc, !PT ;  /* 0x0000004804db7812 */ /* 0x000fe400078efcff */
[----:B------:R-:W-:-:S02]  /*b320*/  IADD3.X R34, R34, UR21, RZ, P1, !PT ;  /* 0x0000001522227c10 */ /* 0x000fc40008ffe4ff */
[----:B------:R-:W-:Y:S02]  /*b330*/  IADD3 R38, P2, R38, UR20, RZ ;  /* 0x0000001426267c10 */ /* 0x000fe4000ff5e0ff */
[----:B------:R-:W-:Y:S01]  /*b340*/  IADD3 R37, P1, R37, UR20, RZ ;  /* 0x0000001425257c10 */ /* 0x000fe2000ff3e0ff */
[----:B------:R-:W-:Y:S01]  /*b350*/  IMAD R172, R219, R18, RZ ;  /* 0x00000012dbac7224 */ /* 0x000fe200078e02ff */
[----:B------:R-:W-:Y:S02]  /*b360*/  IADD3 R26, P5, R26, UR20, RZ ;  /* 0x000000141a1a7c10 */ /* 0x000fe4000ffbe0ff */
[----:B------:R-:W-:Y:S02]  /*b370*/  IADD3.X R49, R49, UR21, RZ, P2, !PT ;  /* 0x0000001531317c10 */ /* 0x000fe400097fe4ff */
[----:B------:R-:W-:Y:S02]  /*b380*/  IADD3.X R44, R44, UR21, RZ, P1, !PT ;  /* 0x000000152c2c7c10 */ /* 0x000fe40008ffe4ff */
[----:B------:R-:W-:-:S02]  /*b390*/  IADD3 R55, P2, R55, UR20, RZ ;  /* 0x0000001437377c10 */ /* 0x000fc4000ff5e0ff */
[----:B------:R-:W-:Y:S02]  /*b3a0*/  LOP3.LUT R219, R4, 0x42, RZ, 0xfc, !PT ;  /* 0x0000004204db7812 */ /* 0x000fe400078efcff */
[----:B------:R-:W-:Y:S02]  /*b3b0*/  IADD3 R137, P1, R137, UR20, RZ ;  /* 0x0000001489897c10 */ /* 0x000fe4000ff3e0ff */
[----:B------:R-:W-:Y:S01]  /*b3c0*/  R2UR UR12, R26 ;  /* 0x000000001a0c72ca */ /* 0x000fe200000e0000 */
[----:B------:R-:W-:Y:S01]  /*b3d0*/  IMAD R169, R219, R18, RZ ;  /* 0x00000012dba97224 */ /* 0x000fe200078e02ff */
[----:B------:R-:W-:Y:S02]  /*b3e0*/  IADD3.X R26, R141, UR21, RZ, P2, !PT ;  /* 0x000000158d1a7c10 */ /* 0x000fe400097fe4ff */
[----:B------:R-:W-:Y:S02]  /*b3f0*/  IADD3.X R140, R140, UR21, RZ, P1, !PT ;  /* 0x000000158c8c7c10 */ /* 0x000fe40008ffe4ff */
[----:B------:R-:W-:-:S02]  /*b400*/  IADD3 R146, P2, R146, UR20, RZ ;  /* 0x0000001492927c10 */ /* 0x000fc4000ff5e0ff */
[----:B------:R-:W-:Y:S02]  /*b410*/  LOP3.LUT R219, R4, 0x3a, RZ, 0xfc, !PT ;  /* 0x0000003a04db7812 */ /* 0x000fe400078efcff */
[----:B------:R-:W-:Y:S02]  /*b420*/  R2UR UR47, R140 ;  /* 0x000000008c2f72ca */ /* 0x000fe400000e0000 */
[----:B------:R-:W-:Y:S01]  /*b430*/  IADD3.X R151, R151, UR21, RZ, P2, !PT ;  /* 0x0000001597977c10 */ /* 0x000fe200097fe4ff */
[-C--:B------:R-:W-:Y:S01]  /*b440*/  IMAD R166, R218, R18.reuse, RZ ;  /* 0x00000012daa67224 */ /* 0x080fe200078e02ff */
[----:B------:R-:W-:Y:S01]  /*b450*/  IADD3 R27, P6, R27, UR20, RZ ;  /* 0x000000141b1b7c10 */ /* 0x000fe2000ffde0ff */
[----:B------:R-:W-:Y:S01]  /*b460*/  IMAD R165, R219, R18, RZ ;  /* 0x00000012dba57224 */ /* 0x000fe200078e02ff */
[C---:B------:R-:W-:Y:S02]  /*b470*/  LOP3.LUT R218, R4.reuse, 0x34, RZ, 0xfc, !PT ;  /* 0x0000003404da7812 */ /* 0x040fe400078efcff */
[----:B------:R-:W-:-:S02]  /*b480*/  LOP3.LUT R219, R4, 0x32, RZ, 0xfc, !PT ;  /* 0x0000003204db7812 */ /* 0x000fc400078efcff */
[----:B------:R-:W-:Y:S01]  /*b490*/  IADD3.X R32, R32, UR21, RZ, P6, !PT ;  /* 0x0000001520207c10 */ /* 0x000fe2000b7fe4ff */
[-C--:B------:R-:W-:Y:S01]  /*b4a0*/  IMAD R162, R218, R18.reuse, RZ ;  /* 0x00000012daa27224 */ /* 0x080fe200078e02ff */
[----:B------:R-:W-:Y:S02]  /*b4b0*/  IADD3 R39, P6, R39, UR20, RZ ;  /* 0x0000001427277c10 */ /* 0x000fe4000ffde0ff */
[----:B------:R-:W-:Y:S02]  /*b4c0*/  LOP3.LUT R218, R4, 0x2c, RZ, 0xfc, !PT ;  /* 0x0000002c04da7812 */ /* 0x000fe400078efcff */
[----:B------:R-:W-:Y:S02]  /*b4d0*/  IADD3.X R43, R43, UR21, RZ, P6, !PT ;  /* 0x000000152b2b7c10 */ /* 0x000fe4000b7fe4ff */
[----:B------:R-:W-:Y:S01]  /*b4e0*/  IADD3 R45, P6, R45, UR20, RZ ;  /* 0x000000142d2d7c10 */ /* 0x000fe2000ffde0ff */
[----:B------:R-:W-:Y:S01]  /*b4f0*/  IMAD R158, R218, R18, RZ ;  /* 0x00000012da9e7224 */ /* 0x000fe200078e02ff */
[----:B------:R-:W-:-:S02]  /*b500*/  LOP3.LUT R218, R4, 0x24, RZ, 0xfc, !PT ;  /* 0x0000002404da7812 */ /* 0x000fc400078efcff */
[----:B------:R-:W-:Y:S02]  /*b510*/  IADD3.X R138, R138, UR21, RZ, P6, !PT ;  /* 0x000000158a8a7c10 */ /* 0x000fe4000b7fe4ff */
[----:B------:R-:W-:Y:S02]  /*b520*/  IADD3 R147, P6, R147, UR20, RZ ;  /* 0x0000001493937c10 */ /* 0x000fe4000ffde0ff */
[----:B------:R-:W-:Y:S01]  /*b530*/  IADD3 R145, P1, R145, UR20, RZ ;  /* 0x0000001491917c10 */ /* 0x000fe2000ff3e0ff */
[----:B------:R-:W-:Y:S01]  /*b540*/  IMAD R154, R218, R18, RZ ;  /* 0x00000012da9a7224 */ /* 0x000fe200078e02ff */
[----:B------:R-:W-:Y:S02]  /*b550*/  IADD3.X R149, R149, UR21, RZ, P6, !PT ;  /* 0x0000001595957c10 */ /* 0x000fe4000b7fe4ff */
[----:B------:R-:W-:Y:S02]  /*b560*/  IADD3.X R150, R150, UR21, RZ, P1, !PT ;  /* 0x0000001596967c10 */ /* 0x000fe40008ffe4ff */
[----:B------:R-:W-:-:S02]  /*b570*/  LOP3.LUT R218, R4, 0x1c, RZ, 0xfc, !PT ;  /* 0x0000001c04da7812 */ /* 0x000fc400078efcff */
[----:B------:R-:W-:Y:S02]  /*b580*/  R2UR UR57, R149 ;  /* 0x00000000953972ca */ /* 0x000fe400000e0000 */
[----:B------:R-:W-:Y:S01]  /*b590*/  R2UR UR59, R150 ;  /* 0x00000000963b72ca */ /* 0x000fe200000e0000 */
[----:B------:R-:W-:Y:S02]  /*b5a0*/  IMAD R150, R218, R18, RZ ;  /* 0x00000012da967224 */ /* 0x000fe400078e02ff */
[----:B------:R-:W3:Y:S01]  /*b5b0*/  LDL R218, [R1+0x8] ;  /* 0x0000080001da7983 */ /* 0x000ee20000100800 */
[----:B--2---:R-:W-:Y:S02]  /*b5c0*/  LEA R140, P2, R9, R161, 0x3 ;  /* 0x000000a1098c7211 */ /* 0x004fe400078418ff */
[----:B------:R-:W-:-:S05]  /*b5d0*/  LOP3.LUT R161, R4, 0x64, RZ, 0xfc, !PT ;  /* 0x0000006404a17812 */ /* 0x000fca00078efcff */
[-C--:B------:R-:W-:Y:S02]  /*b5e0*/  IMAD R186, R161, R18.reuse, RZ ;  /* 0x00000012a1ba7224 */ /* 0x080fe400078e02ff */
[----:B------:R-:W-:Y:S01]  /*b5f0*/  IMAD R161, R219, R18, RZ ;  /* 0x00000012dba17224 */ /* 0x000fe200078e02ff */
[----:B------:R-:W-:-:S05]  /*b600*/  LOP3.LUT R219, R4, 0x2a, RZ, 0xfc, !PT ;  /* 0x0000002a04db7812 */ /* 0x000fca00078efcff */
[----:B------:R-:W-:Y:S01]  /*b610*/  IMAD R157, R219, R18, RZ ;  /* 0x00000012db9d7224 */ /* 0x000fe200078e02ff */
[----:B------:R-:W-:-:S05]  /*b620*/  LOP3.LUT R219, R4, 0x22, RZ, 0xfc, !PT ;  /* 0x0000002204db7812 */ /* 0x000fca00078efcff */
[----:B------:R-:W-:Y:S01]  /*b630*/  IMAD R153, R219, R18, RZ ;  /* 0x00000012db997224 */ /* 0x000fe200078e02ff */
[----:B------:R-:W-:-:S05]  /*b640*/  LOP3.LUT R219, R4, 0x1a, RZ, 0xfc, !PT ;  /* 0x0000001a04db7812 */ /* 0x000fca00078efcff */
[-C--:B------:R-:W-:Y:S02]  /*b650*/  IMAD R149, R219, R18.reuse, RZ ;  /* 0x00000012db957224 */ /* 0x080fe400078e02ff */
[----:B------:R-:W2:Y:S01]  /*b660*/  LDL R219, [R1+0xc] ;  /* 0x00000c0001db7983 */ /* 0x000ea20000100800 */
[----:B------:R-:W-:Y:S01]  /*b670*/  IMAD R198, R220, R18, RZ ;  /* 0x00000012dcc67224 */ /* 0x000fe200078e02ff */
[----:B------:R-:W-:-:S05]  /*b680*/  LOP3.LUT R220, R4, 0x74, RZ, 0xfc, !PT ;  /* 0x0000007404dc7812 */ /* 0x000fca00078efcff */
        /* <DEDUP_REMOVED lines=11> */
[----:B------:R-:W-:Y:S02]  /*b740*/  LOP3.LUT R220, R4, 0x4a, RZ, 0xfc, !PT ;  /* 0x0000004a04dc7812 */ /* 0x000fe400078efcff */
[----:B------:R-:W-:-:S03]  /*b750*/  IADD3.X R28, R28, UR21, RZ, P5, !PT ;  /* 0x000000151c1c7c10 */ /* 0x000fc6000affe4ff */
[----:B------:R-:W-:Y:S01]  /*b760*/  IMAD R173, R220, R18, RZ ;  /* 0x00000012dcad7224 */ /* 0x000fe200078e02ff */
[----:B------:R-:W-:Y:S02]  /*b770*/  LOP3.LUT R220, R4, 0x46, RZ, 0xfc, !PT ;  /* 0x0000004604dc7812 */ /* 0x000fe400078efcff */
[----:B------:R-:W-:-:S03]  /*b780*/  IADD3 R40, P5, R40, UR20, RZ ;  /* 0x0000001428287c10 */ /* 0x000fc6000ffbe0ff */
[-C--:B------:R-:W-:Y:S01]  /*b790*/  IMAD R171, R220, R18.reuse, RZ ;  /* 0x00000012dcab7224 */ /* 0x080fe200078e02ff */
[----:B------:R-:W-:Y:S02]  /*b7a0*/  IADD3.X R42, R42, UR21, RZ, P5, !PT ;  /* 0x000000152a2a7c10 */ /* 0x000fe4000affe4ff */
[----:B------:R-:W-:Y:S02]  /*b7b0*/  LOP3.LUT R220, R4, 0x40, RZ, 0xfc, !PT ;  /* 0x0000004004dc7812 */ /* 0x000fe400078efcff */
[----:B------:R-:W-:Y:S01]  /*b7c0*/  IADD3 R46, P5, R46, UR20, RZ ;  /* 0x000000142e2e7c10 */ /* 0x000fe2000ffbe0ff */
[-C--:B------:R-:W-:Y:S01]  /*b7d0*/  IMAD R182, R155, R18.reuse, RZ ;  /* 0x000000129bb67224 */ /* 0x080fe200078e02ff */
[----:B------:R-:W-:Y:S01]  /*b7e0*/  LOP3.LUT R155, R4, 0x54, RZ, 0xfc, !PT ;  /* 0x00000054049b7812 */ /* 0x000fe200078efcff */
[-C--:B------:R-:W-:Y:S01]  /*b7f0*/  IMAD R168, R220, R18.reuse, RZ ;  /* 0x00000012dca87224 */ /* 0x080fe200078e02ff */
[----:B------:R-:W-:Y:S01]  /*b800*/  IADD3.X R52, R52, UR21, RZ, P5, !PT ;  /* 0x0000001534347c10 */ /* 0x000fe2000affe4ff */
[----:B------:R-:W-:Y:S01]  /*b810*/  IMAD R167, R221, R18, RZ ;  /* 0x00000012dda77224 */ /* 0x000fe200078e02ff */
[----:B------:R-:W-:-:S02]  /*b820*/  IADD3 R148, P5, R148, UR20, RZ ;  /* 0x0000001494947c10 */ /* 0x000fc4000ffbe0ff */
[C---:B------:R-:W-:Y:S02]  /*b830*/  LOP3.LUT R191, R4.reuse, 0x18, RZ, 0xfc, !PT ;  /* 0x0000001804bf7812 */ /* 0x040fe400078efcff */
[C---:B------:R-:W-:Y:S02]  /*b840*/  LOP3.LUT R220, R4.reuse, 0x38, RZ, 0xfc, !PT ;  /* 0x0000003804dc7812 */ /* 0x040fe400078efcff */
[----:B------:R-:W-:Y:S01]  /*b850*/  LOP3.LUT R221, R4, 0x36, RZ, 0xfc, !PT ;  /* 0x0000003604dd7812 */ /* 0x000fe200078efcff */
[-C--:B------:R-:W-:Y:S01]  /*b860*/  IMAD R178, R155, R18.reuse, RZ ;  /* 0x000000129bb27224 */ /* 0x080fe200078e02ff */
[----:B------:R-:W-:Y:S01]  /*b870*/  IADD3 R30, P4, R30, UR20, RZ ;  /* 0x000000141e1e7c10 */ /* 0x000fe2000ff9e0ff */
[-C--:B------:R-:W-:Y:S01]  /*b880*/  IMAD R199, R210, R18.reuse, RZ ;  /* 0x00000012d2c77224 */ /* 0x080fe200078e02ff */
[----:B------:R-:W-:Y:S01]  /*b890*/  R2UR UR56, R148 ;  /* 0x00000000943872ca */ /* 0x000fe200000e0000 */
[-C--:B------:R-:W-:Y:S01]  /*b8a0*/  IMAD R148, R191, R18.reuse, RZ ;  /* 0x00000012bf947224 */ /* 0x080fe200078e02ff */
[----:B------:R-:W-:Y:S01]  /*b8b0*/  LOP3.LUT R160, R4, 0x66, RZ, 0xfc, !PT ;  /* 0x0000006604a07812 */ /* 0x000fe200078efcff */
[-C--:B------:R-:W-:Y:S01]  /*b8c0*/  IMAD R164, R220, R18.reuse, RZ ;  /* 0x00000012dca47224 */ /* 0x080fe200078e02ff */
[C---:B------:R-:W-:Y:S01]  /*b8d0*/  LOP3.LUT R155, R4.reuse, 0x4c, RZ, 0xfc, !PT ;  /* 0x0000004c049b7812 */ /* 0x040fe200078efcff */
[----:B------:R-:W-:Y:S01]  /*b8e0*/  IMAD R163, R221, R18, RZ ;  /* 0x00000012dda37224 */ /* 0x000fe200078e02ff */
[----:B------:R-:W-:-:S02]  /*b8f0*/  LOP3.LUT R191, R4, 0x78, RZ, 0xfc, !PT ;  /* 0x0000007804bf7812 */ /* 0x000fc400078efcff */
[C---:B------:R-:W-:Y:S02]  /*b900*/  LOP3.LUT R210, R4.reuse, 0x76, RZ, 0xfc, !PT ;  /* 0x0000007604d27812 */ /* 0x040fe400078efcff */
[C---:B------:R-:W-:Y:S02]  /*b910*/  LOP3.LUT R220, R4.reuse, 0x30, RZ, 0xfc, !PT ;  /* 0x0000003004dc7812 */ /* 0x040fe400078efcff */
[----:B------:R-:W-:Y:S02]  /*b920*/  LOP3.LUT R221, R4, 0x2e, RZ, 0xfc, !PT ;  /* 0x0000002e04dd7812 */ /* 0x000fe400078efcff */
[----:B------:R-:W-:Y:S01]  /*b930*/  IADD3.X R41, R41, UR21, RZ, P4, !PT ;  /* 0x0000001529297c10 */ /* 0x000fe2000a7fe4ff */
[-C--:B------:R-:W-:Y:S01]  /*b940*/  IMAD R187, R160, R18.reuse, RZ ;  /* 0x00000012a0bb7224 */ /* 0x080fe200078e02ff */
[----:B------:R-:W-:Y:S01]  /*b950*/  IADD3 R31, P3, R31, UR20, RZ ;  /* 0x000000141f1f7c10 */ /* 0x000fe2000ff7e0ff */
[-C--:B------:R-:W-:Y:S01]  /*b960*/  IMAD R174, R155, R18.reuse, RZ ;  /* 0x000000129bae7224 */ /* 0x080fe200078e02ff */
[----:B------:R-:W-:Y:S01]  /*b970*/  IADD3 R47, P4, R47, UR20, RZ ;  /* 0x000000142f2f7c10 */ /* 0x000fe2000ff9e0ff */
[-C--:B------:R-:W-:Y:S01]  /*b980*/  IMAD R197, R190, R18.reuse, RZ ;  /* 0x00000012bec57224 */ /* 0x080fe200078e02ff */
[C---:B------:R-:W-:Y:S01]  /*b990*/  LOP3.LUT R155, R4.reuse, 0x44, RZ, 0xfc, !PT ;  /* 0x00000044049b7812 */ /* 0x040fe200078efcff */
[-C--:B------:R-:W-:Y:S01]  /*b9a0*/  IMAD R196, R191, R18.reuse, RZ ;  /* 0x00000012bfc47224 */ /* 0x080fe200078e02ff */
[----:B------:R-:W-:Y:S01]  /*b9b0*/  LOP3.LUT R190, R4, 0x72, RZ, 0xfc, !PT ;  /* 0x0000007204be7812 */ /* 0x000fe200078efcff */
[-C--:B------:R-:W-:Y:S01]  /*b9c0*/  IMAD R195, R210, R18.reuse, RZ ;  /* 0x00000012d2c37224 */ /* 0x080fe200078e02ff */
[----:B------:R-:W-:Y:S01]  /*b9d0*/  LOP3.LUT R191, R4, 0x70, RZ, 0xfc, !PT ;  /* 0x0000007004bf7812 */ /* 0x000fe200078efcff */
[-C--:B------:R-:W-:Y:S01]  /*b9e0*/  IMAD R160, R220, R18.reuse, RZ ;  /* 0x00000012dca07224 */ /* 0x080fe200078e02ff */
[C---:B------:R-:W-:Y:S01]  /*b9f0*/  LOP3.LUT R210, R4.reuse, 0x6a, RZ, 0xfc, !PT ;  /* 0x0000006a04d27812 */ /* 0x040fe200078efcff */
[----:B------:R-:W-:Y:S01]  /*ba00*/  IMAD R159, R221, R18, RZ ;  /* 0x00000012dd9f7224 */ /* 0x000fe200078e02ff */
[----:B------:R-:W-:-:S02]  /*ba10*/  LOP3.LUT R220, R4, 0x28, RZ, 0xfc, !PT ;  /* 0x0000002804dc7812 */ /* 0x000fc400078efcff */
[----:B------:R-:W-:Y:S02]  /*ba20*/  LOP3.LUT R221, R4, 0x26, RZ, 0xfc, !PT ;  /* 0x0000002604dd7812 */ /* 0x000fe400078efcff */
[----:B------:R-:W-:Y:S02]  /*ba30*/  IADD3.X R36, R36, UR21, RZ, P3, !PT ;  /* 0x0000001524247c10 */ /* 0x000fe40009ffe4ff */
[----:B------:R-:W-:Y:S02]  /*ba40*/  IADD3.X R51, R51, UR21, RZ, P4, !PT ;  /* 0x0000001533337c10 */ /* 0x000fe4000a7fe4ff */
[----:B------:R-:W-:Y:S02]  /*ba50*/  IADD3 R48, P3, R48, UR20, RZ ;  /* 0x0000001430307c10 */ /* 0x000fe4000ff7e0ff */
[----:B------:R-:W-:Y:S01]  /*ba60*/  IADD3 R53, P4, R53, UR20, RZ ;  /* 0x0000001435357c10 */ /* 0x000fe2000ff9e0ff */
[-C--:B------:R-:W-:Y:S01]  /*ba70*/  IMAD R170, R155, R18.reuse, RZ ;  /* 0x000000129baa7224 */ /* 0x080fe200078e02ff */
[----:B------:R-:W-:Y:S01]  /*ba80*/  IADD3.X R50, R50, UR21, RZ, P3, !PT ;  /* 0x0000001532327c10 */ /* 0x000fe20009ffe4ff */
[-C--:B------:R-:W-:Y:S01]  /*ba90*/  IMAD R193, R190, R18.reuse, RZ ;  /* 0x00000012bec17224 */ /* 0x080fe200078e02ff */
[----:B------:R-:W-:Y:S01]  /*baa0*/  IADD3.X R143, R143, UR21, RZ, P4, !PT ;  /* 0x000000158f8f7c10 */ /* 0x000fe2000a7fe4ff */
[-C--:B------:R-:W-:Y:S01]  /*bab0*/  IMAD R192, R191, R18.reuse, RZ ;  /* 0x00000012bfc07224 */ /* 0x080fe200078e02ff */
[----:B------:R-:W-:Y:S01]  /*bac0*/  IADD3.X R144, R144, UR21, RZ, P5, !PT ;  /* 0x0000001590907c10 */ /* 0x000fe2000affe4ff */
[-C--:B------:R-:W-:Y:S01]  /*bad0*/  IMAD R189, R210, R18.reuse, RZ ;  /* 0x00000012d2bd7224 */ /* 0x080fe200078e02ff */
[----:B------:R-:W-:Y:S01]  /*bae0*/  LOP3.LUT R191, R4, 0x6e, RZ, 0xfc, !PT ;  /* 0x0000006e04bf7812 */ /* 0x000fe200078efcff */
[-C--:B------:R-:W-:Y:S01]  /*baf0*/  IMAD R156, R220, R18.reuse, RZ ;  /* 0x00000012dc9c7224 */ /* 0x080fe200078e02ff */
[C---:B------:R-:W-:Y:S01]  /*bb00*/  LOP3.LUT R190, R4.reuse, 0x6c, RZ, 0xfc, !PT ;  /* 0x0000006c04be7812 */ /* 0x040fe200078efcff */
[----:B------:R-:W-:Y:S01]  /*bb10*/  IMAD R155, R221, R18, RZ ;  /* 0x00000012dd9b7224 */ /* 0x000fe200078e02ff */
[----:B------:R-:W-:-:S02]  /*bb20*/  LOP3.LUT R210, R4, 0x62, RZ, 0xfc, !PT ;  /* 0x0000006204d27812 */ /* 0x000fc400078efcff */
[C---:B------:R-:W-:Y:S02]  /*bb30*/  LOP3.LUT R220, R4.reuse, 0x20, RZ, 0xfc, !PT ;  /* 0x0000002004dc7812 */ /* 0x040fe400078efcff */
[----:B------:R-:W-:Y:S02]  /*bb40*/  LOP3.LUT R221, R4, 0x1e, RZ, 0xfc, !PT ;  /* 0x0000001e04dd7812 */ /* 0x000fe400078efcff */
[----:B------:R-:W-:Y:S02]  /*bb50*/  IADD3 R54, P3, R54, UR20, RZ ;  /* 0x0000001436367c10 */ /* 0x000fe4000ff7e0ff */
[----:B------:R-:W-:Y:S02]  /*bb60*/  IADD3 R134, P4, R134, UR20, RZ ;  /* 0x0000001486867c10 */ /* 0x000fe4000ff9e0ff */
[----:B------:R-:W-:Y:S01]  /*bb70*/  IADD3 R19, P5, R19, UR20, RZ ;  /* 0x0000001413137c10 */ /* 0x000fe2000ffbe0ff */
[-C--:B------:R-:W-:Y:S01]  /*bb80*/  IMAD R191, R191, R18.reuse, RZ ;  /* 0x00000012bfbf7224 */ /* 0x080fe200078e02ff */
[----:B------:R-:W-:Y:S01]  /*bb90*/  R2UR UR61, R151 ;  /* 0x00000000973d72ca */ /* 0x000fe200000e0000 */
[-C--:B------:R-:W-:Y:S01]  /*bba0*/  IMAD R190, R190, R18.reuse, RZ ;  /* 0x00000012bebe7224 */ /* 0x080fe200078e02ff */
[----:B------:R-:W-:Y:S01]  /*bbb0*/  IADD3.X R142, R142, UR21, RZ, P3, !PT ;  /* 0x000000158e8e7c10 */ /* 0x000fe20009ffe4ff */
[-C--:B------:R-:W-:Y:S01]  /*bbc0*/  IMAD R185, R210, R18.reuse, RZ ;  /* 0x00000012d2b97224 */ /* 0x080fe200078e02ff */
[----:B------:R-:W-:Y:S01]  /*bbd0*/  IADD3.X R58, R58, UR21, RZ, P4, !PT ;  /* 0x000000153a3a7c10 */ /* 0x000fe2000a7fe4ff */
[-C--:B------:R-:W-:Y:S01]  /*bbe0*/  IMAD R152, R220, R18.reuse, RZ ;  /* 0x00000012dc987224 */ /* 0x080fe200078e02ff */
[----:B------:R-:W-:Y:S01]  /*bbf0*/  IADD3.X R60, R60, UR21, RZ, P5, !PT ;  /* 0x000000153c3c7c10 */ /* 0x000fe2000affe4ff */
[----:B------:R-:W-:Y:S01]  /*bc00*/  IMAD R151, R221, R18, RZ ;  /* 0x00000012dd977224 */ /* 0x000fe200078e02ff */
[----:B------:R-:W-:-:S02]  /*bc10*/  IADD3 R18, P6, R25, UR20, RZ ;  /* 0x0000001419127c10 */ /* 0x000fc4000ffde0ff */
[----:B------:R-:W-:Y:S02]  /*bc20*/  IADD3 R21, P3, R21, UR20, RZ ;  /* 0x0000001415157c10 */ /* 0x000fe4000ff7e0ff */
[----:B------:R-:W-:Y:S02]  /*bc30*/  IADD3 R22, P4, R22, UR20, RZ ;  /* 0x0000001416167c10 */ /* 0x000fe4000ff9e0ff */
[----:B------:R-:W-:Y:S02]  /*bc40*/  IADD3 R56, P5, R56, UR20, RZ ;  /* 0x0000001438387c10 */ /* 0x000fe4000ffbe0ff */
[----:B------:R-:W-:Y:S02]  /*bc50*/  IADD3.X R62, R62, UR21, RZ, P6, !PT ;  /* 0x000000153e3e7c10 */ /* 0x000fe4000b7fe4ff */
[----:B------:R-:W-:Y:S02]  /*bc60*/  IADD3.X R64, R64, UR21, RZ, P3, !PT ;  /* 0x0000001540407c10 */ /* 0x000fe40009ffe4ff */
[----:B------:R-:W-:-:S02]  /*bc70*/  IADD3.X R66, R66, UR21, RZ, P4, !PT ;  /* 0x0000001542427c10 */ /* 0x000fc4000a7fe4ff */
[----:B------:R-:W-:Y:S02]  /*bc80*/  IADD3.X R68, R68, UR21, RZ, P5, !PT ;  /* 0x0000001544447c10 */ /* 0x000fe4000affe4ff */
[----:B------:R-:W-:Y:S02]  /*bc90*/  IADD3 R23, P6, R23, UR20, RZ ;  /* 0x0000001417177c10 */ /* 0x000fe4000ffde0ff */
[----:B------:R-:W-:Y:S02]  /*bca0*/  IADD3 R57, P3, R57, UR20, RZ ;  /* 0x0000001439397c10 */ /* 0x000fe4000ff7e0ff */
[----:B------:R-:W-:Y:S02]  /*bcb0*/  IADD3 R59, P4, R59, UR20, RZ ;  /* 0x000000143b3b7c10 */ /* 0x000fe4000ff9e0ff */
[----:B------:R-:W-:Y:S02]  /*bcc0*/  IADD3 R61, P5, R61, UR20, RZ ;  /* 0x000000143d3d7c10 */ /* 0x000fe4000ffbe0ff */
[----:B------:R-:W-:-:S02]  /*bcd0*/  IADD3.X R70, R70, UR21, RZ, P6, !PT ;  /* 0x0000001546467c10 */ /* 0x000fc4000b7fe4ff */
[----:B------:R-:W-:Y:S02]  /*bce0*/  IADD3.X R72, R72, UR21, RZ, P3, !PT ;  /* 0x0000001548487c10 */ /* 0x000fe40009ffe4ff */
[----:B------:R-:W-:Y:S02]  /*bcf0*/  IADD3.X R74, R74, UR21, RZ, P4, !PT ;  /* 0x000000154a4a7c10 */ /* 0x000fe4000a7fe4ff */
[----:B------:R-:W-:Y:S02]  /*bd00*/  IADD3.X R76, R76, UR21, RZ, P5, !PT ;  /* 0x000000154c4c7c10 */ /* 0x000fe4000affe4ff */
[----:B------:R-:W-:Y:S02]  /*bd10*/  IADD3 R63, P6, R63, UR20, RZ ;  /* 0x000000143f3f7c10 */ /* 0x000fe4000ffde0ff */
[----:B------:R-:W-:Y:S02]  /*bd20*/  IADD3 R65, P3, R65, UR20, RZ ;  /* 0x0000001441417c10 */ /* 0x000fe4000ff7e0ff */
[----:B------:R-:W-:-:S02]  /*bd30*/  IADD3 R67, P4, R67, UR20, RZ ;  /* 0x0000001443437c10 */ /* 0x000fc4000ff9e0ff */
[----:B------:R-:W-:Y:S02]  /*bd40*/  IADD3 R69, P5, R69, UR20, RZ ;  /* 0x0000001445457c10 */ /* 0x000fe4000ffbe0ff */
[----:B------:R-:W-:Y:S02]  /*bd50*/  IADD3.X R78, R78, UR21, RZ, P6, !PT ;  /* 0x000000154e4e7c10 */ /* 0x000fe4000b7fe4ff */
[----:B------:R-:W-:Y:S02]  /*bd60*/  IADD3.X R80, R80, UR21, RZ, P3, !PT ;  /* 0x0000001550507c10 */ /* 0x000fe40009ffe4ff */
[----:B------:R-:W-:Y:S02]  /*bd70*/  IADD3.X R82, R82, UR21, RZ, P4, !PT ;  /* 0x0000001552527c10 */ /* 0x000fe4000a7fe4ff */
[----:B------:R-:W-:Y:S02]  /*bd80*/  IADD3.X R84, R84, UR21, RZ, P5, !PT ;  /* 0x0000001554547c10 */ /* 0x000fe4000affe4ff */
        /* <DEDUP_REMOVED lines=36> */
[----:B------:R-:W-:-:S02]  /*bfd0*/  R2UR UR4, R146 ;  /* 0x00000000920472ca */ /* 0x000fc400000e0000 */
[----:B------:R-:W-:Y:S02]  /*bfe0*/  R2UR UR48, R137 ;  /* 0x00000000893072ca */ /* 0x000fe400000e0000 */
[----:B------:R-:W-:Y:S02]  /*bff0*/  IADD3.X R118, R118, UR21, RZ, P6, !PT ;  /* 0x0000001576767c10 */ /* 0x000fe4000b7fe4ff */
[----:B------:R-:W-:Y:S02]  /*c000*/  IADD3.X R120, R120, UR21, RZ, P3, !PT ;  /* 0x0000001578787c10 */ /* 0x000fe40009ffe4ff */
[----:B------:R-:W-:Y:S02]  /*c010*/  IADD3.X R122, R122, UR21, RZ, P4, !PT ;  /* 0x000000157a7a7c10 */ /* 0x000fe4000a7fe4ff */
[----:B------:R-:W-:Y:S02]  /*c020*/  IADD3.X R124, R124, UR21, RZ, P5, !PT ;  /* 0x000000157c7c7c10 */ /* 0x000fe4000affe4ff */
[----:B------:R-:W-:-:S02]  /*c030*/  R2UR UR53, R143 ;  /* 0x000000008f3572ca */ /* 0x000fc400000e0000 */
[----:B------:R-:W-:Y:S02]  /*c040*/  SHF.R.S32.HI R137, RZ, 0x1f, R9 ;  /* 0x0000001fff897819 */ /* 0x000fe40000011409 */
[----:B------:R-:W-:Y:S02]  /*c050*/  IADD3 R111, P6, R111, UR20, RZ ;  /* 0x000000146f6f7c10 */ /* 0x000fe4000ffde0ff */
[----:B------:R-:W-:Y:S02]  /*c060*/  IADD3 R113, P3, R113, UR20, RZ ;  /* 0x0000001471717c10 */ /* 0x000fe4000ff7e0ff */
[----:B------:R-:W-:Y:S02]  /*c070*/  IADD3 R115, P4, R115, UR20, RZ ;  /* 0x0000001473737c10 */ /* 0x000fe4000ff9e0ff */
[----:B------:R-:W-:Y:S02]  /*c080*/  IADD3 R117, P5, R117, UR20, RZ ;  /* 0x0000001475757c10 */ /* 0x000fe4000ffbe0ff */
[----:B------:R-:W-:-:S02]  /*c090*/  R2UR UR58, R147 ;  /* 0x00000000933a72ca */ /* 0x000fc400000e0000 */
[----:B------:R-:W-:Y:S02]  /*c0a0*/  R2UR UR60, R145 ;  /* 0x00000000913c72ca */ /* 0x000fe400000e0000 */
[----:B------:R-:W-:Y:S02]  /*c0b0*/  R2UR UR45, R138 ;  /* 0x000000008a2d72ca */ /* 0x000fe400000e0000 */
[----:B------:R-:W-:Y:S02]  /*c0c0*/  R2UR UR55, R144 ;  /* 0x00000000903772ca */ /* 0x000fe400000e0000 */
[----:B------:R-:W-:Y:S02]  /*c0d0*/  IADD3 R140, P1, R140, UR22, RZ ;  /* 0x000000168c8c7c10 */ /* 0x000fe4000ff3e0ff */
[----:B------:R-:W-:Y:S02]  /*c0e0*/  IADD3.X R126, R126, UR21, RZ, P6, !PT ;  /* 0x000000157e7e7c10 */ /* 0x000fe4000b7fe4ff */
[----:B------:R-:W-:-:S02]  /*c0f0*/  IADD3.X R128, R128, UR21, RZ, P3, !PT ;  /* 0x0000001580807c10 */ /* 0x000fc40009ffe4ff */
[----:B------:R-:W-:Y:S02]  /*c100*/  IADD3.X R130, R130, UR21, RZ, P4, !PT ;  /* 0x0000001582827c10 */ /* 0x000fe4000a7fe4ff */
[----:B------:R-:W-:Y:S02]  /*c110*/  IADD3.X R127, R127, UR21, RZ, P5, !PT ;  /* 0x000000157f7f7c10 */ /* 0x000fe4000affe4ff */
[----:B------:R-:W-:Y:S02]  /*c120*/  LEA.HI.X R24, R9, R24, R137, 0x3, P2 ;  /* 0x0000001809187211 */ /* 0x000fe400010f1c89 */
[----:B------:R-:W-:Y:S02]  /*c130*/  SHF.R.S32.HI R20, RZ, 0x7, R20 ;  /* 0x00000007ff147819 */ /* 0x000fe40000011414 */
[----:B------:R-:W-:Y:S02]  /*c140*/  IADD3 R119, P6, R119, UR20, RZ ;  /* 0x0000001477777c10 */ /* 0x000fe4000ffde0ff */
[----:B------:R-:W-:-:S02]  /*c150*/  IADD3 R121, P3, R121, UR20, RZ ;  /* 0x0000001479797c10 */ /* 0x000fc4000ff7e0ff */
[----:B------:R-:W-:Y:S02]  /*c160*/  IADD3 R123, P4, R123, UR20, RZ ;  /* 0x000000147b7b7c10 */ /* 0x000fe4000ff9e0ff */
[----:B------:R-:W-:Y:S02]  /*c170*/  IADD3 R125, P5, R125, UR20, RZ ;  /* 0x000000147d7d7c10 */ /* 0x000fe4000ffbe0ff */
[----:B---3--:R-:W-:Y:S02]  /*c180*/  SHF.R.S32.HI R138, RZ, 0x1f, R218 ;  /* 0x0000001fff8a7819 */ /* 0x008fe400000114da */
[----:B------:R-:W-:Y:S02]  /*c190*/  SHF.R.S32.HI R144, RZ, 0x1f, R7 ;  /* 0x0000001fff907819 */ /* 0x000fe40000011407 */
[----:B------:R-:W-:Y:S02]  /*c1a0*/  SHF.R.S32.HI R145, RZ, 0x1f, R6 ;  /* 0x0000001fff917819 */ /* 0x000fe40000011406 */
[----:B------:R-:W-:-:S02]  /*c1b0*/  SHF.R.S32.HI R146, RZ, 0x1f, R5 ;  /* 0x0000001fff927819 */ /* 0x000fc40000011405 */
[----:B--2---:R-:W-:Y:S02]  /*c1c0*/  SHF.R.S32.HI R147, RZ, 0x1f, R219 ;  /* 0x0000001fff937819 */ /* 0x004fe400000114db */
[----:B------:R-:W-:Y:S01]  /*c1d0*/  R2UR UR51, R142 ;  /* 0x000000008e3372ca */ /* 0x000fe200000e0000 */
[----:B------:R-:W-:Y:S01]  /*c1e0*/  VIADD R200, R20, 0xfffffffe ;  /* 0xfffffffe14c87836 */ /* 0x000fe20000000000 */
[----:B------:R-:W-:Y:S02]  /*c1f0*/  R2UR UR6, R27 ;  /* 0x000000001b0672ca */ /* 0x000fe400000e0000 */
[----:B------:R-:W-:Y:S02]  /*c200*/  R2UR UR7, R29 ;  /* 0x000000001d0772ca */ /* 0x000fe400000e0000 */
[----:B------:R-:W-:Y:S02]  /*c210*/  R2UR UR18, R33 ;  /* 0x00000000211272ca */ /* 0x000fe400000e0000 */
[----:B------:R-:W-:-:S02]  /*c220*/  R2UR UR28, R31 ;  /* 0x000000001f1c72ca */ /* 0x000fc400000e0000 */
[----:B------:R-:W-:Y:S02]  /*c230*/  R2UR UR30, R30 ;  /* 0x000000001e1e72ca */ /* 0x000fe400000e0000 */
[----:B------:R-:W-:Y:S02]  /*c240*/  CS2R R30, SRZ ;  /* 0x00000000001e7805 */ /* 0x000fe4000001ff00 */
[----:B------:R-:W-:Y:S02]  /*c250*/  R2UR UR32, R40 ;  /* 0x00000000282072ca */ /* 0x000fe400000e0000 */
[----:B------:R-:W-:Y:S02]  /*c260*/  R2UR UR34, R39 ;  /* 0x00000000272272ca */ /* 0x000fe400000e0000 */
[----:B------:R-:W-:Y:S02]  /*c270*/  R2UR UR36, R37 ;  /* 0x00000000252472ca */ /* 0x000fe400000e0000 */
[----:B------:R-:W-:-:S02]  /*c280*/  R2UR UR38, R38 ;  /* 0x00000000262672ca */ /* 0x000fc400000e0000 */
[----:B------:R-:W-:Y:S02]  /*c290*/  CS2R R38, SRZ ;  /* 0x0000000000267805 */ /* 0x000fe4000001ff00 */
[----:B------:R-:W-:Y:S02]  /*c2a0*/  R2UR UR40, R48 ;  /* 0x00000000302872ca */ /* 0x000fe400000e0000 */
[----:B------:R-:W-:Y:S02]  /*c2b0*/  R2UR UR42, R47 ;  /* 0x000000002f2a72ca */ /* 0x000fe400000e0000 */
[----:B------:R-:W-:Y:S02]  /*c2c0*/  R2UR UR44, R46 ;  /* 0x000000002e2c72ca */ /* 0x000fe400000e0000 */
[----:B------:R-:W-:Y:S02]  /*c2d0*/  CS2R R46, SRZ ;  /* 0x00000000002e7805 */ /* 0x000fe4000001ff00 */
[----:B------:R-:W-:-:S02]  /*c2e0*/  R2UR UR46, R45 ;  /* 0x000000002d2e72ca */ /* 0x000fc400000e0000 */
[----:B------:R-:W-:Y:S02]  /*c2f0*/  R2UR UR50, R55 ;  /* 0x00000000373272ca */ /* 0x000fe400000e0000 */
[----:B------:R-:W-:Y:S02]  /*c300*/  R2UR UR52, R54 ;  /* 0x00000000363472ca */ /* 0x000fe400000e0000 */
[----:B------:R-:W-:Y:S02]  /*c310*/  CS2R R54, SRZ ;  /* 0x0000000000367805 */ /* 0x000fe4000001ff00 */
[----:B------:R-:W-:Y:S02]  /*c320*/  R2UR UR54, R53 ;  /* 0x00000000353672ca */ /* 0x000fe400000e0000 */
[----:B------:R-:W-:Y:S02]  /*c330*/  R2UR UR8, R28 ;  /* 0x000000001c0872ca */ /* 0x000fe400000e0000 */
[----:B------:R-:W-:-:S02]  /*c340*/  CS2R R28, SRZ ;  /* 0x00000000001c7805 */ /* 0x000fc4000001ff00 */
[----:B------:R-:W-:Y:S02]  /*c350*/  R2UR UR9, R32 ;  /* 0x00000000200972ca */ /* 0x000fe400000e0000 */
[----:B------:R-:W-:Y:S02]  /*c360*/  CS2R R32, SRZ ;  /* 0x0000000000207805 */ /* 0x000fe4000001ff00 */
[----:B------:R-:W-:Y:S02]  /*c370*/  R2UR UR10, R34 ;  /* 0x00000000220a72ca */ /* 0x000fe400000e0000 */
[----:B------:R-:W-:Y:S02]  /*c380*/  R2UR UR15, R35 ;  /* 0x00000000230f72ca */ /* 0x000fe400000e0000 */
[----:B------:R-:W-:Y:S02]  /*c390*/  CS2R R34, SRZ ;  /* 0x0000000000227805 */ /* 0x000fe4000001ff00 */
[----:B------:R-:W-:-:S02]  /*c3a0*/  R2UR UR19, R36 ;  /* 0x00000000241372ca */ /* 0x000fc400000e0000 */
[----:B------:R-:W-:Y:S02]  /*c3b0*/  CS2R R36, SRZ ;  /* 0x0000000000247805 */ /* 0x000fe4000001ff00 */
        /* <DEDUP_REMOVED lines=8> */
[----:B------:R-:W-:Y:S02]  /*c440*/  CS2R R48, SRZ ;  /* 0x0000000000307805 */ /* 0x000fe4000001ff00 */
[----:B------:R-:W-:Y:S02]  /*c450*/  R2UR UR39, R50 ;  /* 0x00000000322772ca */ /* 0x000fe400000e0000 */
[----:B------:R-:W-:-:S02]  /*c460*/  R2UR UR41, R51 ;  /* 0x00000000332972ca */ /* 0x000fc400000e0000 */
[----:B------:R-:W-:Y:S02]  /*c470*/  CS2R R50, SRZ ;  /* 0x0000000000327805 */ /* 0x000fe4000001ff00 */
[----:B------:R-:W-:Y:S02]  /*c480*/  R2UR UR43, R52 ;  /* 0x00000000342b72ca */ /* 0x000fe400000e0000 */
[----:B------:R-:W-:Y:S02]  /*c490*/  CS2R R52, SRZ ;  /* 0x0000000000347805 */ /* 0x000fe4000001ff00 */
[----:B------:R-:W-:Y:S02]  /*c4a0*/  R2UR UR49, R26 ;  /* 0x000000001a3172ca */ /* 0x000fe400000e0000 */
[----:B------:R-:W-:Y:S02]  /*c4b0*/  CS2R R26, SRZ ;  /* 0x00000000001a7805 */ /* 0x000fe4000001ff00 */
[----:B------:R-:W-:-:S02]  /*c4c0*/  IADD3.X R142, R24, UR23, RZ, P1, !PT ;  /* 0x00000017188e7c10 */ /* 0x000fc40008ffe4ff */
[----:B------:R-:W-:Y:S02]  /*c4d0*/  CS2R R24, SRZ ;  /* 0x0000000000187805 */ /* 0x000fe4000001ff00 */
[C---:B------:R-:W-:Y:S01]  /*c4e0*/  SHF.L.U64.HI R135, R136.reuse, 0x2, R135 ;  /* 0x0000000288877819 */ /* 0x040fe20000010287 */
[----:B------:R-:W-:Y:S01]  /*c4f0*/  IMAD.SHL.U32 R136, R136, 0x4, RZ ;  /* 0x0000000488887824 */ /* 0x000fe200078e00ff */
[----:B------:R-:W-:Y:S02]  /*c500*/  IADD3.X R129, R129, UR21, RZ, P6, !PT ;  /* 0x0000001581817c10 */ /* 0x000fe4000b7fe4ff */
[----:B------:R-:W-:Y:S02]  /*c510*/  IADD3.X R131, R131, UR21, RZ, P3, !PT ;  /* 0x0000001583837c10 */ /* 0x000fe40009ffe4ff */
[----:B------:R-:W-:Y:S02]  /*c520*/  IADD3.X R132, R132, UR21, RZ, P4, !PT ;  /* 0x0000001584847c10 */ /* 0x000fe4000a7fe4ff */
[----:B------:R-:W-:-:S02]  /*c530*/  IADD3.X R133, R133, UR21, RZ, P5, !PT ;  /* 0x0000001585857c10 */ /* 0x000fc4000affe4ff */
[----:B------:R-:W-:Y:S02]  /*c540*/  SHF.L.U64.HI R137, R9, 0x2, R137 ;  /* 0x0000000209897819 */ /* 0x000fe40000010289 */
[----:B------:R-:W-:Y:S02]  /*c550*/  SHF.L.U64.HI R138, R218, 0x2, R138 ;  /* 0x00000002da8a7819 */ /* 0x000fe4000001028a */
[----:B------:R-:W-:Y:S02]  /*c560*/  SHF.L.U64.HI R144, R7, 0x2, R144 ;  /* 0x0000000207907819 */ /* 0x000fe40000010290 */
[----:B------:R-:W-:Y:S02]  /*c570*/  SHF.L.U64.HI R145, R6, 0x2, R145 ;  /* 0x0000000206917819 */ /* 0x000fe40000010291 */
[----:B------:R-:W-:Y:S02]  /*c580*/  SHF.L.U64.HI R146, R5, 0x2, R146 ;  /* 0x0000000205927819 */ /* 0x000fe40000010292 */
[----:B------:R-:W-:Y:S01]  /*c590*/  SHF.L.U64.HI R147, R219, 0x2, R147 ;  /* 0x00000002db937819 */ /* 0x000fe20000010293 */
[----:B------:R-:W-:Y:S01]  /*c5a0*/  IMAD.U32 R141, RZ, RZ, UR4 ;  /* 0x00000004ff8d7e24 */ /* 0x000fe2000f8e00ff */
[----:B------:R-:W-:Y:S01]  /*c5b0*/  UIADD3 UR11, UR11, -0x100, URZ ;  /* 0xffffff000b0b7890 */ /* 0x000fe2000fffe03f */
[----:B------:R-:W-:Y:S01]  /*c5c0*/  UMOV UR14, 0x1 ;  /* 0x00000001000e7882 */ /* 0x000fe20000000000 */
[----:B------:R-:W-:Y:S01]  /*c5d0*/  UMOV UR13, 0xffffffff ;  /* 0xffffffff000d7882 */ /* 0x000fe20000000000 */
[----:B------:R-:W-:-:S09]  /*c5e0*/  UMOV UR4, URZ ;  /* 0x0000003f00047c82 */ /* 0x000fd20008000000 */
.L_x_1:
[----:B------:R-:W-:Y:S01]  /*c5f0*/  UIADD3 UR13, UR13, 0x1, URZ ;  /* 0x000000010d0d7890 */ /* 0x000fe2000fffe03f */
[----:B------:R-:W-:-:S04]  /*c600*/  DEPBAR.LE SB0, 0x2 ;  /* 0x000080800000791a */ /* 0x000fc80000000000 */
[----:B------:R-:W-:Y:S01]  /*c610*/  BAR.SYNC.DEFER_BLOCKING 0x0 ;  /* 0x0000000000007b1d */ /* 0x000fe20000010000 */
[----:B------:R-:W-:-:S04]  /*c620*/  UISETP.GT.AND UP0, UPT, UR13, 0x2, UPT ;  /* 0x000000020d00788c */ /* 0x000fc8000bf04270 */
[----:B------:R-:W-:Y:S01]  /*c630*/  USEL UR13, UR13, URZ, !UP0 ;  /* 0x0000003f0d0d7287 */ /* 0x000fe2000c000000 */
[----:B------:R-:W2:Y:S03]  /*c640*/  LDL R143, [R1+0xc] ;  /* 0x00000c00018f7983 */ /* 0x000ea60000100800 */
[----:B------:R-:W-:Y:S01]  /*c650*/  ULEA UR20, UR13, UR5, 0xf ;  /* 0x000000050d147291 */ /* 0x000fe2000f8e783f */
[----:B------:R-:W-:Y:S01]  /*c660*/  ISETP.GE.AND P2, PT, R4, UR11, PT ;  /* 0x0000000b04007c0c */ /* 0x000fe2000bf46270 */
[----:B------:R-:W-:Y:S01]  /*c670*/  UMOV UR23, 0x40000040 ;  /* 0x4000004000177882 */ /* 0x000fe20000000000 */
[----:B------:R-:W-:Y:S01]  /*c680*/  UIADD3 UR14, UR14, 0x1, URZ ;  /* 0x000000010e0e7890 */ /* 0x000fe2000fffe03f */
[----:B------:R-:W-:Y:S01]  /*c690*/  ISETP.LE.AND P1, PT, R200, UR4, PT ;  /* 0x00000004c8007c0c */ /* 0x000fe2000bf23270 */
[----:B------:R-:W-:Y:S01]  /*c6a0*/  UIADD3 UR21, UR20, 0x18000, URZ ;  /* 0x0001800014157890 */ /* 0x000fe2000fffe03f */
[----:B------:R-:W-:Y:S01]  /*c6b0*/  LOP3.LUT R205, R4, 0x2, RZ, 0xfc, !PT ;  /* 0x0000000204cd7812 */ /* 0x000fe200078efcff */
[----:B------:R-:W-:Y:S01]  /*c6c0*/  USHF.R.U32.HI UR20, URZ, 0x4, UR20 ;  /* 0x000000043f147899 */ /* 0x000fe20008011614 */
[----:B------:R-:W-:Y:S01]  /*c6d0*/  LOP3.LUT R206, R3, 0x10, RZ, 0x3c, !PT ;  /* 0x0000001003ce7812 */ /* 0x000fe200078e3cff */
[----:B------:R-:W-:-:S02]  /*c6e0*/  USHF.R.U32.HI UR21, URZ, 0x4, UR21 ;  /* 0x000000043f157899 */ /* 0x000fc40008011615 */
[----:B------:R-:W-:Y:S02]  /*c6f0*/  USGXT.U32 UR20, UR20, 0xe ;  /* 0x0000000e1414789a */ /* 0x000fe40008000000 */
[----:B------:R-:W-:Y:S01]  /*c700*/  USGXT.U32 UR22, UR21, 0xe ;  /* 0x0000000e1516789a */ /* 0x000fe20008000000 */
[----:B------:R-:W-:Y:S02]  /*c710*/  WARPGROUP.ARRIVE ;  /* 0x00000000000079c5 */ /* 0x000fe40000000000 */
[----:B------:R-:W-:-:S06]  /*c720*/  UMOV UR21, 0x40000040 ;  /* 0x4000004000157882 */ /* 0x000fcc0000000000 */
[----:B------:R-:W-:Y:S01]  /*c730*/  HGMMA.64x64x8.F32.TF32 R24, gdesc[UR20], R24 ;  /* 0x04e00000141879f0 */ /* 0x000fe20008702818 */
[----:B------:R-:W-:Y:S02]  /*c740*/  UIADD3 UR23, UP0, UR20, 0x2, URZ ;  /* 0x0000000214177890 */ /* 0x000fe4000ff1e03f */
[----:B------:R-:W-:Y:S01]  /*c750*/  UIADD3 UR22, UP1, UR22, 0x2, URZ ;  /* 0x0000000216167890 */ /* 0x000fe2000ff3e03f */
[----:B------:R-:W-:Y:S01]  /*c760*/  UMOV UR20, URZ ;  /* 0x0000003f00147c82 */ /* 0x000fe20008000000 */
[----:B------:R-:W-:Y:S01]  /*c770*/  UMOV UR21, URZ ;  /* 0x0000003f00157c82 */ /* 0x000fe20008000000 */
[----:B------:R-:W-:Y:S02]  /*c780*/  UIADD3.X UR24, UR20, 0x40000040, URZ, UP0, !UPT ;  /* 0x4000004014187890 */ /* 0x000fe400087fe43f */
[----:B------:R-:W-:Y:S01]  /*c790*/  UIADD3.X UR25, UR21, 0x40000040, URZ, UP1, !UPT ;  /* 0x4000004015197890 */ /* 0x000fe20008ffe43f */
[----:B------:R-:W-:Y:S01]  /*c7a0*/  UMOV UR20, UR23 ;  /* 0x0000001700147c82 */ /* 0x000fe20008000000 */
[----:B------:R-:W-:-:S03]  /*c7b0*/  UISETP.GT.AND UP0, UPT, UR14, 0x2, UPT ;  /* 0x000000020e00788c */ /* 0x000fc6000bf04270 */
[----:B------:R-:W-:Y:S02]  /*c7c0*/  UMOV UR21, UR24 ;  /* 0x0000001800157c82 */ /* 0x000fe40008000000 */
[----:B------:R-:W-:Y:S01]  /*c7d0*/  UMOV UR23, UR25 ;  /* 0x0000001900177c82 */ /* 0x000fe20008000000 */
[----:B------:R-:W-:Y:S02]  /*c7e0*/  UIADD3.64 UR24, UR20, 0x2, URZ ;  /* 0x0000000214187897 */ /* 0x000fe4000fffe03f */
[----:B------:R-:W-:Y:S02]  /*c7f0*/  UIADD3.64 UR26, UR22, 0x2, URZ ;  /* 0x00000002161a7897 */ /* 0x000fe4000fffe03f */
[----:B------:R-:W-:Y:S01]  /*c800*/  USEL UR14, UR14, URZ, !UP0 ;  /* 0x0000003f0e0e7287 */ /* 0x000fe2000c000000 */
[----:B------:R-:W-:Y:S06]  /*c810*/  HGMMA.64x64x8.F32.TF32 R24, gdesc[UR20], R24 ;  /* 0x04e00000141879f0 */ /* 0x000fec0008702818 */
[----:B------:R-:W-:Y:S01]  /*c820*/  HGMMA.64x64x8.F32.TF32 R24, gdesc[UR24], R24 ;  /* 0x04e00000181879f0 */ /* 0x000fe20008702818 */
[----:B------:R-:W-:-:S02]  /*c830*/  UIADD3.64 UR24, UR20, 0x4, URZ ;  /* 0x0000000414187897 */ /* 0x000fc4000fffe03f */
[----:B------:R-:W-:-:S09]  /*c840*/  UIADD3.64 UR26, UR22, 0x4, URZ ;  /* 0x00000004161a7897 */ /* 0x000fd2000fffe03f */
[----:B------:R-:W-:Y:S01]  /*c850*/  HGMMA.64x64x8.F32.TF32 R24, gdesc[UR24], R24 ;  /* 0x04e00000181879f0 */ /* 0x000fe20008702818 */
[----:B------:R-:W-:Y:S02]  /*c860*/  UIADD3.64 UR24, UR20, 0x1fe, URZ ;  /* 0x000001fe14187897 */ /* 0x000fe4000fffe03f */
        /* <DEDUP_REMOVED lines=30> */
[----:B------:R-:W-:Y:S02]  /*ca50*/  UIADD3.64 UR26, UR22, 0x602, URZ ;  /* 0x00000602161a7897 */ /* 0x000fe4000fffe03f */
[----:B------:R-:W-:Y:S02]  /*ca60*/  UIADD3.64 UR20, UR20, 0x604, URZ ;  /* 0x0000060414147897 */ /* 0x000fe4000fffe03f */
[----:B------:R-:W-:-:S05]  /*ca70*/  UIADD3.64 UR22, UR22, 0x604, URZ ;  /* 0x0000060416167897 */ /* 0x000fca000fffe03f */
[----:B------:R-:W-:Y:S01]  /*ca80*/  HGMMA.64x64x8.F32.TF32 R24, gdesc[UR24], R24 ;  /* 0x04e00000181879f0 */ /* 0x000fe20008702818 */
[----:B------:R-:W-:Y:S02]  /*ca90*/  R2UR UR27, R141 ;  /* 0x000000008d1b72ca */ /* 0x000fe400000e0000 */
[----:B------:R-:W-:-:S04]  /*caa0*/  SEL R141, RZ, 0x4, P2 ;  /* 0x00000004ff8d7807 */ /* 0x000fc80001000000 */
[----:B------:R-:W-:-:S04]  /*cab0*/  SEL R141, R141, RZ, !P1 ;  /* 0x000000ff8d8d7207 */ /* 0x000fc80004800000 */
[----:B------:R-:W-:Y:S01]  /*cac0*/  ISETP.NE.U32.AND P2, PT, R141, RZ, PT ;  /* 0x000000ff8d00720c */ /* 0x000fe20003f45070 */
[----:B------:R-:W-:Y:S01]  /*cad0*/  IMAD.MOV.U32 R141, RZ, RZ, R142 ;  /* 0x000000ffff8d7224 */ /* 0x000fe200078e008e */
[----:B--2---:R-:W-:-:S05]  /*cae0*/  LEA R142, P3, R143, R140, 0x2 ;  /* 0x0000008c8f8e7211 */ /* 0x004fca00078610ff */
[----:B------:R-:W-:Y:S01]  /*caf0*/  IMAD.X R143, R141, 0x1, R147, P3 ;  /* 0x000000018d8f7824 */ /* 0x000fe200018e0693 */
[----:B------:R-:W-:Y:S01]  /*cb00*/  HGMMA.64x64x8.F32.TF32 R24, gdesc[UR20], R24, gsb0 ;  /* 0x04e00000141879f0 */ /* 0x000fe20008002818 */
[----:B------:R-:W-:-:S06]  /*cb10*/  ULEA UR20, UR14, UR5, 0xf ;  /* 0x000000050e147291 */ /* 0x000fcc000f8e783f */
[----:B------:R-:W-:Y:S01]  /*cb20*/  VIADD R201, R3, UR20 ;  /* 0x0000001403c97c36 */ /* 0x000fe20008000000 */
[----:B------:R-:W-:Y:S02]  /*cb30*/  WARPGROUP.DEPBAR.LE gsb0, 0x1 ;  /* 0x00008000000079c5 */ /* 0x000fe40000010100 */
[----:B------:R-:W-:Y:S06]  /*cb40*/  BAR.SYNC.DEFER_BLOCKING 0x0 ;  /* 0x0000000000007b1d */ /* 0x000fec0000010000 */
[----:B------:R-:W-:Y:S01]  /*cb50*/  @!PT LDS RZ, [RZ] ;  /* 0x00000000fffff984 */ /* 0x000fe20000000800 */
[----:B------:R-:W-:Y:S01]  /*cb60*/  @!PT LDS RZ, [RZ] ;  /* 0x00000000fffff984 */ /* 0x000fe20000000800 */
[----:B------:R-:W-:Y:S01]  /*cb70*/  @!PT LDS RZ, [RZ] ;  /* 0x00000000fffff984 */ /* 0x000fe20000000800 */
[----:B------:R1:W-:Y:S01]  /*cb80*/  LDGSTS.E [R201], desc[UR16][R142.64], P2 ;  /* 0x000000008ec97fae */ /* 0x0003e20009121850 */
[----:B------:R-:W-:-:S02]  /*cb90*/  ISETP.GE.AND P2, PT, R205, UR11, PT ;  /* 0x0000000bcd007c0c */ /* 0x000fc4000bf46270 */
[----:B------:R-:W-:Y:S02]  /*cba0*/  LOP3.LUT R205, R4, 0x20, RZ, 0xfc, !PT ;  /* 0x0000002004cd7812 */ /* 0x000fe400078efcff */
[----:B-1----:R-:W-:-:S04]  /*cbb0*/  SEL R142, RZ, 0x4, P2 ;  /* 0x00000004ff8e7807 */ /* 0x002fc80001000000 */
[----:B------:R-:W-:-:S04]  /*cbc0*/  SEL R142, R142, RZ, !P1 ;  /* 0x000000ff8e8e7207 */ /* 0x000fc80004800000 */
[----:B------:R-:W-:Y:S02]  /*cbd0*/  ISETP.NE.U32.AND P2, PT, R142, RZ, PT ;  /* 0x000000ff8e00720c */ /* 0x000fe40003f45070 */
[----:B------:R-:W-:-:S05]  /*cbe0*/  LEA R142, P3, R5, R140, 0x2 ;  /* 0x0000008c058e7211 */ /* 0x000fca00078610ff */
[----:B------:R-:W-:-:S06]  /*cbf0*/  IMAD.X R143, R141, 0x1, R146, P3 ;  /* 0x000000018d8f7824 */ /* 0x000fcc00018e0692 */
[----:B------:R1:W-:Y:S01]  /*cc00*/  LDGSTS.E [R201+0x8], desc[UR16][R142.64], P2 ;  /* 0x000080008ec97fae */ /* 0x0003e20009121850 */
[----:B------:R-:W-:Y:S02]  /*cc10*/  ISETP.GE.AND P2, PT, R205, UR11, PT ;  /* 0x0000000bcd007c0c */ /* 0x000fe4000bf46270 */
[----:B------:R-:W-:Y:S02]  /*cc20*/  LOP3.LUT R205, R4, 0x22, RZ, 0xfc, !PT ;  /* 0x0000002204cd7812 */ /* 0x000fe400078efcff */
[----:B-1----:R-:W-:-:S04]  /*cc30*/  SEL R142, RZ, 0x4, P2 ;  /* 0x00000004ff8e7807 */ /* 0x002fc80001000000 */
[----:B------:R-:W-:-:S04]  /*cc40*/  SEL R142, R142, RZ, !P1 ;  /* 0x000000ff8e8e7207 */ /* 0x000fc80004800000 */
[----:B------:R-:W-:Y:S01]  /*cc50*/  ISETP.NE.U32.AND P2, PT, R142, RZ, PT ;  /* 0x000000ff8e00720c */ /* 0x000fe20003f45070 */
[----:B------:R-:W-:-:S12]  /*cc60*/  IMAD.WIDE R142, R152, 0x4, R140 ;  /* 0x00000004988e7825 */ /* 0x000fd800078e028c */
        /* <DEDUP_REMOVED lines=38> */
[----:B-1----:R-:W-:Y:S01]  /*ced0*/  SEL R142, RZ, 0x4, P2 ;  /* 0x00000004ff8e7807 */ /* 0x002fe20001000000 */
[----:B------:R-:W-:-:S03]  /*cee0*/  VIADD R201, R206, UR20 ;  /* 0x00000014cec97c36 */ /* 0x000fc60008000000 */
[----:B------:R-:W-:-:S04]  /*cef0*/  SEL R142, R142, RZ, !P1 ;  /* 0x000000ff8e8e7207 */ /* 0x000fc80004800000 */
[----:B------:R-:W-:Y:S02]  /*cf00*/  ISETP.NE.U32.AND P2, PT, R142, RZ, PT ;  /* 0x000000ff8e00720c */ /* 0x000fe40003f45070 */
[----:B------:R-:W-:-:S05]  /*cf10*/  LEA R142, P3, R6, R140, 0x2 ;  /* 0x0000008c068e7211 */ /* 0x000fca00078610ff */
[----:B------:R-:W-:-:S06]  /*cf20*/  IMAD.X R143, R141, 0x1, R145, P3 ;  /* 0x000000018d8f7824 */ /* 0x000fcc00018e0691 */
[----:B------:R1:W-:Y:S01]  /*cf30*/  LDGSTS.E [R201], desc[UR16][R142.64], P2 ;  /* 0x000000008ec97fae */ /* 0x0003e20009121850 */
[----:B------:R-:W-:Y:S02]  /*cf40*/  ISETP.GE.AND P2, PT, R205, UR11, PT ;  /* 0x0000000bcd007c0c */ /* 0x000fe4000bf46270 */
        /* <DEDUP_REMOVED lines=15> */
[----:B------:R-:W-:Y:S01]  /*d040*/  LOP3.LUT R206, R4, 0x44, RZ, 0xfc, !PT ;  /* 0x0000004404ce7812 */ /* 0x000fe200078efcff */
[----:B------:R-:W2:Y:S01]  /*d050*/  LDL R205, [R1+0x8] ;  /* 0x0000080001cd7983 */ /* 0x000ea20000100800 */
        /* <DEDUP_REMOVED lines=12> */
[----:B------:R-:W-:-:S03]  /*d120*/  ISETP.GE.AND P2, PT, R206, UR11, PT ;  /* 0x0000000bce007c0c */ /* 0x000fc6000bf46270 */
[----:B------:R-:W3:Y:S01]  /*d130*/  LDL R206, [R1+0x40] ;  /* 0x0000400001ce7983 */ /* 0x000ee20000100800 */
        /* <DEDUP_REMOVED lines=22> */
[----:B-1----:R-:W-:-:S03]  /*d2a0*/  SEL R142, RZ, 0x4, P2 ;  /* 0x00000004ff8e7807 */ /* 0x002fc60001000000 */
[----:B------:R-:W-:Y:S01]  /*d2b0*/  VIADD R201, R207, UR20 ;  /* 0x00000014cfc97c36 */ /* 0x000fe20008000000 */
[----:B------:R-:W-:-:S04]  /*d2c0*/  SEL R142, R142, RZ, !P1 ;  /* 0x000000ff8e8e7207 */ /* 0x000fc80004800000 */
[----:B------:R-:W-:Y:S02]  /*d2d0*/  ISETP.NE.U32.AND P2, PT, R142, RZ, PT ;  /* 0x000000ff8e00720c */ /* 0x000fe40003f45070 */
[----:B--2---:R-:W-:Y:S02]  /*d2e0*/  LEA R142, P3, R205, R140, 0x2 ;  /* 0x0000008ccd8e7211 */ /* 0x004fe400078610ff */
[----:B------:R-:W-:-:S03]  /*d2f0*/  LOP3.LUT R205, R4, 0xa, RZ, 0xfc, !PT ;  /* 0x0000000a04cd7812 */ /* 0x000fc600078efcff */
[----:B------:R-:W-:-:S06]  /*d300*/  IMAD.X R143, R141, 0x1, R138, P3 ;  /* 0x000000018d8f7824 */ /* 0x000fcc00018e068a */
[----:B------:R1:W-:Y:S01]  /*d310*/  LDGSTS.E [R201], desc[UR16][R142.64], P2 ;  /* 0x000000008ec97fae */ /* 0x0003e20009121850 */
[----:B------:R-:W-:Y:S02]  /*d320*/  ISETP.GE.AND P2, PT, R205, UR11, PT ;  /* 0x0000000bcd007c0c */ /* 0x000fe4000bf46270 */
[----:B------:R-:W-:Y:S02]  /*d330*/  LOP3.LUT R205, R4, 0x28, RZ, 0xfc, !PT ;  /* 0x0000002804cd7812 */ /* 0x000fe400078efcff */
[----:B-1----:R-:W-:-:S04]  /*d340*/  SEL R142, RZ, 0x4, P2 ;  /* 0x00000004ff8e7807 */ /* 0x002fc80001000000 */
[----:B------:R-:W-:-:S04]  /*d350*/  SEL R142, R142, RZ, !P1 ;  /* 0x000000ff8e8e7207 */ /* 0x000fc80004800000 */
[----:B------:R-:W-:Y:S02]  /*d360*/  ISETP.NE.U32.AND P2, PT, R142, RZ, PT ;  /* 0x000000ff8e00720c */ /* 0x000fe40003f45070 */
[----:B---3--:R-:W-:-:S05]  /*d370*/  IADD3 R142, P3, R206, R140, RZ ;  /* 0x0000008cce8e7210 */ /* 0x008fca0007f7e0ff */
        /* <DEDUP_REMOVED lines=52> */
[----:B--2---:R-:W-:Y:S02]  /*d6c0*/  IADD3 R142, P3, R205, R140, RZ ;  /* 0x0000008ccd8e7210 */ /* 0x004fe40007f7e0ff */
        /* <DEDUP_REMOVED lines=97> */
[----:B------:R-:W-:Y:S01]  /*dce0*/  LOP3.LUT R207, R4, 0x70, RZ, 0xfc, !PT ;  /* 0x0000007004cf7812 */ /* 0x000fe200078efcff */
[----:B------:R-:W-:Y:S01]  /*dcf0*/  UIADD3 UR4, UR4, 0x1, URZ ;  /* 0x0000000104047890 */ /* 0x000fe2000fffe03f */
[----:B------:R-:W-:Y:S02]  /*dd00*/  R2UR UR21, R135 ;  /* 0x00000000871572ca */ /* 0x000fe400000e0000 */
        /* <DEDUP_REMOVED lines=34> */
[----:B---3--:R-:W-:Y:S02]  /*df30*/  IADD3 R142, P3, R206, R140, RZ ;  /* 0x0000008cce8e7210 */ /* 0x008fe40007f7e0ff */
[----:B------:R-:W-:-:S03]  /*df40*/  LOP3.LUT R206, R3, 0x60, RZ, 0x3c, !PT ;  /* 0x0000006003ce7812 */ /* 0x000fc600078e3cff */
        /* <DEDUP_REMOVED lines=47> */
[----:B------:R-:W-:Y:S01]  /*e240*/  VIADD R201, R206, UR20 ;  /* 0x00000014cec97c36 */ /* 0x000fe20008000000 */
[----:B------:R-:W-:Y:S02]  /*e250*/  LOP3.LUT R206, R3, 0x70, RZ, 0x3c, !PT ;  /* 0x0000007003ce7812 */ /* 0x000fe400078e3cff */
[----:B------:R-:W-:-:S04]  /*e260*/  SEL R142, R142, RZ, !P1 ;  /* 0x000000ff8e8e7207 */ /* 0x000fc80004800000 */
[----:B------:R-:W-:Y:S01]  /*e270*/  ISETP.NE.U32.AND P2, PT, R142, RZ, PT ;  /* 0x000000ff8e00720c */ /* 0x000fe20003f45070 */
[----:B------:R-:W-:-:S12]  /*e280*/  IMAD.WIDE R142, R148, 0x4, R140 ;  /* 0x00000004948e7825 */ /* 0x000fd800078e028c */
[----:B------:R1:W-:Y:S01]  /*e290*/  LDGSTS.E [R201], desc[UR16][R142.64], P2 ;  /* 0x000000008ec97fae */ /* 0x0003e20009121850 */
        /* <DEDUP_REMOVED lines=100> */
[----:B------:R-:W2:Y:S02]  /*e8e0*/  S2R R205, SR_TID.X ;  /* 0x0000000000cd7919 */ /* 0x000ea40000002100 */
[----:B-1----:R-:W-:-:S04]  /*e8f0*/  SEL R142, RZ, 0x4, P2 ;  /* 0x00000004ff8e7807 */ /* 0x002fc80001000000 */
[----:B------:R-:W-:-:S04]  /*e900*/  SEL R142, R142, RZ, !P1 ;  /* 0x000000ff8e8e7207 */ /* 0x000fc80004800000 */
[----:B------:R-:W-:Y:S01]  /*e910*/  ISETP.NE.U32.AND P2, PT, R142, RZ, PT ;  /* 0x000000ff8e00720c */ /* 0x000fe20003f45070 */
[----:B------:R-:W-:-:S12]  /*e920*/  IMAD.WIDE R142, R199, 0x4, R140 ;  /* 0x00000004c78e7825 */ /* 0x000fd800078e028c */
[----:B------:R1:W-:Y:S01]  /*e930*/  LDGSTS.E [R201+0x6008], desc[UR16][R142.64], P2 ;  /* 0x060080008ec97fae */ /* 0x0003e20009121850 */
[----:B--2---:R-:W-:-:S03]  /*e940*/  LOP3.LUT R205, R205, 0x7f, RZ, 0xc0, !PT ;  /* 0x0000007fcdcd7812 */ /* 0x004fc600078ec0ff */
[----:B------:R-:W0:Y:S01]  /*e950*/  LDGDEPBAR ;  /* 0x00000000000079af */ /* 0x000e220000000000 */
[----:B------:R-:W-:Y:S01]  /*e960*/  ISETP.GE.AND P2, PT, R205, UR11, PT ;  /* 0x0000000bcd007c0c */ /* 0x000fe2000bf46270 */
[----:B------:R-:W-:Y:S01]  /*e970*/  UIADD3 UR11, UR11, -0x80, URZ ;  /* 0xffffff800b0b7890 */ /* 0x000fe2000fffe03f */
[C---:B------:R-:W-:Y:S02]  /*e980*/  LOP3.LUT R205, R2.reuse, 0x10, RZ, 0x3c, !PT ;  /* 0x0000001002cd7812 */ /* 0x040fe400078e3cff */
[----:B-1----:R-:W-:Y:S01]  /*e990*/  SEL R142, RZ, 0x4, P2 ;  /* 0x00000004ff8e7807 */ /* 0x002fe20001000000 */
[----:B------:R-:W-:-:S03]  /*e9a0*/  VIADD R201, R2, UR20 ;  /* 0x0000001402c97c36 */ /* 0x000fc60008000000 */
[----:B------:R-:W-:-:S04]  /*e9b0*/  SEL R142, R142, RZ, !P1 ;  /* 0x000000ff8e8e7207 */ /* 0x000fc80004800000 */
[----:B------:R-:W-:Y:S02]  /*e9c0*/  ISETP.NE.U32.AND P1, PT, R142, RZ, PT ;  /* 0x000000ff8e00720c */ /* 0x000fe40003f25070 */
[----:B------:R-:W-:-:S05]  /*e9d0*/  IADD3 R142, P2, R8, R125, RZ ;  /* 0x0000007d088e7210 */ /* 0x000fca0007f5e0ff */
[----:B------:R-:W-:-:S06]  /*e9e0*/  IMAD.X R143, R133, 0x1, R17, P2 ;  /* 0x00000001858f7824 */ /* 0x000fcc00010e0611 */
[----:B------:R1:W-:Y:S02]  /*e9f0*/  LDGSTS.E [R201+0x18000], desc[UR16][R142.64], P1 ;  /* 0x180000008ec97fae */ /* 0x0003e40008921850 */
[----:B-1----:R-:W-:-:S04]  /*ea00*/  IADD3 R142, P2, R8, UR50, RZ ;  /* 0x00000032088e7c10 */ /* 0x002fc8000ff5e0ff */
[----:B------:R-:W-:-:S05]  /*ea10*/  IADD3.X R143, R17, UR49, RZ, P2, !PT ;  /* 0x00000031118f7c10 */ /* 0x000fca00097fe4ff */
[----:B------:R1:W-:Y:S02]  /*ea20*/  LDGSTS.E [R201+0x18400], desc[UR16][R142.64], P1 ;  /* 0x184000008ec97fae */ /* 0x0003e40008921850 */
[----:B-1----:R-:W-:-:S04]  /*ea30*/  IADD3 R142, P2, R8, UR34, RZ ;  /* 0x00000022088e7c10 */ /* 0x002fc8000ff5e0ff */
[----:B------:R-:W-:-:S05]  /*ea40*/  IADD3.X R143, R17, UR33, RZ, P2, !PT ;  /* 0x00000021118f7c10 */ /* 0x000fca00097fe4ff */
[----:B------:R1:W-:Y:S02]  /*ea50*/  LDGSTS.E [R201+0x18800], desc[UR16][R142.64], P1 ;  /* 0x188000008ec97fae */ /* 0x0003e40008921850 */
[----:B-1----:R-:W-:-:S05]  /*ea60*/  IADD3 R142, P2, R8, R121, RZ ;  /* 0x00000079088e7210 */ /* 0x002fca0007f5e0ff */
[----:B------:R-:W-:-:S05]  /*ea70*/  IMAD.X R143, R131, 0x1, R17, P2 ;  /* 0x00000001838f7824 */ /* 0x000fca00010e0611 */
        /* <DEDUP_REMOVED lines=13> */
[----:B-1----:R-:W-:Y:S01]  /*eb50*/  IADD3 R142, P2, R8, R123, RZ ;  /* 0x0000007b088e7210 */ /* 0x002fe20007f5e0ff */
[----:B------:R-:W-:Y:S01]  /*eb60*/  VIADD R201, R205, UR20 ;  /* 0x00000014cdc97c36 */ /* 0x000fe20008000000 */
[----:B------:R-:W-:-:S03]  /*eb70*/  LOP3.LUT R205, R2, 0x20, RZ, 0x3c, !PT ;  /* 0x0000002002cd7812 */ /* 0x000fc600078e3cff */
[----:B------:R-:W-:-:S05]  /*eb80*/  IMAD.X R143, R132, 0x1, R17, P2 ;  /* 0x00000001848f7824 */ /* 0x000fca00010e0611 */
        /* <DEDUP_REMOVED lines=22> */
[----:B-1----:R-:W-:Y:S01]  /*ecf0*/  IADD3 R142, P2, R8, UR27, RZ ;  /* 0x0000001b088e7c10 */ /* 0x002fe2000ff5e0ff */
[----:B------:R-:W-:Y:S01]  /*ed00*/  VIADD R201, R205, UR20 ;  /* 0x00000014cdc97c36 */ /* 0x000fe20008000000 */
[----:B------:R-:W-:Y:S02]  /*ed10*/  LOP3.LUT R205, R2, 0x30, RZ, 0x3c, !PT ;  /* 0x0000003002cd7812 */ /* 0x000fe400078e3cff */
[----:B------:R-:W-:-:S05]  /*ed20*/  IADD3.X R143, R17, UR61, RZ, P2, !PT ;  /* 0x0000003d118f7c10 */ /* 0x000fca00097fe4ff */
        /* <DEDUP_REMOVED lines=19> */
[----:B-1----:R-:W-:Y:S02]  /*ee60*/  IADD3 R142, P2, R8, R56, RZ ;  /* 0x00000038088e7210 */ /* 0x002fe40007f5e0ff */
[----:B------:R-:W-:-:S03]  /*ee70*/  IADD3 R56, P5, R56, R136, RZ ;  /* 0x0000008838387210 */ /* 0x000fc60007fbe0ff */
[C---:B------:R-:W-:Y:S02]  /*ee80*/  IMAD.X R143, R68.reuse, 0x1, R17, P2 ;  /* 0x00000001448f7824 */ /* 0x040fe400010e0611 */
[----:B------:R-:W-:-:S03]  /*ee90*/  IMAD.X R68, R68, 0x1, R135, P5 ;  /* 0x0000000144447824 */ /* 0x000fc600028e0687 */
        /* <DEDUP_REMOVED lines=107> */
[--C-:B------:R-:W-:Y:S01]  /*f550*/  IMAD.X R92, R92, 0x1, R135.reuse, P5 ;  /* 0x000000015c5c7824 */ /* 0x100fe200028e0687 */
[-C--:B------:R-:W-:Y:S02]  /*f560*/  IADD3 R89, P5, R89, R136.reuse, RZ ;  /* 0x0000008859597210 */ /* 0x080fe40007fbe0ff */
[----:B------:R1:W-:Y:S03]  /*f570*/  LDGSTS.E [R201+0x19700], desc[UR16][R142.64], P1 ;  /* 0x197000008ec97fae */ /* 0x0003e60008921850 */
[----:B------:R-:W-:Y:S01]  /*f580*/  IMAD.X R104, R104, 0x1, R135, P5 ;  /* 0x0000000168687824 */ /* 0x000fe200028e0687 */
[----:B------:R-:W-:-:S05]  /*f590*/  IADD3 R101, P5, R101, R136, RZ ;  /* 0x0000008865657210 */ /* 0x000fca0007fbe0ff */
[--C-:B------:R-:W-:Y:S01]  /*f5a0*/  IMAD.X R116, R116, 0x1, R135.reuse, P5 ;  /* 0x0000000174747824 */ /* 0x100fe200028e0687 */
[-C--:B------:R-:W-:Y:S02]  /*f5b0*/  IADD3 R113, P5, R113, R136.reuse, RZ ;  /* 0x0000008871717210 */ /* 0x080fe40007fbe0ff */
[----:B-1----:R-:W-:Y:S02]  /*f5c0*/  IADD3 R142, P2, R8, R61, RZ ;  /* 0x0000003d088e7210 */ /* 0x002fe40007f5e0ff */
[-C--:B------:R-:W-:Y:S01]  /*f5d0*/  IADD3 R61, P3, R61, R136.reuse, RZ ;  /* 0x000000883d3d7210 */ /* 0x080fe20007f7e0ff */
[----:B------:R-:W-:Y:S01]  /*f5e0*/  IMAD.X R128, R128, 0x1, R135, P5 ;  /* 0x0000000180807824 */ /* 0x000fe200028e0687 */
[-C--:B------:R-:W-:Y:S01]  /*f5f0*/  IADD3 R125, P5, R125, R136.reuse, RZ ;  /* 0x000000887d7d7210 */ /* 0x080fe20007fbe0ff */
[C---:B------:R-:W-:Y:S02]  /*f600*/  IMAD.X R143, R76.reuse, 0x1, R17, P2 ;  /* 0x000000014c8f7824 */ /* 0x040fe400010e0611 */
[--C-:B------:R-:W-:Y:S01]  /*f610*/  IMAD.X R76, R76, 0x1, R135.reuse, P3 ;  /* 0x000000014c4c7824 */ /* 0x100fe200018e0687 */
[-C--:B------:R-:W-:Y:S01]  /*f620*/  IADD3 R73, P3, R73, R136.reuse, RZ ;  /* 0x0000008849497210 */ /* 0x080fe20007f7e0ff */
[--C-:B------:R-:W-:Y:S01]  /*f630*/  IMAD.X R133, R133, 0x1, R135.reuse, P5 ;  /* 0x0000000185857824 */ /* 0x100fe200028e0687 */
[----:B------:R1:W-:Y:S03]  /*f640*/  LDGSTS.E [R201+0x19b00], desc[UR16][R142.64], P1 ;  /* 0x19b000008ec97fae */ /* 0x0003e60008921850 */
[----:B------:R-:W-:Y:S01]  /*f650*/  IMAD.X R88, R88, 0x1, R135, P3 ;  /* 0x0000000158587824 */ /* 0x000fe200018e0687 */
[----:B------:R-:W-:-:S05]  /*f660*/  IADD3 R85, P3, R85, R136, RZ ;  /* 0x0000008855557210 */ /* 0x000fca0007f7e0ff */
[----:B------:R-:W-:Y:S01]  /*f670*/  IMAD.X R100, R100, 0x1, R135, P3 ;  /* 0x0000000164647824 */ /* 0x000fe200018e0687 */
[----:B------:R-:W-:Y:S02]  /*f680*/  IADD3 R97, P3, R97, R136, RZ ;  /* 0x0000008861617210 */ /* 0x000fe40007f7e0ff */
[----:B-1----:R-:W-:-:S03]  /*f690*/  IADD3 R142, P2, R8, R19, RZ ;  /* 0x00000013088e7210 */ /* 0x002fc60007f5e0ff */
[----:B------:R-:W-:Y:S01]  /*f6a0*/  IMAD.X R112, R112, 0x1, R135, P3 ;  /* 0x0000000170707824 */ /* 0x000fe200018e0687 */
[----:B------:R-:W-:Y:S01]  /*f6b0*/  IADD3 R109, P3, R109, R136, RZ ;  /* 0x000000886d6d7210 */ /* 0x000fe20007f7e0ff */
[----:B------:R-:W-:-:S04]  /*f6c0*/  IMAD.X R143, R60, 0x1, R17, P2 ;  /* 0x000000013c8f7824 */ /* 0x000fc800010e0611 */
[----:B------:R-:W-:Y:S01]  /*f6d0*/  IMAD.X R124, R124, 0x1, R135, P3 ;  /* 0x000000017c7c7824 */ /* 0x000fe200018e0687 */
[----:B------:R1:W-:Y:S01]  /*f6e0*/  LDGSTS.E [R201+0x19f00], desc[UR16][R142.64], P1 ;  /* 0x19f000008ec97fae */ /* 0x0003e20008921850 */
[----:B------:R-:W-:-:S05]  /*f6f0*/  IADD3 R121, P3, R121, R136, RZ ;  /* 0x0000008879797210 */ /* 0x000fca0007f7e0ff */
[----:B------:R-:W-:Y:S01]  /*f700*/  IMAD.X R131, R131, 0x1, R135, P3 ;  /* 0x0000000183837824 */ /* 0x000fe200018e0687 */
[----:B-1----:R-:W-:Y:S01]  /*f710*/  IADD3 R142, P2, R8, UR52, RZ ;  /* 0x00000034088e7c10 */ /* 0x002fe2000ff5e0ff */
[----:B------:R-:W-:Y:S01]  /*f720*/  VIADD R201, R205, UR20 ;  /* 0x00000014cdc97c36 */ /* 0x000fe20008000000 */
[----:B------:R-:W-:Y:S02]  /*f730*/  R2UR UR20, R136 ;  /* 0x00000000881472ca */ /* 0x000fe400000e0000 */
[----:B------:R-:W-:-:S05]  /*f740*/  IADD3.X R143, R17, UR51, RZ, P2, !PT ;  /* 0x00000033118f7c10 */ /* 0x000fca00097fe4ff */
[----:B------:R1:W-:Y:S06]  /*f750*/  LDGSTS.E [R201+0x18380], desc[UR16][R142.64], P1 ;  /* 0x183800008ec97fae */ /* 0x0003ec0008921850 */
[----:B------:R-:W-:Y:S02]  /*f760*/  UIADD3 UR6, UP5, UR6, UR20, URZ ;  /* 0x0000001406067290 */ /* 0x000fe4000ffbe03f */
[----:B------:R-:W-:Y:S02]  /*f770*/  UIADD3 UR7, UP0, UR7, UR20, URZ ;  /* 0x0000001407077290 */ /* 0x000fe4000ff1e03f */
[----:B------:R-:W-:Y:S01]  /*f780*/  UIADD3 UR18, UP4, UR18, UR20, URZ ;  /* 0x0000001412127290 */ /* 0x000fe2000ff9e03f */
[----:B-1----:R-:W-:Y:S01]  /*f790*/  IADD3 R142, P2, R8, UR36, RZ ;  /* 0x00000024088e7c10 */ /* 0x002fe2000ff5e0ff */
[----:B------:R-:W-:-:S02]  /*f7a0*/  UIADD3 UR28, UP3, UR28, UR20, URZ ;  /* 0x000000141c1c7290 */ /* 0x000fc4000ff7e03f */
[----:B------:R-:W-:Y:S01]  /*f7b0*/  UIADD3 UR30, UP2, UR30, UR20, URZ ;  /* 0x000000141e1e7290 */ /* 0x000fe2000ff5e03f */
[----:B------:R-:W-:Y:S01]  /*f7c0*/  IADD3.X R143, R17, UR35, RZ, P2, !PT ;  /* 0x00000023118f7c10 */ /* 0x000fe200097fe4ff */
[----:B------:R-:W-:Y:S02]  /*f7d0*/  UIADD3 UR32, UP1, UR32, UR20, URZ ;  /* 0x0000001420207290 */ /* 0x000fe4000ff3e03f */
[----:B------:R-:W-:Y:S02]  /*f7e0*/  UIADD3.X UR9, UR9, UR21, URZ, UP5, !UPT ;  /* 0x0000001509097290 */ /* 0x000fe4000affe43f */
[----:B------:R1:W-:Y:S01]  /*f7f0*/  LDGSTS.E [R201+0x18780], desc[UR16][R142.64], P1 ;  /* 0x187800008ec97fae */ /* 0x0003e20008921850 */
[----:B------:R-:W-:Y:S02]  /*f800*/  UIADD3.X UR10, UR10, UR21, URZ, UP0, !UPT ;  /* 0x000000150a0a7290 */ /* 0x000fe400087fe43f */
[----:B------:R-:W-:Y:S02]  /*f810*/  UIADD3.X UR15, UR15, UR21, URZ, UP4, !UPT ;  /* 0x000000150f0f7290 */ /* 0x000fe4000a7fe43f */
[----:B------:R-:W-:-:S02]  /*f820*/  UIADD3.X UR19, UR19, UR21, URZ, UP3, !UPT ;  /* 0x0000001513137290 */ /* 0x000fc40009ffe43f */
[----:B------:R-:W-:Y:S02]  /*f830*/  UIADD3.X UR29, UR29, UR21, URZ, UP2, !UPT ;  /* 0x000000151d1d7290 */ /* 0x000fe400097fe43f */
[----:B------:R-:W-:Y:S02]  /*f840*/  UIADD3.X UR31, UR31, UR21, URZ, UP1, !UPT ;  /* 0x000000151f1f7290 */ /* 0x000fe40008ffe43f */
[----:B------:R-:W-:Y:S01]  /*f850*/  UIADD3 UR36, UP5, UR36, UR20, URZ ;  /* 0x0000001424247290 */ /* 0x000fe2000ffbe03f */
[----:B-1----:R-:W-:Y:S01]  /*f860*/  IADD3 R142, P2, R8, UR12, RZ ;  /* 0x0000000c088e7c10 */ /* 0x002fe2000ff5e0ff */
[----:B------:R-:W-:Y:S02]  /*f870*/  UIADD3 UR12, UP6, UR12, UR20, URZ ;  /* 0x000000140c0c7290 */ /* 0x000fe4000ffde03f */
[----:B------:R-:W-:Y:S01]  /*f880*/  UIADD3 UR38, UP0, UR38, UR20, URZ ;  /* 0x0000001426267290 */ /* 0x000fe2000ff1e03f */
[----:B------:R-:W-:Y:S01]  /*f890*/  IADD3.X R143, R17, UR8, RZ, P2, !PT ;  /* 0x00000008118f7c10 */ /* 0x000fe200097fe4ff */
[----:B------:R-:W-:-:S02]  /*f8a0*/  UIADD3.X UR8, UR8, UR21, URZ, UP6, !UPT ;  /* 0x0000001508087290 */ /* 0x000fc4000b7fe43f */
[----:B------:R-:W-:Y:S02]  /*f8b0*/  UIADD3 UR34, UP6, UR34, UR20, URZ ;  /* 0x0000001422227290 */ /* 0x000fe4000ffde03f */
[----:B------:R1:W-:Y:S01]  /*f8c0*/  LDGSTS.E [R201+0x18b80], desc[UR16][R142.64], P1 ;  /* 0x18b800008ec97fae */ /* 0x0003e20008921850 */
[----:B------:R-:W-:Y:S02]  /*f8d0*/  UIADD3 UR40, UP4, UR40, UR20, URZ ;  /* 0x0000001428287290 */ /* 0x000fe4000ff9e03f */
[----:B------:R-:W-:Y:S02]  /*f8e0*/  UIADD3.X UR33, UR33, UR21, URZ, UP6, !UPT ;  /* 0x0000001521217290 */ /* 0x000fe4000b7fe43f */
[----:B------:R-:W-:Y:S02]  /*f8f0*/  UIADD3 UR48, UP6, UR48, UR20, URZ ;  /* 0x0000001430307290 */ /* 0x000fe4000ffde03f */
[----:B------:R-:W-:Y:S02]  /*f900*/  UIADD3 UR42, UP3, UR42, UR20, URZ ;  /* 0x000000142a2a7290 */ /* 0x000fe4000ff7e03f */
[----:B------:R-:W-:-:S02]  /*f910*/  UIADD3 UR44, UP2, UR44, UR20, URZ ;  /* 0x000000142c2c7290 */ /* 0x000fc4000ff5e03f */
[----:B------:R-:W-:Y:S01]  /*f920*/  UIADD3 UR46, UP1, UR46, UR20, URZ ;  /* 0x000000142e2e7290 */ /* 0x000fe2000ff3e03f */
[----:B-1----:R-:W-:Y:S01]  /*f930*/  IADD3 R142, P2, R8, R107, RZ ;  /* 0x0000006b088e7210 */ /* 0x002fe20007f5e0ff */
[----:B------:R-:W-:Y:S02]  /*f940*/  UIADD3.X UR47, UR47, UR21, URZ, UP6, !UPT ;  /* 0x000000152f2f7290 */ /* 0x000fe4000b7fe43f */
[----:B------:R-:W-:Y:S02]  /*f950*/  UIADD3 UR27, UP6, UR27, UR20, URZ ;  /* 0x000000141b1b7290 */ /* 0x000fe4000ffde03f */
[----:B------:R-:W-:Y:S01]  /*f960*/  IMAD.X R143, R122, 0x1, R17, P2 ;  /* 0x000000017a8f7824 */ /* 0x000fe200010e0611 */
[----:B------:R-:W-:Y:S02]  /*f970*/  UIADD3.X UR35, UR35, UR21, URZ, UP5, !UPT ;  /* 0x0000001523237290 */ /* 0x000fe4000affe43f */
[----:B------:R-:W-:Y:S02]  /*f980*/  UIADD3.X UR37, UR37, UR21, URZ, UP0, !UPT ;  /* 0x0000001525257290 */ /* 0x000fe400087fe43f */
[----:B------:R1:W-:Y:S01]  /*f990*/  LDGSTS.E [R201+0x18f80], desc[UR16][R142.64], P1 ;  /* 0x18f800008ec97fae */ /* 0x0003e20008921850 */
[----:B------:R-:W-:-:S02]  /*f9a0*/  UIADD3.X UR39, UR39, UR21, URZ, UP4, !UPT ;  /* 0x0000001527277290 */ /* 0x000fc4000a7fe43f */
[----:B------:R-:W-:Y:S02]  /*f9b0*/  UIADD3.X UR41, UR41, UR21, URZ, UP3, !UPT ;  /* 0x0000001529297290 */ /* 0x000fe40009ffe43f */
[----:B------:R-:W-:Y:S02]  /*f9c0*/  UIADD3.X UR43, UR43, UR21, URZ, UP2, !UPT ;  /* 0x000000152b2b7290 */ /* 0x000fe400097fe43f */
[----:B------:R-:W-:Y:S02]  /*f9d0*/  UIADD3.X UR45, UR45, UR21, URZ, UP1, !UPT ;  /* 0x000000152d2d7290 */ /* 0x000fe40008ffe43f */
[----:B------:R-:W-:Y:S02]  /*f9e0*/  UIADD3 UR50, UP5, UR50, UR20, URZ ;  /* 0x0000001432327290 */ /* 0x000fe4000ffbe03f */
[----:B------:R-:W-:Y:S01]  /*f9f0*/  UIADD3 UR52, UP0, UR52, UR20, URZ ;  /* 0x0000001434347290 */ /* 0x000fe2000ff1e03f */
[----:B-1----:R-:W-:Y:S01]  /*fa00*/  IADD3 R142, P2, R8, R91, RZ ;  /* 0x0000005b088e7210 */ /* 0x002fe20007f5e0ff */
[----:B------:R-:W-:-:S02]  /*fa10*/  UIADD3 UR54, UP4, UR54, UR20, URZ ;  /* 0x0000001436367290 */ /* 0x000fc4000ff9e03f */
[----:B------:R-:W-:Y:S02]  /*fa20*/  UIADD3 UR56, UP3, UR56, UR20, URZ ;  /* 0x0000001438387290 */ /* 0x000fe4000ff7e03f */
[----:B------:R-:W-:Y:S01]  /*fa30*/  IMAD.X R143, R106, 0x1, R17, P2 ;  /* 0x000000016a8f7824 */ /* 0x000fe200010e0611 */
[----:B------:R-:W-:Y:S02]  /*fa40*/  UIADD3 UR58, UP2, UR58, UR20, URZ ;  /* 0x000000143a3a7290 */ /* 0x000fe4000ff5e03f */
[----:B------:R-:W-:Y:S02]  /*fa50*/  UIADD3 UR60, UP1, UR60, UR20, URZ ;  /* 0x000000143c3c7290 */ /* 0x000fe4000ff3e03f */
[----:B------:R1:W-:Y:S01]  /*fa60*/  LDGSTS.E [R201+0x19380], desc[UR16][R142.64], P1 ;  /* 0x193800008ec97fae */ /* 0x0003e20008921850 */
[----:B------:R-:W-:Y:S02]  /*fa70*/  UIADD3.X UR49, UR49, UR21, URZ, UP5, !UPT ;  /* 0x0000001531317290 */ /* 0x000fe4000affe43f */
[----:B------:R-:W-:-:S02]  /*fa80*/  UIADD3.X UR51, UR51, UR21, URZ, UP0, !UPT ;  /* 0x0000001533337290 */ /* 0x000fc400087fe43f */
[----:B------:R-:W-:Y:S02]  /*fa90*/  UIADD3.X UR53, UR53, UR21, URZ, UP4, !UPT ;  /* 0x0000001535357290 */ /* 0x000fe4000a7fe43f */
[----:B------:R-:W-:Y:S02]  /*faa0*/  UIADD3.X UR55, UR55, UR21, URZ, UP3, !UPT ;  /* 0x0000001537377290 */ /* 0x000fe40009ffe43f */
[----:B------:R-:W-:Y:S02]  /*fab0*/  UIADD3.X UR57, UR57, UR21, URZ, UP2, !UPT ;  /* 0x0000001539397290 */ /* 0x000fe400097fe43f */
[----:B------:R-:W-:Y:S01]  /*fac0*/  UIADD3.X UR59, UR59, UR21, URZ, UP1, !UPT ;  /* 0x000000153b3b7290 */ /* 0x000fe20008ffe43f */
[----:B-1----:R-:W-:Y:S01]  /*fad0*/  IADD3 R142, P2, R8, R75, RZ ;  /* 0x0000004b088e7210 */ /* 0x002fe20007f5e0ff */
[----:B------:R-:W-:Y:S01]  /*fae0*/  UIADD3.X UR61, UR61, UR21, URZ, UP6, !UPT ;  /* 0x000000153d3d7290 */ /* 0x000fe2000b7fe43f */
[----:B------:R-:W-:-:S03]  /*faf0*/  IADD3 R75, P4, R75, R136, RZ ;  /* 0x000000884b4b7210 */ /* 0x000fc60007f9e0ff */
[C---:B------:R-:W-:Y:S02]  /*fb00*/  IMAD.X R143, R90.reuse, 0x1, R17, P2 ;  /* 0x000000015a8f7824 */ /* 0x040fe400010e0611 */
[--C-:B------:R-:W-:Y:S01]  /*fb10*/  IMAD.X R90, R90, 0x1, R135.reuse, P4 ;  /* 0x000000015a5a7824 */ /* 0x100fe200020e0687 */
[-C--:B------:R-:W-:Y:S02]  /*fb20*/  IADD3 R87, P4, R87, R136.reuse, RZ ;  /* 0x0000008857577210 */ /* 0x080fe40007f9e0ff */
        /* <DEDUP_REMOVED lines=10> */
[----:B------:R1:W-:Y:S02]  /*fbd0*/  LDGSTS.E [R201+0x19b80], desc[UR16][R142.64], P1 ;  /* 0x19b800008ec97fae */ /* 0x0003e40008921850 */
[----:B-1----:R-:W-:Y:S02]  /*fbe0*/  IADD3 R142, P2, R8, R134, RZ ;  /* 0x00000086088e7210 */ /* 0x002fe40007f5e0ff */
[----:B------:R-:W-:-:S03]  /*fbf0*/  IADD3 R134, P6, R134, R136, RZ ;  /* 0x0000008886867210 */ /* 0x000fc60007fde0ff */
[----:B------:R-:W-:Y:S01]  /*fc00*/  IMAD.X R143, R58, 0x1, R17, P2 ;  /* 0x000000013a8f7824 */ /* 0x000fe200010e0611 */
[-C--:B------:R-:W-:Y:S01]  /*fc10*/  IADD3 R18, P2, R18, R136.reuse, RZ ;  /* 0x0000008812127210 */ /* 0x080fe20007f5e0ff */
[--C-:B------:R-:W-:Y:S01]  /*fc20*/  IMAD.X R58, R58, 0x1, R135.reuse, P6 ;  /* 0x000000013a3a7824 */ /* 0x100fe200030e0687 */
[----:B------:R-:W-:Y:S02]  /*fc30*/  IADD3 R23, P6, R23, R136, RZ ;  /* 0x0000008817177210 */ /* 0x000fe40007fde0ff */
[----:B------:R1:W-:Y:S01]  /*fc40*/  LDGSTS.E [R201+0x19f80], desc[UR16][R142.64], P1 ;  /* 0x19f800008ec97fae */ /* 0x0003e20008921850 */
[----:B------:R-:W-:Y:S01]  /*fc50*/  LEA R140, P1, R9, R140, 0x2 ;  /* 0x0000008c098c7211 */ /* 0x000fe200078210ff */
[--C-:B------:R-:W-:Y:S01]  /*fc60*/  IMAD.X R62, R62, 0x1, R135.reuse, P2 ;  /* 0x000000013e3e7824 */ /* 0x100fe200010e0687 */
[-C--:B------:R-:W-:Y:S01]  /*fc70*/  IADD3 R59, P2, R59, R136.reuse, RZ ;  /* 0x000000883b3b7210 */ /* 0x080fe20007f5e0ff */
[--C-:B------:R-:W-:Y:S01]  /*fc80*/  IMAD.X R70, R70, 0x1, R135.reuse, P6 ;  /* 0x0000000146467824 */ /* 0x100fe200030e0687 */
[-C--:B------:R-:W-:Y:S01]  /*fc90*/  IADD3 R67, P6, R67, R136.reuse, RZ ;  /* 0x0000008843437210 */ /* 0x080fe20007fde0ff */
[----:B------:R-:W0:Y:S02]  /*fca0*/  LDGDEPBAR ;  /* 0x00000000000079af */ /* 0x000e240000000000 */
[--C-:B------:R-:W-:Y:S01]  /*fcb0*/  IMAD.X R74, R74, 0x1, R135.reuse, P2 ;  /* 0x000000014a4a7824 */ /* 0x100fe200010e0687 */
[-C--:B------:R-:W-:Y:S01]  /*fcc0*/  IADD3 R71, P2, R71, R136.reuse, RZ ;  /* 0x0000008847477210 */ /* 0x080fe20007f5e0ff */
[----:B------:R-:W-:Y:S01]  /*fcd0*/  IMAD.X R82, R82, 0x1, R135, P6 ;  /* 0x0000000152527824 */ /* 0x000fe200030e0687 */
[-C--:B------:R-:W-:Y:S01]  /*fce0*/  IADD3 R79, P6, R79, R136.reuse, RZ ;  /* 0x000000884f4f7210 */ /* 0x080fe20007fde0ff */
[----:B-1----:R-:W-:Y:S01]  /*fcf0*/  IMAD.X R142, R141, 0x1, R137, P1 ;  /* 0x000000018d8e7824 */ /* 0x002fe200008e0689 */
[-C--:B------:R-:W-:Y:S01]  /*fd00*/  IADD3 R19, P1, R19, R136.reuse, RZ ;  /* 0x0000008813137210 */ /* 0x080fe20007f3e0ff */
[--C-:B------:R-:W-:Y:S01]  /*fd10*/  IMAD.X R86, R86, 0x1, R135.reuse, P2 ;  /* 0x0000000156567824 */ /* 0x100fe200010e0687 */
        /* <DEDUP_REMOVED lines=20> */
[----:B------:R-:W-:Y:S01]  /*fe60*/  ISETP.NE.U32.AND P6, PT, R20, UR4, PT ;  /* 0x0000000414007c0c */ /* 0x000fe2000bfc5070 */
[----:B------:R-:W-:Y:S01]  /*fe70*/  IMAD.X R96, R96, 0x1, R135, P1 ;  /* 0x0000000160607824 */ /* 0x000fe200008e0687 */
[----:B------:R-:W-:Y:S01]  /*fe80*/  IADD3 R93, P1, R93, R136, RZ ;  /* 0x000000885d5d7210 */ /* 0x000fe20007f3e0ff */
[----:B------:R-:W-:-:S02]  /*fe90*/  IMAD.U32 R141, RZ, RZ, UR27 ;  /* 0x0000001bff8d7e24 */ /* 0x000fc4000f8e00ff */
[--C-:B------:R-:W-:Y:S02]  /*fea0*/  IMAD.X R129, R129, 0x1, R135.reuse, P2 ;  /* 0x0000000181817824 */ /* 0x100fe400010e0687 */
[----:B------:R-:W-:Y:S01]  /*feb0*/  IMAD.X R108, R108, 0x1, R135, P1 ;  /* 0x000000016c6c7824 */ /* 0x000fe200008e0687 */
[----:B------:R-:W-:-:S05]  /*fec0*/  IADD3 R105, P1, R105, R136, RZ ;  /* 0x0000008869697210 */ /* 0x000fca0007f3e0ff */
[----:B------:R-:W-:Y:S01]  /*fed0*/  IMAD.X R120, R120, 0x1, R135, P1 ;  /* 0x0000000178787824 */ /* 0x000fe200008e0687 */
[----:B------:R-:W-:-:S05]  /*fee0*/  IADD3 R117, P1, R117, R136, RZ ;  /* 0x0000008875757210 */ /* 0x000fca0007f3e0ff */
[----:B------:R-:W-:Y:S01]  /*fef0*/  IMAD.X R127, R127, 0x1, R135, P1 ;  /* 0x000000017f7f7824 */ /* 0x000fe200008e0687 */
[----:B------:R-:W-:Y:S07]  /*ff00*/  @P6 BRA `(.L_x_1) ;  /* 0xffffffc400b86947 */ /* 0x000fee000383ffff */
.L_x_0:
[----:B------:R-:W-:Y:S02]  /*ff10*/  WARPGROUP.DEPBAR.LE gsb0, 0x0 ;  /* 0x00008000000079c5 */ /* 0x000fe40000010000 */
[----:B------:R-:W-:-:S04]  /*ff20*/  DEPBAR.LE SB0, 0x0 ;  /* 0x000080000000791a */ /* 0x000fc80000000000 */
[----:B------:R-:W1:Y:S01]  /*ff30*/  S2R R201, SR_TID.X ;  /* 0x0000000000c97919 */ /* 0x000e620000002100 */
[----:B------:R-:W-:Y:S01]  /*ff40*/  IADD3 R202, R203, UR5, R202 ;  /* 0x00000005cbca7c10 */ /* 0x000fe2000fffe0ca */
[----:B------:R-:W-:Y:S01]  /*ff50*/  ULDC UR4, c[0x0][0x244] ;  /* 0x0000910000047ab9 */ /* 0x000fe20000000800 */
[----:B------:R-:W-:Y:S01]  /*ff60*/  LOP3.LUT R3, R204, 0x70, RZ, 0xc0, !PT ;  /* 0x00000070cc037812 */ /* 0x000fe200078ec0ff */
[----:B------:R-:W2:Y:S01]  /*ff70*/  LDL.LU R143, [R1+0x164] ;  /* 0x00016400018f7983 */ /* 0x000ea20000300800 */
[C---:B-----5:R-:W-:Y:S01]  /*ff80*/  LOP3.LUT R2, R0.reuse, R4, RZ, 0xfc, !PT ;  /* 0x0000000400027212 */ /* 0x060fe200078efcff */
[----:B------:R-:W-:Y:S01]  /*ff90*/  ULDC UR6, c[0x0][0x248] ;  /* 0x0000920000067ab9 */ /* 0x000fe20000000800 */
[----:B------:R-:W-:Y:S01]  /*ffa0*/  LOP3.LUT R6, R0, 0x4, R4, 0xfe, !PT ;  /* 0x0000000400067812 */ /* 0x000fe200078efe04 */
[----:B------:R-:W-:Y:S01]  /*ffb0*/  IMAD.IADD R202, R3, 0x1, R202 ;  /* 0x0000000103ca7824 */ /* 0x000fe200078e02ca */
[----:B------:R-:W-:Y:S01]  /*ffc0*/  BAR.SYNC.DEFER_BLOCKING 0x0 ;  /* 0x0000000000007b1d */ /* 0x000fe20000010000 */
[C---:B------:R-:W-:Y:S01]  /*ffd0*/  IMAD R5, R2.reuse, UR6, RZ ;  /* 0x0000000602057c24 */ /* 0x040fe2000f8e02ff */
[----:B------:R-:W-:-:S02]  /*ffe0*/  ISETP.LT.AND P1, PT, R2, R139, !P0 ;  /* 0x0000008b0200720c */ /* 0x000fc40004721270 */
[----:B------:R-:W-:Y:S02]  /*fff0*/  ISETP.LT.AND P3, PT, R6, R139, !P0 ;  /* 0x0000008b0600720c */ /* 0x000fe40004761270 */
[----:B-1----:R-:W-:Y:S01]  /*10000*/  LOP3.LUT R201, R201, 0x7f, RZ, 0xc0, !PT ;  /* 0x0000007fc9c97812 */ /* 0x002fe200078ec0ff */
[----:B------:R1:W-:Y:S03]  /*10010*/  STSM.16.M88.4 [R202], R24 ;  /* 0x00000018ca007844 */ /* 0x0003e60000000200 */
[----:B------:R-:W-:Y:S01]  /*10020*/  LEA R56, R201, UR5, 0x4 ;  /* 0x00000005c9387c11 */ /* 0x000fe2000f8e20ff */
[----:B------:R-:W-:Y:S01]  /*10030*/  BAR.SYNC.DEFER_BLOCKING 0x0 ;  /* 0x0000000000007b1d */ /* 0x000fe20000010000 */
[--C-:B-1----:R-:W-:Y:S01]  /*10040*/  LOP3.LUT R24, R0, 0x2, R4.reuse, 0xfe, !PT ;  /* 0x0000000200187812 */ /* 0x102fe200078efe04 */
[----:B------:R-:W-:Y:S01]  /*10050*/  IMAD R25, R6, UR6, RZ ;  /* 0x0000000606197c24 */ /* 0x000fe2000f8e02ff */
[----:B------:R-:W-:-:S03]  /*10060*/  LOP3.LUT R26, R0, 0x8, R4, 0xfe, !PT ;  /* 0x00000008001a7812 */ /* 0x000fc600078efe04 */
[----:B------:R-:W1:Y:S02]  /*10070*/  LDS.128 R60, [R56] ;  /* 0x00000000383c7984 */ /* 0x000e640000000c00 */
[----:B------:R-:W-:Y:S06]  /*10080*/  BAR.SYNC.DEFER_BLOCKING 0x0 ;  /* 0x0000000000007b1d */ /* 0x000fec0000010000 */
[----:B------:R3:W-:Y:S02]  /*10090*/  STSM.16.M88.4 [R202], R28 ;  /* 0x0000001cca007844 */ /* 0x0007e40000000200 */
[----:B------:R-:W-:Y:S01]  /*100a0*/  BAR.SYNC.DEFER_BLOCKING 0x0 ;  /* 0x0000000000007b1d */ /* 0x000fe20000010000 */
[----:B---3--:R-:W-:-:S02]  /*100b0*/  LOP3.LUT R28, R0, 0xa, R4, 0xfe, !PT ;  /* 0x0000000a001c7812 */ /* 0x008fc400078efe04 */
[----:B------:R-:W-:-:S03]  /*100c0*/  LOP3.LUT R30, R0, 0xc, R4, 0xfe, !PT ;  /* 0x0000000c001e7812 */ /* 0x000fc600078efe04 */
[----:B------:R-:W3:Y:S02]  /*100d0*/  LDS.128 R64, [R56] ;  /* 0x0000000038407984 */ /* 0x000ee40000000c00 */
[----:B------:R-:W-:Y:S06]  /*100e0*/  BAR.SYNC.DEFER_BLOCKING 0x0 ;  /* 0x0000000000007b1d */ /* 0x000fec0000010000 */
[----:B------:R4:W-:Y:S02]  /*100f0*/  STSM.16.M88.4 [R202], R32 ;  /* 0x00000020ca007844 */ /* 0x0009e40000000200 */
[----:B------:R-:W-:Y:S01]  /*10100*/  BAR.SYNC.DEFER_BLOCKING 0x0 ;  /* 0x0000000000007b1d */ /* 0x000fe20000010000 */
[----:B----4-:R-:W-:-:S02]  /*10110*/  LOP3.LUT R32, R0, 0x24, R4, 0xfe, !PT ;  /* 0x0000002400207812 */ /* 0x010fc400078efe04 */
[----:B------:R-:W-:-:S03]  /*10120*/  LOP3.LUT R34, R0, 0x2e, R4, 0xfe, !PT ;  /* 0x0000002e00227812 */ /* 0x000fc600078efe04 */
[----:B------:R-:W4:Y:S02]  /*10130*/  LDS.128 R68, [R56] ;  /* 0x0000000038447984 */ /* 0x000f240000000c00 */
[----:B------:R-:W-:Y:S06]  /*10140*/  BAR.SYNC.DEFER_BLOCKING 0x0 ;  /* 0x0000000000007b1d */ /* 0x000fec0000010000 */
[----:B------:R1:W-:Y:S02]  /*10150*/  STSM.16.M88.4 [R202], R36 ;  /* 0x00000024ca007844 */ /* 0x0003e40000000200 */
[----:B------:R-:W-:Y:S01]  /*10160*/  BAR.SYNC.DEFER_BLOCKING 0x0 ;  /* 0x0000000000007b1d */ /* 0x000fe20000010000 */
[----:B-1----:R-:W-:-:S05]  /*10170*/  LOP3.LUT R36, R0, 0x2c, R4, 0xfe, !PT ;  /* 0x0000002c00247812 */ /* 0x002fca00078efe04 */
[----:B------:R-:W1:Y:S02]  /*10180*/  LDS.128 R20, [R56] ;  /* 0x0000000038147984 */ /* 0x000e640000000c00 */
[----:B------:R-:W-:Y:S06]  /*10190*/  BAR.SYNC.DEFER_BLOCKING 0x0 ;  /* 0x0000000000007b1d */ /* 0x000fec0000010000 */
[----:B------:R-:W-:Y:S02]  /*101a0*/  STSM.16.M88.4 [R202], R40 ;  /* 0x00000028ca007844 */ /* 0x000fe40000000200 */
[----:B------:R-:W-:Y:S06]  /*101b0*/  BAR.SYNC.DEFER_BLOCKING 0x0 ;  /* 0x0000000000007b1d */ /* 0x000fec0000010000 */
[----:B------:R-:W1:Y:S02]  /*101c0*/  LDS.128 R16, [R56] ;  /* 0x0000000038107984 */ /* 0x000e640000000c00 */
[----:B------:R-:W-:Y:S01]  /*101d0*/  BAR.SYNC.DEFER_BLOCKING 0x0 ;  /* 0x0000000000007b1d */ /* 0x000fe20000010000 */
[----:B--2---:R-:W-:-:S05]  /*101e0*/  IMAD R3, R143, UR4, RZ ;  /* 0x000000048f037c24 */ /* 0x004fca000f8e02ff */
[----:B------:R-:W-:Y:S02]  /*101f0*/  ULDC.64 UR4, c[0x0][0x220] ;  /* 0x0000880000047ab9 */ /* 0x000fe40000000a00 */
[C---:B------:R-:W-:Y:S01]  /*10200*/  LEA R31, P2, R3.reuse, UR4, 0x2 ;  /* 0x00000004031f7c11 */ /* 0x040fe2000f8410ff */
[----:B------:R-:W-:Y:S03]  /*10210*/  STSM.16.M88.4 [R202], R44 ;  /* 0x0000002cca007844 */ /* 0x000fe60000000200 */
[----:B------:R-:W-:Y:S01]  /*10220*/  LEA.HI.X.SX32 R33, R3, UR5, 0x2, P2 ;  /* 0x0000000503217c11 */ /* 0x000fe200090f16ff */
[----:B------:R-:W-:Y:S01]  /*10230*/  BAR.SYNC.DEFER_BLOCKING 0x0 ;  /* 0x0000000000007b1d */ /* 0x000fe20000010000 */
[----:B------:R-:W-:-:S04]  /*10240*/  LEA R2, P2, R5, R31, 0x2 ;  /* 0x0000001f05027211 */ /* 0x000fc800078410ff */
[----:B------:R-:W-:Y:S01]  /*10250*/  LEA.HI.X.SX32 R3, R5, R33, 0x2, P2 ;  /* 0x0000002105037211 */ /* 0x000fe200010f16ff */
[C---:B------:R-:W-:Y:S01]  /*10260*/  IMAD R5, R24.reuse, UR6, RZ ;  /* 0x0000000618057c24 */ /* 0x040fe2000f8e02ff */
[----:B------:R-:W-:Y:S02]  /*10270*/  ISETP.LT.AND P2, PT, R24, R139, !P0 ;  /* 0x0000008b1800720c */ /* 0x000fe40004741270 */
[----:B------:R-:W-:-:S04]  /*10280*/  LOP3.LUT R24, R0, 0x6, R4, 0xfe, !PT ;  /* 0x0000000600187812 */ /* 0x000fc800078efe04 */
[C---:B------:R-:W-:Y:S01]  /*10290*/  ISETP.LT.AND P4, PT, R24.reuse, R139, !P0 ;  /* 0x0000008b1800720c */ /* 0x040fe20004781270 */
[----:B------:R-:W-:Y:S01]  /*102a0*/  IMAD R27, R24, UR6, RZ ;  /* 0x00000006181b7c24 */ /* 0x000fe2000f8e02ff */
[----:B------:R-:W-:-:S04]  /*102b0*/  LEA R24, P5, R25, R31, 0x2 ;  /* 0x0000001f19187211 */ /* 0x000fc800078a10ff */
[----:B------:R-:W-:Y:S01]  /*102c0*/  LEA.HI.X.SX32 R25, R25, R33, 0x2, P5 ;  /* 0x0000002119197211 */ /* 0x000fe200028f16ff */
[----:B------:R-:W2:Y:S01]  /*102d0*/  LDS.128 R12, [R56] ;  /* 0x00000000380c7984 */ /* 0x000ea20000000c00 */
[----:B------:R-:W-:Y:S06]  /*102e0*/  BAR.SYNC.DEFER_BLOCKING 0x0 ;  /* 0x0000000000007b1d */ /* 0x000fec0000010000 */
[----:B------:R-:W-:Y:S02]  /*102f0*/  STSM.16.M88.4 [R202], R48 ;  /* 0x00000030ca007844 */ /* 0x000fe40000000200 */
[----:B------:R-:W-:Y:S06]  /*10300*/  BAR.SYNC.DEFER_BLOCKING 0x0 ;  /* 0x0000000000007b1d */ /* 0x000fec0000010000 */
[----:B------:R-:W2:Y:S02]  /*10310*/  LDS.128 R8, [R56] ;  /* 0x0000000038087984 */ /* 0x000ea40000000c00 */
[----:B------:R-:W-:Y:S06]  /*10320*/  BAR.SYNC.DEFER_BLOCKING 0x0 ;  /* 0x0000000000007b1d */ /* 0x000fec0000010000 */
[----:B------:R-:W-:Y:S02]  /*10330*/  STSM.16.M88.4 [R202], R52 ;  /* 0x00000034ca007844 */ /* 0x000fe40000000200 */
[----:B------:R-:W-:Y:S06]  /*10340*/  BAR.SYNC.DEFER_BLOCKING 0x0 ;  /* 0x0000000000007b1d */ /* 0x000fec0000010000 */
[----:B------:R3:W-:Y:S01]  /*10350*/  @P1 STG.E desc[UR16][R2.64], R60 ;  /* 0x0000003c02001986 */ /* 0x0007e2000c101910 */
[----:B------:R-:W-:-:S03]  /*10360*/  LEA R6, P1, R5, R31, 0x2 ;  /* 0x0000001f05067211 */ /* 0x000fc600078210ff */
[----:B------:R-:W2:Y:S01]  /*10370*/  LDS.128 R56, [R56] ;  /* 0x0000000038387984 */ /* 0x000ea20000000c00 */
[----:B------:R-:W-:Y:S01]  /*10380*/  LEA.HI.X.SX32 R7, R5, R33, 0x2, P1 ;  /* 0x0000002105077211 */ /* 0x000fe200008f16ff */
[C---:B------:R-:W-:Y:S01]  /*10390*/  IMAD R5, R26.reuse, UR6, RZ ;  /* 0x000000061a057c24 */ /* 0x040fe2000f8e02ff */
[----:B------:R-:W-:-:S03]  /*103a0*/  ISETP.LT.AND P1, PT, R26, R139, !P0 ;  /* 0x0000008b1a00720c */ /* 0x000fc60004721270 */
[----:B------:R-:W-:Y:S01]  /*103b0*/  @P2 STG.E desc[UR16][R6.64], R61 ;  /* 0x0000003d06002986 */ /* 0x000fe2000c101910 */
[-C--:B------:R-:W-:Y:S02]  /*103c0*/  LEA R26, P2, R5, R31.reuse, 0x2 ;  /* 0x0000001f051a7211 */ /* 0x080fe400078410ff */
[C---:B---3--:R-:W-:Y:S01]  /*103d0*/  LEA R2, P6, R27.reuse, R31, 0x2 ;  /* 0x0000001f1b027211 */ /* 0x048fe200078c10ff */
[----:B------:R3:W-:Y:S01]  /*103e0*/  @P3 STG.E desc[UR16][R24.64], R62 ;  /* 0x0000003e18003986 */ /* 0x0007e2000c101910 */
[C---:B------:R-:W-:Y:S01]  /*103f0*/  ISETP.LT.AND P3, PT, R30.reuse, R139, !P0 ;  /* 0x0000008b1e00720c */ /* 0x040fe20004761270 */
[----:B------:R-:W-:Y:S01]  /*10400*/  IMAD R30, R30, UR6, RZ ;  /* 0x000000061e1e7c24 */ /* 0x000fe2000f8e02ff */
[-C--:B------:R-:W-:Y:S02]  /*10410*/  LEA.HI.X.SX32 R3, R27, R33.reuse, 0x2, P6 ;  /* 0x000000211b037211 */ /* 0x080fe400030f16ff */
[----:B------:R-:W-:Y:S01]  /*10420*/  LEA.HI.X.SX32 R27, R5, R33, 0x2, P2 ;  /* 0x00000021051b7211 */ /* 0x000fe200010f16ff */
[C---:B------:R-:W-:Y:S01]  /*10430*/  IMAD R5, R28.reuse, UR6, RZ ;  /* 0x000000061c057c24 */ /* 0x040fe2000f8e02ff */
[----:B------:R-:W-:Y:S01]  /*10440*/  ISETP.LT.AND P2, PT, R28, R139, !P0 ;  /* 0x0000008b1c00720c */ /* 0x000fe20004741270 */
[----:B------:R4:W-:Y:S01]  /*10450*/  @P4 STG.E desc[UR16][R2.64], R63 ;  /* 0x0000003f02004986 */ /* 0x0009e2000c101910 */
[----:B------:R-:W-:-:S03]  /*10460*/  LOP3.LUT R28, R0, 0xe, R4, 0xfe, !PT ;  /* 0x0000000e001c7812 */ /* 0x000fc600078efe04 */
[----:B------:R1:W-:Y:S01]  /*10470*/  @P1 STG.E desc[UR16][R26.64], R64 ;  /* 0x000000401a001986 */ /* 0x0003e2000c101910 */
[----:B---3--:R-:W-:Y:S02]  /*10480*/  LOP3.LUT R24, R0, 0x10, R4, 0xfe, !PT ;  /* 0x0000001000187812 */ /* 0x008fe400078efe04 */
[C---:B------:R-:W-:Y:S02]  /*10490*/  LEA R6, P1, R5.reuse, R31, 0x2 ;  /* 0x0000001f05067211 */ /* 0x040fe400078210ff */
[C---:B------:R-:W-:Y:S01]  /*104a0*/  ISETP.LT.AND P4, PT, R28.reuse, R139, !P0 ;  /* 0x0000008b1c00720c */ /* 0x040fe20004781270 */
[----:B------:R-:W-:Y:S01]  /*104b0*/  IMAD R28, R28, UR6, RZ ;  /* 0x000000061c1c7c24 */ /* 0x000fe2000f8e02ff */
[----:B------:R-:W-:Y:S01]  /*104c0*/  LEA.HI.X.SX32 R7, R5, R33, 0x2, P1 ;  /* 0x0000002105077211 */ /* 0x000fe200008f16ff */
[----:B------:R-:W-:Y:S01]  /*104d0*/  IMAD R5, R24, UR6, RZ ;  /* 0x0000000618057c24 */ /* 0x000fe2000f8e02ff */
[----:B----4-:R-:W-:Y:S02]  /*104e0*/  LEA R2, P5, R30, R31, 0x2 ;  /* 0x0000001f1e027211 */ /* 0x010fe400078a10ff */
[----:B------:R-:W-:Y:S01]  /*104f0*/  ISETP.LT.AND P1, PT, R24, R139, !P0 ;  /* 0x0000008b1800720c */ /* 0x000fe20004721270 */
[----:B------:R3:W-:Y:S01]  /*10500*/  @P2 STG.E desc[UR16][R6.64], R65 ;  /* 0x0000004106002986 */ /* 0x0007e2000c101910 */
[----:B------:R-:W-:-:S02]  /*10510*/  LEA R24, P6, R28, R31, 0x2 ;  /* 0x0000001f1c187211 */ /* 0x000fc400078c10ff */
[----:B------:R-:W-:Y:S02]  /*10520*/  LEA.HI.X.SX32 R3, R30, R33, 0x2, P5 ;  /* 0x000000211e037211 */ /* 0x000fe400028f16ff */
[C---:B-1----:R-:W-:Y:S02]  /*10530*/  LEA R26, P2, R5.reuse, R31, 0x2 ;  /* 0x0000001f051a7211 */ /* 0x042fe400078410ff */
[--C-:B------:R-:W-:Y:S01]  /*10540*/  LOP3.LUT R30, R0, 0x12, R4.reuse, 0xfe, !PT ;  /* 0x00000012001e7812 */ /* 0x100fe200078efe04 */
[----:B------:R1:W-:Y:S01]  /*10550*/  @P3 STG.E desc[UR16][R2.64], R66 ;  /* 0x0000004202003986 */ /* 0x0003e2000c101910 */
[-C--:B------:R-:W-:Y:S02]  /*10560*/  LEA.HI.X.SX32 R25, R28, R33.reuse, 0x2, P6 ;  /* 0x000000211c197211 */ /* 0x080fe400030f16ff */
[----:B------:R-:W-:Y:S02]  /*10570*/  LEA.HI.X.SX32 R27, R5, R33, 0x2, P2 ;  /* 0x00000021051b7211 */ /* 0x000fe400010f16ff */
[C---:B------:R-:W-:Y:S01]  /*10580*/  ISETP.LT.AND P2, PT, R30.reuse, R139, !P0 ;  /* 0x0000008b1e00720c */ /* 0x040fe20004741270 */
[----:B------:R-:W-:Y:S01]  /*10590*/  IMAD R30, R30, UR6, RZ ;  /* 0x000000061e1e7c24 */ /* 0x000fe2000f8e02ff */
[C-C-:B------:R-:W-:Y:S01]  /*105a0*/  LOP3.LUT R28, R0.reuse, 0x14, R4.reuse, 0xfe, !PT ;  /* 0x00000014001c7812 */ /* 0x140fe200078efe04 */
[----:B------:R4:W-:Y:S01]  /*105b0*/  @P4 STG.E desc[UR16][R24.64], R67 ;  /* 0x0000004318004986 */ /* 0x0009e2000c101910 */
[----:B---3--:R-:W-:-:S02]  /*105c0*/  LOP3.LUT R6, R0, 0x16, R4, 0xfe, !PT ;  /* 0x0000001600067812 */ /* 0x008fc400078efe04 */
[C---:B------:R-:W-:Y:S01]  /*105d0*/  ISETP.LT.AND P3, PT, R28.reuse, R139, !P0 ;  /* 0x0000008b1c00720c */ /* 0x040fe20004761270 */
[----:B------:R3:W-:Y:S01]  /*105e0*/  @P1 STG.E desc[UR16][R26.64], R68 ;  /* 0x000000441a001986 */ /* 0x0007e2000c101910 */
[----:B------:R-:W-:Y:S01]  /*105f0*/  IMAD R5, R28, UR6, RZ ;  /* 0x000000061c057c24 */ /* 0x000fe2000f8e02ff */
[----:B-1----:R-:W-:Y:S02]  /*10600*/  LEA R2, P1, R30, R31, 0x2 ;  /* 0x0000001f1e027211 */ /* 0x002fe400078210ff */
[----:B------:R-:W-:Y:S02]  /*10610*/  LOP3.LUT R28, R0, 0x18, R4, 0xfe, !PT ;  /* 0x00000018001c7812 */ /* 0x000fe400078efe04 */
[----:B------:R-:W-:Y:S02]  /*10620*/  LEA.HI.X.SX32 R3, R30, R33, 0x2, P1 ;  /* 0x000000211e037211 */ /* 0x000fe400008f16ff */
[-C--:B------:R-:W-:Y:S01]  /*10630*/  ISETP.LT.AND P1, PT, R28, R139.reuse, !P0 ;  /* 0x0000008b1c00720c */ /* 0x080fe20004721270 */
[C---:B----4-:R-:W-:Y:S01]  /*10640*/  IMAD R25, R6.reuse, UR6, RZ ;  /* 0x0000000606197c24 */ /* 0x050fe2000f8e02ff */
[----:B------:R-:W-:Y:S01]  /*10650*/  ISETP.LT.AND P4, PT, R6, R139, !P0 ;  /* 0x0000008b0600720c */ /* 0x000fe20004781270 */
[----:B------:R-:W-:Y:S01]  /*10660*/  IMAD R28, R28, UR6, RZ ;  /* 0x000000061c1c7c24 */ /* 0x000fe2000f8e02ff */
[-C--:B------:R-:W-:Y:S01]  /*10670*/  LEA R6, P5, R5, R31.reuse, 0x2 ;  /* 0x0000001f05067211 */ /* 0x080fe200078a10ff */
[----:B------:R1:W-:Y:S01]  /*10680*/  @P2 STG.E desc[UR16][R2.64], R69 ;  /* 0x0000004502002986 */ /* 0x0003e2000c101910 */
[----:B------:R-:W-:-:S02]  /*10690*/  LEA R24, P6, R25, R31, 0x2 ;  /* 0x0000001f19187211 */ /* 0x000fc400078c10ff */
[----:B---3--:R-:W-:Y:S02]  /*106a0*/  LEA R26, P2, R28, R31, 0x2 ;  /* 0x0000001f1c1a7211 */ /* 0x008fe400078410ff */
[--C-:B------:R-:W-:Y:S02]  /*106b0*/  LOP3.LUT R30, R0, 0x1a, R4.reuse, 0xfe, !PT ;  /* 0x0000001a001e7812 */ /* 0x100fe400078efe04 */
[-C--:B------:R-:W-:Y:S02]  /*106c0*/  LEA.HI.X.SX32 R7, R5, R33.reuse, 0x2, P5 ;  /* 0x0000002105077211 */ /* 0x080fe400028f16ff */
[-C--:B------:R-:W-:Y:S01]  /*106d0*/  LEA.HI.X.SX32 R25, R25, R33.reuse, 0x2, P6 ;  /* 0x0000002119197211 */ /* 0x080fe200030f16ff */
[----:B------:R-:W-:Y:S01]  /*106e0*/  IMAD R5, R30, UR6, RZ ;  /* 0x000000061e057c24 */ /* 0x000fe2000f8e02ff */
[----:B------:R-:W-:Y:S01]  /*106f0*/  LEA.HI.X.SX32 R27, R28, R33, 0x2, P2 ;  /* 0x000000211c1b7211 */ /* 0x000fe200010f16ff */
[----:B------:R3:W-:Y:S01]  /*10700*/  @P3 STG.E desc[UR16][R6.64], R70 ;  /* 0x0000004606003986 */ /* 0x0007e2000c101910 */
[----:B------:R-:W-:-:S02]  /*10710*/  LOP3.LUT R28, R0, 0x1c, R4, 0xfe, !PT ;  /* 0x0000001c001c7812 */ /* 0x000fc400078efe04 */
[----:B------:R-:W-:Y:S01]  /*10720*/  ISETP.LT.AND P2, PT, R30, R139, !P0 ;  /* 0x0000008b1e00720c */ /* 0x000fe20004741270 */
[----:B------:R4:W-:Y:S01]  /*10730*/  @P4 STG.E desc[UR16][R24.64], R71 ;  /* 0x0000004718004986 */ /* 0x0009e2000c101910 */
[--C-:B------:R-:W-:Y:S01]  /*10740*/  LOP3.LUT R30, R0, 0x1e, R4.reuse, 0xfe, !PT ;  /* 0x0000001e001e7812 */ /* 0x100fe200078efe04 */
[----:B------:R-:W-:Y:S01]  /*10750*/  IMAD R29, R28, UR6, RZ ;  /* 0x000000061c1d7c24 */ /* 0x000fe2000f8e02ff */
[----:B-1----:R-:W-:Y:S01]  /*10760*/  LEA R2, P5, R5, R31, 0x2 ;  /* 0x0000001f05027211 */ /* 0x002fe200078a10ff */
[----:B------:R1:W-:Y:S01]  /*10770*/  @P1 STG.E desc[UR16][R26.64], R20 ;  /* 0x000000141a001986 */ /* 0x0003e2000c101910 */
[CC--:B------:R-:W-:Y:S01]  /*10780*/  ISETP.LT.AND P3, PT, R30.reuse, R139.reuse, !P0 ;  /* 0x0000008b1e00720c */ /* 0x0c0fe20004761270 */
[----:B------:R-:W-:Y:S01]  /*10790*/  IMAD R30, R30, UR6, RZ ;  /* 0x000000061e1e7c24 */ /* 0x000fe2000f8e02ff */
[----:B------:R-:W-:Y:S02]  /*107a0*/  ISETP.LT.AND P1, PT, R28, R139, !P0 ;  /* 0x0000008b1c00720c */ /* 0x000fe40004721270 */
[----:B------:R-:W-:-:S02]  /*107b0*/  LOP3.LUT R28, R0, 0x20, R4, 0xfe, !PT ;  /* 0x00000020001c7812 */ /* 0x000fc400078efe04 */
[-C--:B---3--:R-:W-:Y:S02]  /*107c0*/  LEA R6, P4, R29, R31.reuse, 0x2 ;  /* 0x0000001f1d067211 */ /* 0x088fe400078810ff */
[----:B----4-:R-:W-:Y:S02]  /*107d0*/  LEA R24, P6, R30, R31, 0x2 ;  /* 0x0000001f1e187211 */ /* 0x010fe400078c10ff */
[----:B------:R-:W-:Y:S02]  /*107e0*/  LEA.HI.X.SX32 R3, R5, R33, 0x2, P5 ;  /* 0x0000002105037211 */ /* 0x000fe400028f16ff */
[----:B-1----:R-:W-:Y:S02]  /*107f0*/  LOP3.LUT R20, R0, 0x22, R4, 0xfe, !PT ;  /* 0x0000002200147812 */ /* 0x002fe400078efe04 */
[C---:B------:R-:W-:Y:S01]  /*10800*/  ISETP.LT.AND P5, PT, R28.reuse, R139, !P0 ;  /* 0x0000008b1c00720c */ /* 0x040fe200047a1270 */
[----:B------:R-:W-:Y:S01]  /*10810*/  IMAD R28, R28, UR6, RZ ;  /* 0x000000061c1c7c24 */ /* 0x000fe2000f8e02ff */
[-C--:B------:R-:W-:Y:S01]  /*10820*/  LEA.HI.X.SX32 R7, R29, R33.reuse, 0x2, P4 ;  /* 0x000000211d077211 */ /* 0x080fe200020f16ff */
[----:B------:R-:W-:Y:S01]  /*10830*/  IMAD R5, R20, UR6, RZ ;  /* 0x0000000614057c24 */ /* 0x000fe2000f8e02ff */
[----:B------:R-:W-:Y:S01]  /*10840*/  LEA.HI.X.SX32 R25, R30, R33, 0x2, P6 ;  /* 0x000000211e197211 */ /* 0x000fe200030f16ff */
[----:B------:R1:W-:Y:S01]  /*10850*/  @P2 STG.E desc[UR16][R2.64], R21 ;  /* 0x0000001502002986 */ /* 0x0003e2000c101910 */
[----:B------:R-:W-:-:S02]  /*10860*/  ISETP.LT.AND P4, PT, R20, R139, !P0 ;  /* 0x0000008b1400720c */ /* 0x000fc40004781270 */
[----:B------:R-:W-:Y:S01]  /*10870*/  LEA R26, P2, R28, R31, 0x2 ;  /* 0x0000001f1c1a7211 */ /* 0x000fe200078410ff */
[----:B------:R3:W-:Y:S01]  /*10880*/  @P1 STG.E desc[UR16][R6.64], R22 ;  /* 0x0000001606001986 */ /* 0x0007e2000c101910 */
[C-C-:B------:R-:W-:Y:S02]  /*10890*/  LOP3.LUT R30, R0.reuse, 0x26, R4.reuse, 0xfe, !PT ;  /* 0x00000026001e7812 */ /* 0x140fe400078efe04 */
[----:B------:R-:W-:Y:S01]  /*108a0*/  LOP3.LUT R20, R0, 0x28, R4, 0xfe, !PT ;  /* 0x0000002800147812 */ /* 0x000fe200078efe04 */
[----:B------:R-:W-:Y:S01]  /*108b0*/  @P3 STG.E desc[UR16][R24.64], R23 ;  /* 0x0000001718003986 */ /* 0x000fe2000c101910 */
[C---:B------:R-:W-:Y:S01]  /*108c0*/  ISETP.LT.AND P1, PT, R32.reuse, R139, !P0 ;  /* 0x0000008b2000720c */ /* 0x040fe20004721270 */
[----:B------:R-:W-:Y:S01]  /*108d0*/  IMAD R32, R32, UR6, RZ ;  /* 0x0000000620207c24 */ /* 0x000fe2000f8e02ff */
[----:B------:R-:W-:Y:S02]  /*108e0*/  LEA.HI.X.SX32 R27, R28, R33, 0x2, P2 ;  /* 0x000000211c1b7211 */ /* 0x000fe400010f16ff */
[----:B-1----:R-:W-:-:S02]  /*108f0*/  LEA R2, P3, R5, R31, 0x2 ;  /* 0x0000001f05027211 */ /* 0x002fc400078610ff */
[C---:B------:R-:W-:Y:S01]  /*10900*/  ISETP.LT.AND P2, PT, R30.reuse, R139, !P0 ;  /* 0x0000008b1e00720c */ /* 0x040fe20004741270 */
[----:B------:R-:W-:Y:S01]  /*10910*/  IMAD R30, R30, UR6, RZ ;  /* 0x000000061e1e7c24 */ /* 0x000fe2000f8e02ff */
[----:B------:R-:W-:Y:S01]  /*10920*/  LEA.HI.X.SX32 R3, R5, R33, 0x2, P3 ;  /* 0x0000002105037211 */ /* 0x000fe200018f16ff */
[----:B------:R-:W-:Y:S01]  /*10930*/  IMAD R5, R20, UR6, RZ ;  /* 0x0000000614057c24 */ /* 0x000fe2000f8e02ff */
[----:B------:R-:W-:Y:S01]  /*10940*/  LOP3.LUT R28, R0, 0x2a, R4, 0xfe, !PT ;  /* 0x0000002a001c7812 */ /* 0x000fe200078efe04 */
[----:B------:R1:W-:Y:S01]  /*10950*/  @P5 STG.E desc[UR16][R26.64], R16 ;  /* 0x000000101a005986 */ /* 0x0003e2000c101910 */
[----:B------:R-:W-:Y:S02]  /*10960*/  ISETP.LT.AND P3, PT, R20, R139, !P0 ;  /* 0x0000008b1400720c */ /* 0x000fe40004761270 */
[-C--:B---3--:R-:W-:Y:S01]  /*10970*/  LEA R6, P6, R32, R31.reuse, 0x2 ;  /* 0x0000001f20067211 */ /* 0x088fe200078c10ff */
[----:B------:R3:W-:Y:S01]  /*10980*/  @P4 STG.E desc[UR16][R2.64], R17 ;  /* 0x0000001102004986 */ /* 0x0007e2000c101910 */
[----:B------:R-:W-:-:S02]  /*10990*/  LEA R20, P4, R30, R31, 0x2 ;  /* 0x0000001f1e147211 */ /* 0x000fc400078810ff */
[C---:B------:R-:W-:Y:S02]  /*109a0*/  LEA R22, P5, R5.reuse, R31, 0x2 ;  /* 0x0000001f05167211 */ /* 0x040fe400078a10ff */
[----:B------:R-:W-:Y:S02]  /*109b0*/  LEA.HI.X.SX32 R7, R32, R33, 0x2, P6 ;  /* 0x0000002120077211 */ /* 0x000fe400030f16ff */
[C---:B------:R-:W-:Y:S01]  /*109c0*/  ISETP.LT.AND P6, PT, R28.reuse, R139, !P0 ;  /* 0x0000008b1c00720c */ /* 0x040fe200047c1270 */
[----:B-1----:R-:W-:Y:S01]  /*109d0*/  IMAD R16, R28, UR6, RZ ;  /* 0x000000061c107c24 */ /* 0x002fe2000f8e02ff */
[-C--:B------:R-:W-:Y:S01]  /*109e0*/  LEA.HI.X.SX32 R21, R30, R33.reuse, 0x2, P4 ;  /* 0x000000211e157211 */ /* 0x080fe200020f16ff */
[----:B------:R1:W-:Y:S01]  /*109f0*/  @P1 STG.E desc[UR16][R6.64], R18 ;  /* 0x0000001206001986 */ /* 0x0003e2000c101910 */
[----:B------:R-:W-:Y:S02]  /*10a00*/  LEA.HI.X.SX32 R23, R5, R33, 0x2, P5 ;  /* 0x0000002105177211 */ /* 0x000fe400028f16ff */
[----:B------:R-:W-:Y:S01]  /*10a10*/  LEA R24, P4, R16, R31, 0x2 ;  /* 0x0000001f10187211 */ /* 0x000fe200078810ff */
[----:B------:R-:W-:Y:S01]  /*10a20*/  @P2 STG.E desc[UR16][R20.64], R19 ;  /* 0x0000001314002986 */ /* 0x000fe2000c101910 */
[----:B---3--:R-:W-:-:S02]  /*10a30*/  LOP3.LUT R2, R0, 0x30, R4, 0xfe, !PT ;  /* 0x0000003000027812 */ /* 0x008fc400078efe04 */
[----:B------:R-:W-:Y:S01]  /*10a40*/  LEA.HI.X.SX32 R25, R16, R33, 0x2, P4 ;  /* 0x0000002110197211 */ /* 0x000fe200020f16ff */
[----:B--2---:R2:W-:Y:S01]  /*10a50*/  @P3 STG.E desc[UR16][R22.64], R12 ;  /* 0x0000000c16003986 */ /* 0x0045e2000c101910 */
[CC--:B------:R-:W-:Y:S01]  /*10a60*/  ISETP.LT.AND P1, PT, R36.reuse, R139.reuse, !P0 ;  /* 0x0000008b2400720c */ /* 0x0c0fe20004721270 */
[----:B------:R-:W-:Y:S01]  /*10a70*/  IMAD R36, R36, UR6, RZ ;  /* 0x0000000624247c24 */ /* 0x000fe2000f8e02ff */
[CC--:B------:R-:W-:Y:S01]  /*10a80*/  ISETP.LT.AND P3, PT, R34.reuse, R139.reuse, !P0 ;  /* 0x0000008b2200720c */ /* 0x0c0fe20004761270 */
[----:B------:R-:W-:Y:S01]  /*10a90*/  IMAD R34, R34, UR6, RZ ;  /* 0x0000000622227c24 */ /* 0x000fe2000f8e02ff */
[----:B------:R-:W-:Y:S01]  /*10aa0*/  LOP3.LUT R32, R0, 0x32, R4, 0xfe, !PT ;  /* 0x0000003200207812 */ /* 0x000fe200078efe04 */
[----:B------:R3:W-:Y:S01]  /*10ab0*/  @P6 STG.E desc[UR16][R24.64], R13 ;  /* 0x0000000d18006986 */ /* 0x0007e2000c101910 */
[C---:B------:R-:W-:Y:S01]  /*10ac0*/  ISETP.LT.AND P2, PT, R2.reuse, R139, !P0 ;  /* 0x0000008b0200720c */ /* 0x040fe20004741270 */
[----:B------:R-:W-:Y:S01]  /*10ad0*/  IMAD R5, R2, UR6, RZ ;  /* 0x0000000602057c24 */ /* 0x000fe2000f8e02ff */
[----:B------:R-:W-:-:S02]  /*10ae0*/  LEA R2, P6, R36, R31, 0x2 ;  /* 0x0000001f24027211 */ /* 0x000fc400078c10ff */
[C---:B------:R-:W-:Y:S01]  /*10af0*/  ISETP.LT.AND P4, PT, R32.reuse, R139, !P0 ;  /* 0x0000008b2000720c */ /* 0x040fe20004781270 */
[----:B------:R-:W-:Y:S01]  /*10b00*/  IMAD R32, R32, UR6, RZ ;  /* 0x0000000620207c24 */ /* 0x000fe2000f8e02ff */
[----:B-1----:R-:W-:Y:S02]  /*10b10*/  LEA R6, P5, R34, R31, 0x2 ;  /* 0x0000001f22067211 */ /* 0x002fe400078a10ff */
[C-C-:B------:R-:W-:Y:S02]  /*10b20*/  LOP3.LUT R30, R0.reuse, 0x34, R4.reuse, 0xfe, !PT ;  /* 0x00000034001e7812 */ /* 0x140fe400078efe04 */
[C-C-:B------:R-:W-:Y:S02]  /*10b30*/  LOP3.LUT R28, R0.reuse, 0x36, R4.reuse, 0xfe, !PT ;  /* 0x00000036001c7812 */ /* 0x140fe400078efe04 */
[C-C-:B------:R-:W-:Y:S02]  /*10b40*/  LOP3.LUT R26, R0.reuse, 0x38, R4.reuse, 0xfe, !PT ;  /* 0x00000038001a7812 */ /* 0x140fe400078efe04 */
[----:B------:R-:W-:-:S02]  /*10b50*/  LOP3.LUT R18, R0, 0x3a, R4, 0xfe, !PT ;  /* 0x0000003a00127812 */ /* 0x000fc400078efe04 */
[--C-:B------:R-:W-:Y:S02]  /*10b60*/  LOP3.LUT R16, R0, 0x3c, R4.reuse, 0xfe, !PT ;  /* 0x0000003c00107812 */ /* 0x100fe400078efe04 */
[----:B------:R-:W-:Y:S02]  /*10b70*/  LEA.HI.X.SX32 R3, R36, R33, 0x2, P6 ;  /* 0x0000002124037211 */ /* 0x000fe400030f16ff */
[----:B--2---:R-:W-:Y:S01]  /*10b80*/  LEA R12, P6, R5, R31, 0x2 ;  /* 0x0000001f050c7211 */ /* 0x004fe200078c10ff */
[----:B------:R-:W-:Y:S01]  /*10b90*/  IMAD R17, R16, UR6, RZ ;  /* 0x0000000610117c24 */ /* 0x000fe2000f8e02ff */
[----:B------:R-:W-:Y:S01]  /*10ba0*/  LOP3.LUT R0, R0, 0x3e, R4, 0xfe, !PT ;  /* 0x0000003e00007812 */ /* 0x000fe200078efe04 */
[----:B------:R1:W-:Y:S01]  /*10bb0*/  @P1 STG.E desc[UR16][R2.64], R14 ;  /* 0x0000000e02001986 */ /* 0x0003e2000c101910 */
[----:B------:R-:W-:Y:S02]  /*10bc0*/  LEA.HI.X.SX32 R7, R34, R33, 0x2, P5 ;  /* 0x0000002122077211 */ /* 0x000fe400028f16ff */
[----:B------:R-:W-:-:S02]  /*10bd0*/  LEA R4, P5, R32, R31, 0x2 ;  /* 0x0000001f20047211 */ /* 0x000fc400078a10ff */
[-C--:B---3--:R-:W-:Y:S01]  /*10be0*/  LEA.HI.X.SX32 R13, R5, R33.reuse, 0x2, P6 ;  /* 0x00000021050d7211 */ /* 0x088fe200030f16ff */
[----:B------:R2:W-:Y:S01]  /*10bf0*/  @P3 STG.E desc[UR16][R6.64], R15 ;  /* 0x0000000f06003986 */ /* 0x0005e2000c101910 */
[----:B------:R-:W-:Y:S02]  /*10c00*/  LEA.HI.X.SX32 R5, R32, R33, 0x2, P5 ;  /* 0x0000002120057211 */ /* 0x000fe400028f16ff */
[CC--:B------:R-:W-:Y:S01]  /*10c10*/  ISETP.LT.AND P5, PT, R30.reuse, R139.reuse, !P0 ;  /* 0x0000008b1e00720c */ /* 0x0c0fe200047a1270 */
[----:B------:R-:W-:Y:S01]  /*10c20*/  IMAD R30, R30, UR6, RZ ;  /* 0x000000061e1e7c24 */ /* 0x000fe2000f8e02ff */
[C---:B------:R-:W-:Y:S01]  /*10c30*/  ISETP.LT.AND P3, PT, R26.reuse, R139, !P0 ;  /* 0x0000008b1a00720c */ /* 0x040fe20004761270 */
[----:B------:R-:W-:Y:S01]  /*10c40*/  IMAD R26, R26, UR6, RZ ;  /* 0x000000061a1a7c24 */ /* 0x000fe2000f8e02ff */
[----:B------:R3:W-:Y:S01]  /*10c50*/  @P2 STG.E desc[UR16][R12.64], R8 ;  /* 0x000000080c002986 */ /* 0x0007e2000c101910 */
[----:B-1----:R-:W-:Y:S01]  /*10c60*/  IMAD R14, R18, UR6, RZ ;  /* 0x00000006120e7c24 */ /* 0x002fe2000f8e02ff */
[----:B------:R-:W-:-:S02]  /*10c70*/  LEA R2, P1, R30, R31, 0x2 ;  /* 0x0000001f1e027211 */ /* 0x000fc400078210ff */
[----:B------:R1:W-:Y:S01]  /*10c80*/  @P4 STG.E desc[UR16][R4.64], R9 ;  /* 0x0000000904004986 */ /* 0x0003e2000c101910 */
[C---:B------:R-:W-:Y:S01]  /*10c90*/  ISETP.LT.AND P4, PT, R28.reuse, R139, !P0 ;  /* 0x0000008b1c00720c */ /* 0x040fe20004781270 */
[----:B------:R-:W-:Y:S01]  /*10ca0*/  IMAD R28, R28, UR6, RZ ;  /* 0x000000061c1c7c24 */ /* 0x000fe2000f8e02ff */
[----:B--2---:R-:W-:Y:S01]  /*10cb0*/  LEA R6, P2, R26, R31, 0x2 ;  /* 0x0000001f1a067211 */ /* 0x004fe200078410ff */
[----:B------:R-:W-:Y:S01]  /*10cc0*/  IMAD R15, R0, UR6, RZ ;  /* 0x00000006000f7c24 */ /* 0x000fe2000f8e02ff */
[-C--:B------:R-:W-:Y:S02]  /*10cd0*/  LEA.HI.X.SX32 R3, R30, R33.reuse, 0x2, P1 ;  /* 0x000000211e037211 */ /* 0x080fe400008f16ff */
[----:B------:R-:W-:Y:S02]  /*10ce0*/  LEA.HI.X.SX32 R7, R26, R33, 0x2, P2 ;  /* 0x000000211a077211 */ /* 0x000fe400010f16ff */
[----:B---3--:R-:W-:Y:S01]  /*10cf0*/  LEA R8, P1, R14, R31, 0x2 ;  /* 0x0000001f0e087211 */ /* 0x008fe200078210ff */
[----:B------:R2:W-:Y:S01]  /*10d00*/  @P5 STG.E desc[UR16][R2.64], R10 ;  /* 0x0000000a02005986 */ /* 0x0005e2000c101910 */
[----:B------:R-:W-:-:S02]  /*10d10*/  ISETP.LT.AND P2, PT, R18, R139, !P0 ;  /* 0x0000008b1200720c */ /* 0x000fc40004741270 */
[----:B-1----:R-:W-:Y:S02]  /*10d20*/  LEA R4, P6, R28, R31, 0x2 ;  /* 0x0000001f1c047211 */ /* 0x002fe400078c10ff */
[----:B------:R-:W-:Y:S02]  /*10d30*/  LEA.HI.X.SX32 R9, R14, R33, 0x2, P1 ;  /* 0x000000210e097211 */ /* 0x000fe400008f16ff */
[-C--:B------:R-:W-:Y:S02]  /*10d40*/  ISETP.LT.AND P1, PT, R16, R139.reuse, !P0 ;  /* 0x0000008b1000720c */ /* 0x080fe40004721270 */
[----:B------:R-:W-:Y:S02]  /*10d50*/  ISETP.LT.AND P0, PT, R0, R139, !P0 ;  /* 0x0000008b0000720c */ /* 0x000fe40004701270 */
[----:B------:R-:W-:Y:S02]  /*10d60*/  LEA.HI.X.SX32 R5, R28, R33, 0x2, P6 ;  /* 0x000000211c057211 */ /* 0x000fe400030f16ff */
[----:B------:R-:W-:-:S03]  /*10d70*/  LEA R12, P6, R17, R31, 0x2 ;  /* 0x0000001f110c7211 */ /* 0x000fc600078c10ff */
[----:B------:R2:W-:Y:S01]  /*10d80*/  @P4 STG.E desc[UR16][R4.64], R11 ;  /* 0x0000000b04004986 */ /* 0x0005e2000c101910 */
[----:B------:R-:W-:Y:S02]  /*10d90*/  LEA.HI.X.SX32 R13, R17, R33, 0x2, P6 ;  /* 0x00000021110d7211 */ /* 0x000fe400030f16ff */
[C---:B------:R-:W-:Y:S01]  /*10da0*/  LEA R14, P6, R15.reuse, R31, 0x2 ;  /* 0x0000001f0f0e7211 */ /* 0x040fe200078c10ff */
[----:B------:R2:W-:Y:S03]  /*10db0*/  @P3 STG.E desc[UR16][R6.64], R56 ;  /* 0x0000003806003986 */ /* 0x0005e6000c101910 */
[----:B------:R-:W-:Y:S01]  /*10dc0*/  LEA.HI.X.SX32 R15, R15, R33, 0x2, P6 ;  /* 0x000000210f0f7211 */ /* 0x000fe200030f16ff */
[----:B------:R2:W-:Y:S04]  /*10dd0*/  @P2 STG.E desc[UR16][R8.64], R57 ;  /* 0x0000003908002986 */ /* 0x0005e8000c101910 */
[----:B------:R2:W-:Y:S01]  /*10de0*/  @P1 STG.E desc[UR16][R12.64], R58 ;  /* 0x0000003a0c001986 */ /* 0x0005e2000c101910 */
[----:B------:R-:W-:Y:S05]  /*10df0*/  @!P0 EXIT ;  /* 0x000000000000894d */ /* 0x000fea0003800000 */
[----:B------:R-:W-:Y:S01]  /*10e00*/  STG.E desc[UR16][R14.64], R59 ;  /* 0x0000003b0e007986 */ /* 0x000fe2000c101910 */
[----:B------:R-:W-:Y:S05]  /*10e10*/  EXIT ;  /* 0x000000000000794d */ /* 0x000fea0003800000 */
.L_x_2:
[----:B------:R-:W-:-:S00]  /*10e20*/  BRA `(.L_x_2) ;  /* 0xfffffffc00fc7947 */ /* 0x000fc0000383ffff */
[----:B------:R-:W-:-:S00]  /*10e30*/  NOP ;  /* 0x0000000000007918 */ /* 0x000fc00000000000 */
        /* <DEDUP_REMOVED lines=12> */
.L_x_3:


//--------------------- .nv.shared.matmul_kernel  --------------------------
	.section	.nv.shared.matmul_kernel,"aw",@nobits
	.sectionflags	@""
	.align	16
	.zero		1024


//--------------------- .nv.shared.reserved.0     --------------------------
	.section	.nv.shared.reserved.0,"aw",@nobits
	.weak		__nv_reservedSMEM_offset_0_alias
	.size		__nv_reservedSMEM_offset_0_alias, 0, 0
	.other		__nv_reservedSMEM_offset_0_alias,@"STO_CUDA_RESERVED_SHARED STV_DEFAULT"
__nv_reservedSMEM_offset_0_alias:
	.zero		0


//--------------------- .nv.constant0.matmul_kernel --------------------------
	.section	.nv.constant0.matmul_kernel,"a",@progbits
	.sectionflags	@""
	.align	4
.nv.constant0.matmul_kernel:
	.zero		608


//--------------------- SYMBOLS --------------------------

	.type		.nv.reservedSmem.offset0,@object
	.size		.nv.reservedSmem.offset0,0x4
